def matmul_kernel(
    a_ptr,
    b_ptr,
    c_ptr,
    M,
    N,
    K,
    stride_am,
    stride_ak,
    stride_bk,
    stride_bn,
    stride_cm,
    stride_cn,
    BLOCK_M: tl.constexpr,
    BLOCK_N: tl.constexpr,
    BLOCK_K: tl.constexpr,
    GROUP_M: tl.constexpr,
):
    pid = tl.program_id(axis=0)
    num_pid_m = tl.cdiv(M, BLOCK_M)
    num_pid_n = tl.cdiv(N, BLOCK_N)
    num_pid_in_group = GROUP_M * num_pid_n
    group_id = pid // num_pid_in_group
    first_pid_m = group_id * GROUP_M
    group_size_m = min(num_pid_m - first_pid_m, GROUP_M)
    pid_m = first_pid_m + ((pid % num_pid_in_group) % group_size_m)
    pid_n = (pid % num_pid_in_group) // group_size_m

    offs_am = (pid_m * BLOCK_M + tl.arange(0, BLOCK_M)) % M
    offs_bn = (pid_n * BLOCK_N + tl.arange(0, BLOCK_N)) % N
    offs_k = tl.arange(0, BLOCK_K)
    a_ptrs = a_ptr + offs_am[:, None] * stride_am + offs_k[None, :] * stride_ak
    b_ptrs = b_ptr + offs_k[:, None] * stride_bk + offs_bn[None, :] * stride_bn

    acc = tl.zeros((BLOCK_M, BLOCK_N), dtype=tl.float32)
    for kk in range(0, tl.cdiv(K, BLOCK_K)):
        a = tl.load(a_ptrs, mask=offs_k[None, :] < K - kk * BLOCK_K, other=0.0)
        b = tl.load(b_ptrs, mask=offs_k[:, None] < K - kk * BLOCK_K, other=0.0)
        acc = tl.dot(a, b, acc)
        a_ptrs += BLOCK_K * stride_ak
        b_ptrs += BLOCK_K * stride_bk

    c = acc.to(c_ptr.dtype.element_ty)
    offs_cm = pid_m * BLOCK_M + tl.arange(0, BLOCK_M)
    offs_cn = pid_n * BLOCK_N + tl.arange(0, BLOCK_N)
    c_ptrs = c_ptr + offs_cm[:, None] * stride_cm + offs_cn[None, :] * stride_cn
    mask = (offs_cm[:, None] < M) & (offs_cn[None, :] < N)
    tl.store(c_ptrs, c, mask=mask)

# config = {"BLOCK_K": 64, "BLOCK_M": 256, "BLOCK_N": 256, "GROUP_M": 1, "arch": "sm_100", "dtype": "fp16", "num_ctas": 1, "num_stages": 3, "num_warps": 4}
# arch = sm_100


// ===== COMPILED SASS (sm_100a) =====

	.target	sm_100a

	.elftype	@"ET_EXEC"


//--------------------- .note.nv.tkinfo           --------------------------
	.section	.note.nv.tkinfo,"",@"SHT_NOTE"
	.sectionflags	@"SHF_NOTE_NV_TKINFO"
	.tkinfo
        /*0018*/ 	.word	0x00000081
        /*0030*/ 	.string	""
        /*0030*/ 	.string	"ptxas-blackwell"
        /*0030*/ 	.string	"Cuda compilation tools, release 12.9, V12.9.86"
        /*0030*/ 	.string	"Build cuda_12.9.r12.9/compiler.36037853_0"
        /*0030*/ 	.string	"-v  -suppress-debug-info  -lineinfo  -arch sm_100a "



//--------------------- .note.nv.cuver            --------------------------
	.section	.note.nv.cuver,"",@"SHT_NOTE"
	.sectionflags	@"SHF_NOTE_NV_CUVER"
        /*0018*/ 	.short	0x0001
        /*001a*/ 	.short	0x0064
        /*001c*/ 	.short	0x0001
        /*001e*/ 	.short	0x0000
        /*0020*/ 	.short	0x0001
        /*0022*/ 	.short	0x0000


//--------------------- .nv.info                  --------------------------
	.section	.nv.info,"",@"SHT_CUDA_INFO"
	.align	4


	//----- nvinfo : EIATTR_REGCOUNT
	.align		4
        /*0000*/ 	.byte	0x04, 0x2f
        /*0002*/ 	.short	(.L_4 - .L_3)
	.align		4
.L_3:
        /*0004*/ 	.word	index@(matmul_kernel)
        /*0008*/ 	.word	0x00000060


	//----- nvinfo : EIATTR_FRAME_SIZE
	.align		4
.L_4:
        /*000c*/ 	.byte	0x04, 0x11
        /*000e*/ 	.short	(.L_6 - .L_5)
	.align		4
.L_5:
        /*0010*/ 	.word	index@($__internal_2_$__cuda_sm10x_tcgen05_guardrail_trap_unallocated_columns_being_dealloced)
        /*0014*/ 	.word	0x00001040


	//----- nvinfo : EIATTR_FRAME_SIZE
	.align		4
.L_6:
        /*0018*/ 	.byte	0x04, 0x11
        /*001a*/ 	.short	(.L_8 - .L_7)
	.align		4
.L_7:
        /*001c*/ 	.word	index@($__internal_1_$__cuda_sm10x_tcgen05_guardrail_trap_phase_invalid_during_alloc)
        /*0020*/ 	.word	0x00001040


	//----- nvinfo : EIATTR_FRAME_SIZE
	.align		4
.L_8:
        /*0024*/ 	.byte	0x04, 0x11
        /*0026*/ 	.short	(.L_10 - .L_9)
	.align		4
.L_9:
        /*0028*/ 	.word	index@($__internal_0_$__cuda_sm10x_tcgen05_guardrail_trap_col_being_dealloced_not_returned_by_alloc)
        /*002c*/ 	.word	0x00001040


	//----- nvinfo : EIATTR_FRAME_SIZE
	.align		4
.L_10:
        /*0030*/ 	.byte	0x04, 0x11
        /*0032*/ 	.short	(.L_12 - .L_11)
	.align		4
.L_11:
        /*0034*/ 	.word	index@(matmul_kernel)
        /*0038*/ 	.word	0x00001040


	//----- nvinfo : EIATTR_MIN_STACK_SIZE
	.align		4
.L_12:
        /*003c*/ 	.byte	0x04, 0x12
        /*003e*/ 	.short	(.L_14 - .L_13)
	.align		4
.L_13:
        /*0040*/ 	.word	index@(matmul_kernel)
        /*0044*/ 	.word	0x00001040
.L_14:


//--------------------- .nv.info.matmul_kernel    --------------------------
	.section	.nv.info.matmul_kernel,"",@"SHT_CUDA_INFO"
	.sectionflags	@""
	.align	4


	//----- nvinfo : EIATTR_CUDA_API_VERSION
	.align		4
        /*0000*/ 	.byte	0x04, 0x37
        /*0002*/ 	.short	(.L_16 - .L_15)
.L_15:
        /*0004*/ 	.word	0x00000081


	//----- nvinfo : EIATTR_KPARAM_INFO
	.align		4
.L_16:
        /*0008*/ 	.byte	0x04, 0x17
        /*000a*/ 	.short	(.L_18 - .L_17)
.L_17:
        /*000c*/ 	.word	0x00000000
        /*0010*/ 	.short	0x000d
        /*0012*/ 	.short	0x0048
        /*0014*/ 	.byte	0x00, 0xf4, 0x21, 0x00


	//----- nvinfo : EIATTR_KPARAM_INFO
	.align		4
.L_18:
        /*0018*/ 	.byte	0x04, 0x17
        /*001a*/ 	.short	(.L_20 - .L_19)
.L_19:
        /*001c*/ 	.word	0x00000000
        /*0020*/ 	.short	0x000c
        /*0022*/ 	.short	0x0040
        /*0024*/ 	.byte	0x00, 0xf4, 0x21, 0x00


	//----- nvinfo : EIATTR_KPARAM_INFO
	.align		4
.L_20:
        /*0028*/ 	.byte	0x04, 0x17
        /*002a*/ 	.short	(.L_22 - .L_21)
.L_21:
        /*002c*/ 	.word	0x00000000
        /*0030*/ 	.short	0x000b
        /*0032*/ 	.short	0x0038
        /*0034*/ 	.byte	0x00, 0xf0, 0x11, 0x00


	//----- nvinfo : EIATTR_KPARAM_INFO
	.align		4
.L_22:
        /*0038*/ 	.byte	0x04, 0x17
        /*003a*/ 	.short	(.L_24 - .L_23)
.L_23:
        /*003c*/ 	.word	0x00000000
        /*0040*/ 	.short	0x000a
        /*0042*/ 	.short	0x0034
        /*0044*/ 	.byte	0x00, 0xf0, 0x11, 0x00


	//----- nvinfo : EIATTR_KPARAM_INFO
	.align		4
.L_24:
        /*0048*/ 	.byte	0x04, 0x17
        /*004a*/ 	.short	(.L_26 - .L_25)
.L_25:
        /*004c*/ 	.word	0x00000000
        /*0050*/ 	.short	0x0009
        /*0052*/ 	.short	0x0030
        /*0054*/ 	.byte	0x00, 0xf0, 0x11, 0x00


	//----- nvinfo : EIATTR_KPARAM_INFO
	.align		4
.L_26:
        /*0058*/ 	.byte	0x04, 0x17
        /*005a*/ 	.short	(.L_28 - .L_27)
.L_27:
        /*005c*/ 	.word	0x00000000
        /*0060*/ 	.short	0x0008
        /*0062*/ 	.short	0x002c
        /*0064*/ 	.byte	0x00, 0xf0, 0x11, 0x00


	//----- nvinfo : EIATTR_KPARAM_INFO
	.align		4
.L_28:
        /*0068*/ 	.byte	0x04, 0x17
        /*006a*/ 	.short	(.L_30 - .L_29)
.L_29:
        /*006c*/ 	.word	0x00000000
        /*0070*/ 	.short	0x0007
        /*0072*/ 	.short	0x0028
        /*0074*/ 	.byte	0x00, 0xf0, 0x11, 0x00


	//----- nvinfo : EIATTR_KPARAM_INFO
	.align		4
.L_30:
        /*0078*/ 	.byte	0x04, 0x17
        /*007a*/ 	.short	(.L_32 - .L_31)
.L_31:
        /*007c*/ 	.word	0x00000000
        /*0080*/ 	.short	0x0006
        /*0082*/ 	.short	0x0024
        /*0084*/ 	.byte	0x00, 0xf0, 0x11, 0x00


	//----- nvinfo : EIATTR_KPARAM_INFO
	.align		4
.L_32:
        /*0088*/ 	.byte	0x04, 0x17
        /*008a*/ 	.short	(.L_34 - .L_33)
.L_33:
        /*008c*/ 	.word	0x00000000
        /*0090*/ 	.short	0x0005
        /*0092*/ 	.short	0x0020
        /*0094*/ 	.byte	0x00, 0xf0, 0x11, 0x00


	//----- nvinfo : EIATTR_KPARAM_INFO
	.align		4
.L_34:
        /*0098*/ 	.byte	0x04, 0x17
        /*009a*/ 	.short	(.L_36 - .L_35)
.L_35:
        /*009c*/ 	.word	0x00000000
        /*00a0*/ 	.short	0x0004
        /*00a2*/ 	.short	0x001c
        /*00a4*/ 	.byte	0x00, 0xf0, 0x11, 0x00


	//----- nvinfo : EIATTR_KPARAM_INFO
	.align		4
.L_36:
        /*00a8*/ 	.byte	0x04, 0x17
        /*00aa*/ 	.short	(.L_38 - .L_37)
.L_37:
        /*00ac*/ 	.word	0x00000000
        /*00b0*/ 	.short	0x0003
        /*00b2*/ 	.short	0x0018
        /*00b4*/ 	.byte	0x00, 0xf0, 0x11, 0x00


	//----- nvinfo : EIATTR_KPARAM_INFO
	.align		4
.L_38:
        /*00b8*/ 	.byte	0x04, 0x17
        /*00ba*/ 	.short	(.L_40 - .L_39)
.L_39:
        /*00bc*/ 	.word	0x00000000
        /*00c0*/ 	.short	0x0002
        /*00c2*/ 	.short	0x0010
        /*00c4*/ 	.byte	0x00, 0xf4, 0x21, 0x00


	//----- nvinfo : EIATTR_KPARAM_INFO
	.align		4
.L_40:
        /*00c8*/ 	.byte	0x04, 0x17
        /*00ca*/ 	.short	(.L_42 - .L_41)
.L_41:
        /*00cc*/ 	.word	0x00000000
        /*00d0*/ 	.short	0x0001
        /*00d2*/ 	.short	0x0008
        /*00d4*/ 	.byte	0x00, 0xf4, 0x21, 0x00


	//----- nvinfo : EIATTR_KPARAM_INFO
	.align		4
.L_42:
        /*00d8*/ 	.byte	0x04, 0x17
        /*00da*/ 	.short	(.L_44 - .L_43)
.L_43:
        /*00dc*/ 	.word	0x00000000
        /*00e0*/ 	.short	0x0000
        /*00e2*/ 	.short	0x0000
        /*00e4*/ 	.byte	0x00, 0xf4, 0x21, 0x00


	//----- nvinfo : EIATTR_AT_ENTRY_FRAGMENTS
	.align		4
.L_44:
        /*00e8*/ 	.byte	0x04, 0x4f
        /*00ea*/ 	.short	(.L_46 - .L_45)


	//   ....[0]....
.L_45:
        /*00ec*/ 	.word	0x00000004


	//----- nvinfo : EIATTR_RESERVED_SMEM_USED
	.align		4
.L_46:
        /*00f0*/ 	.byte	0x01, 0x41
	.zero		2


	//----- nvinfo : EIATTR_SPARSE_MMA_MASK
	.align		4
        /*00f4*/ 	.byte	0x03, 0x50
        /*00f6*/ 	.short	0x0000


	//----- nvinfo : EIATTR_TCGEN05_1CTA_USED
	.align		4
        /*00f8*/ 	.byte	0x01, 0x51
	.zero		2


	//----- nvinfo : EIATTR_MAXREG_COUNT
	.align		4
        /*00fc*/ 	.byte	0x03, 0x1b
        /*00fe*/ 	.short	0x00ff


	//----- nvinfo : EIATTR_NUM_BARRIERS
	.align		4
        /*0100*/ 	.byte	0x02, 0x4c
        /*0102*/ 	.byte	0x01
	.zero		1


	//----- nvinfo : EIATTR_ANNOTATIONS
	.align		4
        /*0104*/ 	.byte	0x04, 0x55
        /*0106*/ 	.short	(.L_48 - .L_47)


	//   ....[0]....
.L_47:
        /*0108*/ 	.word	0x00000001
        /*010c*/ 	.byte	0x40, 0x0a, 0x00, 0x00, 0x01, 0x00, 0x00, 0x00, 0xb0, 0x0a, 0x00, 0x00, 0x01, 0x00, 0x00, 0x00
        /* <DEDUP_REMOVED lines=2296> */
        /*909c*/ 	.byte	0x10, 0x68, 0x03, 0x00


	//----- nvinfo : EIATTR_INT_WARP_WIDE_INSTR_OFFSETS
	.align		4
.L_48:
        /*90a0*/ 	.byte	0x04, 0x31
        /*90a2*/ 	.short	(.L_50 - .L_49)


	//   ....[0]....
.L_49:
        /*90a4*/ 	.word	0x000060a0


	//   ....[1]....
        /*90a8*/ 	.word	0x000060b0


	//   ....[2]....
        /*90ac*/ 	.word	0x0000dc90


	//   ....[3]....
        /*90b0*/ 	.word	0x00036d00


	//   ....[4]....
        /*90b4*/ 	.word	0x00036d50


	//----- nvinfo : EIATTR_COOP_GROUP_MASK_REGIDS
	.align		4
.L_50:
        /*90b8*/ 	.byte	0x04, 0x29
        /*90ba*/ 	.short	(.L_52 - .L_51)


	//   ....[0]....
.L_51:
        /*90bc*/ 	.word	0xffffffff


	//   ....[1]....
        /*90c0*/ 	.word	0xffffffff


	//   ....[2]....
        /*90c4*/ 	.word	0xffffffff


	//   ....[3]....
        /*90c8*/ 	.word	0xffffffff


	//----- nvinfo : EIATTR_COOP_GROUP_INSTR_OFFSETS
	.align		4
.L_52:
        /*90cc*/ 	.byte	0x04, 0x28
        /*90ce*/ 	.short	(.L_54 - .L_53)


	//   ....[0]....
.L_53:
        /*90d0*/ 	.word	0x00000070


	//   ....[1]....
        /*90d4*/ 	.word	0x00000330


	//   ....[2]....
        /*90d8*/ 	.word	0x00036b90


	//   ....[3]....
        /*90dc*/ 	.word	0x00036e00


	//----- nvinfo : EIATTR_VRC_CTA_INIT_COUNT
	.align		4
.L_54:
        /*90e0*/ 	.byte	0x02, 0x4a
        /*90e2*/ 	.byte	0x80
	.zero		1


	//----- nvinfo : EIATTR_MBARRIER_INSTR_OFFSETS
	.align		4
        /*90e4*/ 	.byte	0x04, 0x39
        /*90e6*/ 	.short	(.L_56 - .L_55)


	//   ....[0]....
.L_55:
        /*90e8*/ 	.word	0x000062d0
        /*90ec*/ 	.word	0x000000ff
        /*90f0*/ 	.word	0x00000000
        /*90f4*/ 	.short	0x0100
        /*90f6*/ 	.byte	0x0b
	.zero		1


	//   ....[1]....
        /*90f8*/ 	.word	0x0000dcc0
        /*90fc*/ 	.word	0x000000ff
        /*9100*/ 	.word	0x00020008
        /*9104*/ 	.short	0x0100
        /*9106*/ 	.byte	0x09
	.zero		1


	//   ....[2]....
        /*9108*/ 	.word	0x00018d40
        /*910c*/ 	.word	0x000000ff
        /*9110*/ 	.word	0x00000000
        /*9114*/ 	.short	0x010a
        /*9116*/ 	.byte	0x0b
	.zero		1


	//   ....[3]....
        /*9118*/ 	.word	0x00023ef0
        /*911c*/ 	.word	0x000000ff
        /*9120*/ 	.word	0x00000000
        /*9124*/ 	.short	0x010a
        /*9126*/ 	.byte	0x0b
	.zero		1


	//   ....[4]....
        /*9128*/ 	.word	0x00023fb0
        /*912c*/ 	.word	0x000000ff
        /*9130*/ 	.word	0x00020000
        /*9134*/ 	.short	0x0108
        /*9136*/ 	.byte	0x09
	.zero		1


	//   ....[5]....
        /*9138*/ 	.word	0x00024070
        /*913c*/ 	.word	0x000000ff
        /*9140*/ 	.word	0x00020008
        /*9144*/ 	.short	0x0108
        /*9146*/ 	.byte	0x09
	.zero		1


	//   ....[6]....
        /*9148*/ 	.word	0x00036e20
        /*914c*/ 	.word	0x000000ff
        /*9150*/ 	.word	0x00000000
        /*9154*/ 	.short	0x010a
        /*9156*/ 	.byte	0x0b
	.zero		1


	//   ....[7]....
        /*9158*/ 	.word	0x00036e50
        /*915c*/ 	.word	0x000000ff
        /*9160*/ 	.word	0x00000000
        /*9164*/ 	.short	0x010a
        /*9166*/ 	.byte	0x0b
	.zero		1


	//----- nvinfo : EIATTR_NUM_MBARRIERS
	.align		4
.L_56:
        /*9168*/ 	.byte	0x03, 0x38
        /*916a*/ 	.short	0x0002


	//----- nvinfo : EIATTR_EXIT_INSTR_OFFSETS
	.align		4
        /*916c*/ 	.byte	0x04, 0x1c
        /*916e*/ 	.short	(.L_58 - .L_57)


	//   ....[0]....
.L_57:
        /*9170*/ 	.word	0x00036e10


	//----- nvinfo : EIATTR_REQNTID
	.align		4
.L_58:
        /*9174*/ 	.byte	0x04, 0x10
        /*9176*/ 	.short	(.L_60 - .L_59)
.L_59:
        /*9178*/ 	.word	0x00000080
        /*917c*/ 	.word	0x00000001
        /*9180*/ 	.word	0x00000001


	//----- nvinfo : EIATTR_CRS_STACK_SIZE
	.align		4
.L_60:
        /*9184*/ 	.byte	0x04, 0x1e
        /*9186*/ 	.short	(.L_62 - .L_61)
.L_61:
        /*9188*/ 	.word	0x00000000


	//----- nvinfo : EIATTR_CBANK_PARAM_SIZE
	.align		4
.L_62:
        /*918c*/ 	.byte	0x03, 0x19
        /*918e*/ 	.short	0x0050


	//----- nvinfo : EIATTR_PARAM_CBANK
	.align		4
        /*9190*/ 	.byte	0x04, 0x0a
        /*9192*/ 	.short	(.L_64 - .L_63)
	.align		4
.L_63:
        /*9194*/ 	.word	index@(.nv.constant0.matmul_kernel)
        /*9198*/ 	.short	0x0380
        /*919a*/ 	.short	0x0050


	//----- nvinfo : EIATTR_SW_WAR
	.align		4
.L_64:
        /*919c*/ 	.byte	0x04, 0x36
        /*919e*/ 	.short	(.L_66 - .L_65)
.L_65:
        /*91a0*/ 	.word	0x00000008
.L_66:


//--------------------- .nv.compat                --------------------------
	.section	.nv.compat,"",@"SHT_CUDA_COMPAT_INFO"
	.align	4
        /*0000*/ 	.byte	0x02, 0x02, 0x02, 0x00, 0x02, 0x05, 0x05, 0x00, 0x02, 0x03, 0x00, 0x00, 0x02, 0x06, 0x01, 0x00


//--------------------- .nv.callgraph             --------------------------
	.section	.nv.callgraph,"",@"SHT_CUDA_CALLGRAPH"
	.align	4
	.sectionentsize	8
	.align		4
        /*0000*/ 	.word	0x00000000
	.align		4
        /*0004*/ 	.word	0xffffffff
	.align		4
        /*0008*/ 	.word	0x00000000
	.align		4
        /*000c*/ 	.word	0xfffffffe
	.align		4
        /*0010*/ 	.word	0x00000000
	.align		4
        /*0014*/ 	.word	0xfffffffd
	.align		4
        /*0018*/ 	.word	0x00000000
	.align		4
        /*001c*/ 	.word	0xfffffffc


//--------------------- .text.matmul_kernel       --------------------------
	.section	.text.matmul_kernel,"ax",@progbits
	.align	128
        .global         matmul_kernel
        .type           matmul_kernel,@function
        .size           matmul_kernel,(.L_x_20 - matmul_kernel)
        .other          matmul_kernel,@"STO_CUDA_ENTRY STV_DEFAULT"
matmul_kernel:
.text.matmul_kernel:
[----:B------:R-:W0:Y:S01]  /*0000*/  LDC R1, c[0x0][0x37c] ;  /* 0x0000df00ff017b82 */ /* 0x000e220000000800 */
[----:B------:R-:W1:Y:S01]  /*0010*/  S2R R3, SR_TID.X ;  /* 0x0000000000037919 */ /* 0x000e620000002100 */
[----:B0-----:R-:W-:Y:S01]  /*0020*/  VIADD R1, R1, 0xffffefc0 ;  /* 0xffffefc001017836 */ /* 0x001fe20000000000 */
[----:B-1----:R-:W-:-:S13]  /*0030*/  ISETP.GE.U32.AND P0, PT, R3, 0x20, PT ;  /* 0x000000200300780c */ /* 0x002fda0003f06070 */
[----:B------:R-:W-:Y:S02]  /*0040*/  VOTEU.ANY UP0, P0 ;  /* 0x0000000000ff7886 */ /* 0x000fe40000000100 */
[----:B------:R-:W-:Y:S05]  /*0050*/  BRA.U UP0, `(.L_x_0) ;  /* 0x0000000100b87547 */ /* 0x000fea000b800000 */
[----:B------:R-:W0:Y:S01]  /*0060*/  S2UR UR6, SR_CgaCtaId ;  /* 0x00000000000679c3 */ /* 0x000e220000008800 */
[----:B------:R-:W-:Y:S01]  /*0070*/  NOP ;  /* 0x0000000000007918 */ /* 0x000fe20000000000 */
[----:B------:R-:W-:Y:S02]  /*0080*/  UMOV UR4, 0x40 ;  /* 0x0000004000047882 */ /* 0x000fe40000000000 */
[----:B0-----:R-:W-:-:S09]  /*0090*/  ULEA UR4, UR6, UR4, 0x18 ;  /* 0x0000000406047291 */ /* 0x001fd2000f8ec0ff */
[----:B------:R-:W0:Y:S01]  /*00a0*/  LDS.U8 R0, [UR4] ;  /* 0x00000004ff007984 */ /* 0x000e220008000000 */
[----:B------:R-:W-:Y:S02]  /*00b0*/  UMOV UR4, 0x400 ;  /* 0x0000040000047882 */ /* 0x000fe40000000000 */
[----:B------:R-:W-:Y:S01]  /*00c0*/  ULEA UR4, UR6, UR4, 0x18 ;  /* 0x0000000406047291 */ /* 0x000fe2000f8ec0ff */
[----:B0-----:R-:W-:-:S13]  /*00d0*/  ISETP.NE.AND P0, PT, R0, RZ, PT ;  /* 0x000000ff0000720c */ /* 0x001fda0003f05270 */
[----:B------:R-:W-:Y:S05]  /*00e0*/  @P0 BRA `(.L_x_1) ;  /* 0x00000000007c0947 */ /* 0x000fea0003800000 */
[----:B------:R-:W-:-:S13]  /*00f0*/  ELECT P0, URZ, PT ;  /* 0x0000000000ff782f */ /* 0x000fda0003800000 */
[----:B------:R-:W-:Y:S05]  /*0100*/  @!P0 BRA `(.L_x_2) ;  /* 0x0000000000848947 */ /* 0x000fea0003800000 */
[----:B------:R-:W-:Y:S01]  /*0110*/  UMOV UR5, 0x10 ;  /* 0x0000001000057882 */ /* 0x000fe20000000000 */
[----:B------:R-:W-:Y:S02]  /*0120*/  IMAD.MOV.U32 R7, RZ, RZ, 0x1 ;  /* 0x00000001ff077424 */ /* 0x000fe400078e00ff */
[----:B------:R-:W-:Y:S02]  /*0130*/  IMAD.MOV.U32 R5, RZ, RZ, 0xffff ;  /* 0x0000ffffff057424 */ /* 0x000fe400078e00ff */
[----:B------:R-:W-:Y:S04]  /*0140*/  DEPBAR.LE SB0, 0x36 ;  /* 0x00008d800000791a */ /* 0x000fe80000000000 */
[----:B------:R-:W0:Y:S02]  /*0150*/  UTCATOMSWS.FIND_AND_SET.ALIGN UP1, UR5, UR5 ;  /* 0x00000005000575e3 */ /* 0x000e240008020800 */
[----:B0-----:R-:W-:-:S04]  /*0160*/  PLOP3.LUT P0, PT, PT, PT, UP1, 0x80, 0x8 ;  /* 0x000000000008781c */ /* 0x001fc80003f0f018 */
[----:B------:R-:W-:-:S04]  /*0170*/  SEL R0, RZ, 0xffffffff, !P0 ;  /* 0xffffffffff007807 */ /* 0x000fc80004000000 */
[----:B------:R-:W-:Y:S01]  /*0180*/  ISETP.NE.AND P0, PT, R0, RZ, PT ;  /* 0x000000ff0000720c */ /* 0x000fe20003f05270 */
[----:B------:R-:W-:-:S12]  /*0190*/  IMAD.U32 R0, RZ, RZ, UR5 ;  /* 0x00000005ff007e24 */ /* 0x000fd8000f8e00ff */
[----:B------:R-:W-:Y:S05]  /*01a0*/  @P0 BRA `(.L_x_3) ;  /* 0x0000000000240947 */ /* 0x000fea0003800000 */
.L_x_4:
[----:B------:R-:W-:Y:S05]  /*01b0*/  NANOSLEEP 0x64 ;  /* 0x000000640000795d */ /* 0x000fea0003800000 */
[----:B------:R-:W-:-:S05]  /*01c0*/  UMOV UR5, 0x10 ;  /* 0x0000001000057882 */ /* 0x000fca0000000000 */
[----:B------:R-:W-:Y:S04]  /*01d0*/  DEPBAR.LE SB0, 0x36 ;  /* 0x00008d800000791a */ /* 0x000fe80000000000 */
[----:B------:R-:W0:Y:S02]  /*01e0*/  UTCATOMSWS.FIND_AND_SET.ALIGN UP1, UR5, UR5 ;  /* 0x00000005000575e3 */ /* 0x000e240008020800 */
[----:B0-----:R-:W-:-:S04]  /*01f0*/  PLOP3.LUT P0, PT, PT, PT, UP1, 0x80, 0x8 ;  /* 0x000000000008781c */ /* 0x001fc80003f0f018 */
[----:B------:R-:W-:-:S04]  /*0200*/  SEL R0, RZ, 0xffffffff, !P0 ;  /* 0xffffffffff007807 */ /* 0x000fc80004000000 */
[----:B------:R-:W-:Y:S01]  /*0210*/  ISETP.NE.AND P0, PT, R0, RZ, PT ;  /* 0x000000ff0000720c */ /* 0x000fe20003f05270 */
[----:B------:R-:W-:-:S12]  /*0220*/  IMAD.U32 R0, RZ, RZ, UR5 ;  /* 0x00000005ff007e24 */ /* 0x000fd8000f8e00ff */
[----:B------:R-:W-:Y:S05]  /*0230*/  @!P0 BRA `(.L_x_4) ;  /* 0xfffffffc00dc8947 */ /* 0x000fea000383ffff */
.L_x_3:
[C---:B------:R-:W-:Y:S01]  /*0240*/  VIADD R4, R0.reuse, 0x10 ;  /* 0x0000001000047836 */ /* 0x040fe20000000000 */
[----:B------:R-:W-:Y:S01]  /*0250*/  UMOV UR5, 0x50 ;  /* 0x0000005000057882 */ /* 0x000fe20000000000 */
[----:B------:R-:W-:Y:S01]  /*0260*/  SHF.L.U32 R2, R5, R0, RZ ;  /* 0x0000000005027219 */ /* 0x000fe200000006ff */
[----:B------:R-:W-:Y:S01]  /*0270*/  ULEA UR5, UR6, UR5, 0x18 ;  /* 0x0000000506057291 */ /* 0x000fe2000f8ec0ff */
[----:B------:R-:W-:Y:S01]  /*0280*/  IMAD.SHL.U32 R0, R0, 0x20, RZ ;  /* 0x0000002000007824 */ /* 0x000fe200078e00ff */
[----:B------:R-:W-:-:S04]  /*0290*/  SHF.L.U32 R5, R7, R4, RZ ;  /* 0x0000000407057219 */ /* 0x000fc800000006ff */
[----:B------:R-:W-:-:S05]  /*02a0*/  LOP3.LUT R2, R5, R2, RZ, 0xfc, !PT ;  /* 0x0000000205027212 */ /* 0x000fca00078efcff */
[----:B------:R0:W-:Y:S04]  /*02b0*/  ATOMS.OR RZ, [UR5], R2 ;  /* 0x00000002ffff798c */ /* 0x0001e8000b000005 */
[----:B------:R0:W-:Y:S01]  /*02c0*/  STS [UR4], R0 ;  /* 0x00000000ff007988 */ /* 0x0001e20008000804 */
[----:B------:R-:W-:Y:S05]  /*02d0*/  BRA `(.L_x_2) ;  /* 0x0000000000107947 */ /* 0x000fea0003800000 */
.L_x_1:
[----:B------:R-:W-:Y:S01]  /*02e0*/  IMAD.MOV.U32 R0, RZ, RZ, -0x1 ;  /* 0xffffffffff007424 */ /* 0x000fe200078e00ff */
[----:B------:R-:W-:-:S04]  /*02f0*/  MOV R4, 0x320 ;  /* 0x0000032000047802 */ /* 0x000fc80000000f00 */
[----:B------:R0:W-:Y:S03]  /*0300*/  STS [UR4], R0 ;  /* 0x00000000ff007988 */ /* 0x0001e60008000804 */
[----:B0-----:R-:W-:Y:S05]  /*0310*/  CALL.REL.NOINC `($__internal_1_$__cuda_sm10x_tcgen05_guardrail_trap_phase_invalid_during_alloc) ;  /* 0x0000036800e47944 */ /* 0x001fea0003c00000 */
.L_x_2:
[----:B------:R-:W-:Y:S05]  /*0320*/  WARPSYNC.ALL ;  /* 0x0000000000007948 */ /* 0x000fea0003800000 */
[----:B------:R-:W-:Y:S01]  /*0330*/  NOP ;  /* 0x0000000000007918 */ /* 0x000fe20000000000 */
.L_x_0:
[----:B------:R-:W1:Y:S01]  /*0340*/  LDC.64 R54, c[0x0][0x398] ;  /* 0x0000e600ff367b82 */ /* 0x000e620000000a00 */
[----:B------:R-:W2:Y:S01]  /*0350*/  S2R R7, SR_CTAID.X ;  /* 0x0000000000077919 */ /* 0x000ea20000002500 */
[----:B------:R-:W-:Y:S01]  /*0360*/  UMOV UR9, 0x400 ;  /* 0x0000040000097882 */ /* 0x000fe20000000000 */
[--C-:B------:R-:W-:Y:S01]  /*0370*/  SHF.R.U32.HI R15, RZ, 0x5, R3.reuse ;  /* 0x00000005ff0f7819 */ /* 0x100fe20000011603 */
[----:B------:R-:W3:Y:S01]  /*0380*/  LDCU.128 UR12, c[0x0][0x380] ;  /* 0x00007000ff0c77ac */ /* 0x000ee20008000c00 */
[----:B------:R-:W-:Y:S02]  /*0390*/  LOP3.LUT R92, R3, 0x3f, RZ, 0xc0, !PT ;  /* 0x0000003f035c7812 */ /* 0x000fe400078ec0ff */
[----:B------:R-:W-:Y:S01]  /*03a0*/  SHF.R.U32.HI R90, RZ, 0x6, R3 ;  /* 0x00000006ff5a7819 */ /* 0x000fe20000011603 */
[----:B------:R-:W4:Y:S01]  /*03b0*/  S2UR UR4, SR_CgaCtaId ;  /* 0x00000000000479c3 */ /* 0x000f220000008800 */
[----:B------:R-:W0:Y:S02]  /*03c0*/  LDCU.64 UR24, c[0x0][0x358] ;  /* 0x00006b00ff1877ac */ /* 0x000e240008000a00 */
[----:B------:R-:W-:Y:S01]  /*03d0*/  SGXT.U32 R90, R90, 0x1 ;  /* 0x000000015a5a781a */ /* 0x000fe20000000000 */
[----:B------:R-:W-:-:S04]  /*03e0*/  UMOV UR6, 0x1 ;  /* 0x0000000100067882 */ /* 0x000fc80000000000 */
[----:B------:R-:W5:Y:S01]  /*03f0*/  LDC.64 R86, c[0x0][0x3a0] ;  /* 0x0000e800ff567b82 */ /* 0x000f620000000a00 */
[----:B01----:R-:W-:Y:S01]  /*0400*/  VIADD R0, R55, 0xff ;  /* 0x000000ff37007836 */ /* 0x003fe20000000000 */
[----:B------:R-:W-:-:S04]  /*0410*/  IABS R91, R55 ;  /* 0x00000037005b7213 */ /* 0x000fc80000000000 */
[----:B------:R-:W-:Y:S01]  /*0420*/  SHF.R.S32.HI R5, RZ, 0x1f, R0 ;  /* 0x0000001fff057819 */ /* 0x000fe20000011400 */
[----:B----4-:R-:W-:-:S03]  /*0430*/  ULEA UR9, UR4, UR9, 0x18 ;  /* 0x0000000904097291 */ /* 0x010fc6000f8ec0ff */
[----:B------:R-:W-:Y:S01]  /*0440*/  LEA.HI R5, R5, R0, RZ, 0x8 ;  /* 0x0000000005057211 */ /* 0x000fe200078f40ff */
[----:B------:R-:W-:Y:S01]  /*0450*/  BAR.SYNC.DEFER_BLOCKING 0x0 ;  /* 0x0000000000007b1d */ /* 0x000fe20000010000 */
[----:B--2---:R-:W-:Y:S01]  /*0460*/  IABS R8, R7 ;  /* 0x0000000700087213 */ /* 0x004fe20000000000 */
[----:B------:R-:W-:Y:S01]  /*0470*/  UIADD3 UR11, UPT, UPT, UR9, 0x20000, URZ ;  /* 0x00020000090b7890 */ /* 0x000fe2000fffe0ff */
[----:B------:R-:W-:-:S04]  /*0480*/  SHF.R.S32.HI R2, RZ, 0x8, R5 ;  /* 0x00000008ff027819 */ /* 0x000fc80000011405 */
[-C--:B------:R-:W-:Y:S02]  /*0490*/  IABS R9, R2.reuse ;  /* 0x0000000200097213 */ /* 0x080fe40000000000 */
[----:B------:R-:W-:Y:S02]  /*04a0*/  IABS R10, R2 ;  /* 0x00000002000a7213 */ /* 0x000fe40000000000 */
[----:B------:R-:W0:Y:S01]  /*04b0*/  I2F.RP R0, R9 ;  /* 0x0000000900007306 */ /* 0x000e220000209400 */
[----:B------:R-:W1:Y:S07]  /*04c0*/  LDS R14, [UR9] ;  /* 0x00000009ff0e7984 */ /* 0x000e6e0008000800 */
[----:B0-----:R-:W0:Y:S02]  /*04d0*/  MUFU.RCP R0, R0 ;  /* 0x0000000000007308 */ /* 0x001e240000001000 */
[----:B0-----:R-:W-:-:S02]  /*04e0*/  VIADD R4, R0, 0xffffffe ;  /* 0x0ffffffe00047836 */ /* 0x001fc40000000000 */
[----:B------:R-:W-:-:S04]  /*04f0*/  IMAD.MOV R0, RZ, RZ, -R10 ;  /* 0x000000ffff007224 */ /* 0x000fc800078e0a0a */
[----:B------:R0:W2:Y:S02]  /*0500*/  F2I.FTZ.U32.TRUNC.NTZ R5, R4 ;  /* 0x0000000400057305 */ /* 0x0000a4000021f000 */
[----:B0-----:R-:W-:Y:S02]  /*0510*/  IMAD.MOV.U32 R4, RZ, RZ, RZ ;  /* 0x000000ffff047224 */ /* 0x001fe400078e00ff */
[----:B--2---:R-:W-:Y:S01]  /*0520*/  IMAD.MOV R6, RZ, RZ, -R5 ;  /* 0x000000ffff067224 */ /* 0x004fe200078e0a05 */
[----:B-1----:R-:W-:-:S03]  /*0530*/  R2UR UR8, R14 ;  /* 0x000000000e0872ca */ /* 0x002fc600000e0000 */
[----:B------:R-:W-:Y:S02]  /*0540*/  IMAD R11, R6, R9, RZ ;  /* 0x00000009060b7224 */ /* 0x000fe400078e02ff */
[----:B------:R-:W-:Y:S02]  /*0550*/  IMAD.MOV.U32 R6, RZ, RZ, R8 ;  /* 0x000000ffff067224 */ /* 0x000fe400078e0008 */
[----:B------:R-:W-:Y:S01]  /*0560*/  IMAD.HI.U32 R5, R5, R11, R4 ;  /* 0x0000000b05057227 */ /* 0x000fe200078e0004 */
[----:B------:R-:W-:-:S05]  /*0570*/  IABS R11, R54 ;  /* 0x00000036000b7213 */ /* 0x000fca0000000000 */
[----:B------:R-:W-:-:S04]  /*0580*/  IMAD.HI.U32 R5, R5, R6, RZ ;  /* 0x0000000605057227 */ /* 0x000fc800078e00ff */
[----:B------:R-:W-:Y:S01]  /*0590*/  IMAD R0, R5, R0, R6 ;  /* 0x0000000005007224 */ /* 0x000fe200078e0206 */
[----:B------:R-:W-:Y:S04]  /*05a0*/  BAR.SYNC.DEFER_BLOCKING 0x0 ;  /* 0x0000000000007b1d */ /* 0x000fe80000010000 */
[----:B------:R-:W-:-:S13]  /*05b0*/  ISETP.GT.U32.AND P1, PT, R9, R0, PT ;  /* 0x000000000900720c */ /* 0x000fda0003f24070 */
[----:B------:R-:W-:Y:S02]  /*05c0*/  @!P1 IMAD.IADD R0, R0, 0x1, -R9 ;  /* 0x0000000100009824 */ /* 0x000fe400078e0a09 */
[----:B------:R-:W-:Y:S01]  /*05d0*/  @!P1 VIADD R5, R5, 0x1 ;  /* 0x0000000105059836 */ /* 0x000fe20000000000 */
[----:B------:R-:W-:Y:S02]  /*05e0*/  ISETP.NE.AND P1, PT, R2, RZ, PT ;  /* 0x000000ff0200720c */ /* 0x000fe40003f25270 */
[----:B------:R-:W-:Y:S02]  /*05f0*/  ISETP.GE.U32.AND P0, PT, R0, R9, PT ;  /* 0x000000090000720c */ /* 0x000fe40003f06070 */
[----:B------:R-:W-:-:S04]  /*0600*/  LOP3.LUT R0, R7, R2, RZ, 0x3c, !PT ;  /* 0x0000000207007212 */ /* 0x000fc800078e3cff */
[----:B------:R-:W-:Y:S01]  /*0610*/  ISETP.GE.AND P2, PT, R0, RZ, PT ;  /* 0x000000ff0000720c */ /* 0x000fe20003f46270 */
[----:B------:R-:W-:-:S06]  /*0620*/  VIADD R0, R54, 0xff ;  /* 0x000000ff36007836 */ /* 0x000fcc0000000000 */
[----:B------:R-:W-:-:S04]  /*0630*/  @P0 VIADD R5, R5, 0x1 ;  /* 0x0000000105050836 */ /* 0x000fc80000000000 */
[----:B------:R-:W-:Y:S01]  /*0640*/  IMAD.MOV.U32 R8, RZ, RZ, R5 ;  /* 0x000000ffff087224 */ /* 0x000fe200078e0005 */
[----:B------:R-:W-:-:S03]  /*0650*/  SHF.R.S32.HI R5, RZ, 0x1f, R0 ;  /* 0x0000001fff057819 */ /* 0x000fc60000011400 */
[----:B------:R-:W-:Y:S01]  /*0660*/  @!P2 IMAD.MOV R8, RZ, RZ, -R8 ;  /* 0x000000ffff08a224 */ /* 0x000fe200078e0a08 */
[----:B------:R-:W-:Y:S02]  /*0670*/  LEA.HI R5, R5, R0, RZ, 0x8 ;  /* 0x0000000005057211 */ /* 0x000fe400078f40ff */
[----:B------:R-:W-:-:S04]  /*0680*/  @!P1 LOP3.LUT R8, RZ, R2, RZ, 0x33, !PT ;  /* 0x00000002ff089212 */ /* 0x000fc800078e33ff */
[----:B------:R-:W-:Y:S01]  /*0690*/  LEA.HI.SX32 R5, R5, -R8, 0x18 ;  /* 0x8000000805057211 */ /* 0x000fe200078fc2ff */
[----:B------:R-:W-:-:S03]  /*06a0*/  IMAD.MOV R6, RZ, RZ, -R8 ;  /* 0x000000ffff067224 */ /* 0x000fc600078e0a08 */
[----:B------:R-:W-:Y:S01]  /*06b0*/  VIMNMX R13, PT, PT, R5, 0x1, PT ;  /* 0x00000001050d7848 */ /* 0x000fe20003fe0100 */
[----:B------:R-:W-:-:S03]  /*06c0*/  IMAD R10, R2, R6, R7 ;  /* 0x00000006020a7224 */ /* 0x000fc600078e0207 */
[-C--:B------:R-:W-:Y:S02]  /*06d0*/  IABS R9, R13.reuse ;  /* 0x0000000d00097213 */ /* 0x080fe40000000000 */
[----:B------:R-:W-:Y:S02]  /*06e0*/  IABS R2, R10 ;  /* 0x0000000a00027213 */ /* 0x000fe40000000000 */
[----:B------:R-:W0:Y:S01]  /*06f0*/  I2F.RP R0, R9 ;  /* 0x0000000900007306 */ /* 0x000e220000209400 */
[----:B------:R-:W-:-:S07]  /*0700*/  IABS R6, R13 ;  /* 0x0000000d00067213 */ /* 0x000fce0000000000 */
[----:B0-----:R-:W0:Y:S02]  /*0710*/  MUFU.RCP R0, R0 ;  /* 0x0000000000007308 */ /* 0x001e240000001000 */
[----:B0-----:R-:W-:-:S06]  /*0720*/  VIADD R4, R0, 0xffffffe ;  /* 0x0ffffffe00047836 */ /* 0x001fcc0000000000 */
[----:B------:R0:W1:Y:S02]  /*0730*/  F2I.FTZ.U32.TRUNC.NTZ R5, R4 ;  /* 0x0000000400057305 */ /* 0x000064000021f000 */
[----:B0-----:R-:W-:Y:S02]  /*0740*/  IMAD.MOV.U32 R4, RZ, RZ, RZ ;  /* 0x000000ffff047224 */ /* 0x001fe400078e00ff */
[----:B-1----:R-:W-:-:S04]  /*0750*/  IMAD.MOV R12, RZ, RZ, -R5 ;  /* 0x000000ffff0c7224 */ /* 0x002fc800078e0a05 */
[----:B------:R-:W-:-:S04]  /*0760*/  IMAD R7, R12, R9, RZ ;  /* 0x000000090c077224 */ /* 0x000fc800078e02ff */
[----:B------:R-:W-:Y:S02]  /*0770*/  IMAD.HI.U32 R5, R5, R7, R4 ;  /* 0x0000000705057227 */ /* 0x000fe400078e0004 */
[----:B------:R-:W0:Y:S02]  /*0780*/  I2F.RP R4, R11 ;  /* 0x0000000b00047306 */ /* 0x000e240000209400 */
[----:B------:R-:W-:Y:S02]  /*0790*/  IMAD.MOV R7, RZ, RZ, -R6 ;  /* 0x000000ffff077224 */ /* 0x000fe400078e0a06 */
[----:B------:R-:W-:-:S04]  /*07a0*/  IMAD.HI.U32 R0, R5, R2, RZ ;  /* 0x0000000205007227 */ /* 0x000fc800078e00ff */
[----:B------:R-:W-:Y:S01]  /*07b0*/  IMAD R2, R0, R7, R2 ;  /* 0x0000000700027224 */ /* 0x000fe200078e0202 */
[----:B------:R-:W1:Y:S01]  /*07c0*/  I2F.RP R6, R91 ;  /* 0x0000005b00067306 */ /* 0x000e620000209400 */
[----:B------:R-:W-:-:S03]  /*07d0*/  LOP3.LUT R7, R3, 0x7f, RZ, 0xc0, !PT ;  /* 0x0000007f03077812 */ /* 0x000fc600078ec0ff */
[----:B------:R-:W-:-:S04]  /*07e0*/  ISETP.GT.U32.AND P1, PT, R9, R2, PT ;  /* 0x000000020900720c */ /* 0x000fc80003f24070 */
[----:B0-----:R-:W0:Y:S08]  /*07f0*/  MUFU.RCP R4, R4 ;  /* 0x0000000400047308 */ /* 0x001e300000001000 */
[----:B-1----:R-:W1:Y:S01]  /*0800*/  MUFU.RCP R6, R6 ;  /* 0x0000000600067308 */ /* 0x002e620000001000 */
[----:B------:R-:W-:Y:S02]  /*0810*/  @!P1 IMAD.IADD R2, R2, 0x1, -R9 ;  /* 0x0000000102029824 */ /* 0x000fe400078e0a09 */
[----:B------:R-:W-:Y:S01]  /*0820*/  @!P1 VIADD R0, R0, 0x1 ;  /* 0x0000000100009836 */ /* 0x000fe20000000000 */
[----:B------:R-:W-:-:S02]  /*0830*/  ISETP.NE.AND P1, PT, R13, RZ, PT ;  /* 0x000000ff0d00720c */ /* 0x000fc40003f25270 */
[----:B------:R-:W-:Y:S02]  /*0840*/  ISETP.GE.U32.AND P0, PT, R2, R9, PT ;  /* 0x000000090200720c */ /* 0x000fe40003f06070 */
[----:B------:R-:W-:Y:S01]  /*0850*/  LOP3.LUT R2, R10, R13, RZ, 0x3c, !PT ;  /* 0x0000000d0a027212 */ /* 0x000fe200078e3cff */
[----:B0-----:R-:W-:Y:S02]  /*0860*/  VIADD R5, R4, 0xffffffe ;  /* 0x0ffffffe04057836 */ /* 0x001fe40000000000 */
[----:B------:R-:W-:Y:S01]  /*0870*/  IMAD.MOV.U32 R4, RZ, RZ, RZ ;  /* 0x000000ffff047224 */ /* 0x000fe200078e00ff */
[----:B------:R-:W-:-:S03]  /*0880*/  ISETP.GE.AND P2, PT, R2, RZ, PT ;  /* 0x000000ff0200720c */ /* 0x000fc60003f46270 */
[----:B------:R-:W0:Y:S01]  /*0890*/  F2I.FTZ.U32.TRUNC.NTZ R5, R5 ;  /* 0x0000000500057305 */ /* 0x000e22000021f000 */
[----:B-1----:R-:W-:-:S03]  /*08a0*/  VIADD R6, R6, 0xffffffe ;  /* 0x0ffffffe06067836 */ /* 0x002fc60000000000 */
[----:B------:R-:W-:Y:S01]  /*08b0*/  @P0 VIADD R0, R0, 0x1 ;  /* 0x0000000100000836 */ /* 0x000fe20000000000 */
[----:B------:R-:W-:-:S03]  /*08c0*/  ISETP.NE.U32.AND P0, PT, R7, RZ, PT ;  /* 0x000000ff0700720c */ /* 0x000fc60003f05070 */
[----:B------:R-:W-:-:S04]  /*08d0*/  IMAD.MOV.U32 R12, RZ, RZ, R0 ;  /* 0x000000ffff0c7224 */ /* 0x000fc800078e0000 */
[----:B------:R-:W-:Y:S01]  /*08e0*/  @!P2 IMAD.MOV R12, RZ, RZ, -R12 ;  /* 0x000000ffff0ca224 */ /* 0x000fe200078e0a0c */
[----:B------:R-:W-:Y:S01]  /*08f0*/  @!P1 LOP3.LUT R12, RZ, R13, RZ, 0x33, !PT ;  /* 0x0000000dff0c9212 */ /* 0x000fe200078e33ff */
[----:B0-----:R-:W-:-:S04]  /*0900*/  IMAD.MOV R2, RZ, RZ, -R5 ;  /* 0x000000ffff027224 */ /* 0x001fc800078e0a05 */
[----:B------:R-:W-:Y:S02]  /*0910*/  IMAD.MOV R0, RZ, RZ, -R12 ;  /* 0x000000ffff007224 */ /* 0x000fe400078e0a0c */
[----:B------:R-:W-:Y:S01]  /*0920*/  IMAD R9, R2, R11, RZ ;  /* 0x0000000b02097224 */ /* 0x000fe200078e02ff */
[----:B------:R-:W-:Y:S01]  /*0930*/  LOP3.LUT R2, R3, 0x40, RZ, 0xc0, !PT ;  /* 0x0000004003027812 */ /* 0x000fe200078ec0ff */
[----:B------:R-:W-:Y:S02]  /*0940*/  IMAD R0, R13, R0, R10 ;  /* 0x000000000d007224 */ /* 0x000fe400078e020a */
[----:B------:R-:W-:Y:S02]  /*0950*/  IMAD.HI.U32 R4, R5, R9, R4 ;  /* 0x0000000905047227 */ /* 0x000fe400078e0004 */
[----:B------:R0:W1:Y:S02]  /*0960*/  F2I.FTZ.U32.TRUNC.NTZ R5, R6 ;  /* 0x0000000600057305 */ /* 0x000064000021f000 */
[----:B------:R-:W-:-:S02]  /*0970*/  IMAD.IADD R0, R8, 0x1, R0 ;  /* 0x0000000108007824 */ /* 0x000fc400078e0200 */
[----:B------:R-:W-:Y:S02]  /*0980*/  IMAD.SHL.U32 R9, R92, 0x2, RZ ;  /* 0x000000025c097824 */ /* 0x000fe400078e00ff */
[----:B------:R-:W-:Y:S01]  /*0990*/  IMAD R18, R0, 0x100, R7 ;  /* 0x0000010000127824 */ /* 0x000fe200078e0207 */
[----:B------:R-:W-:Y:S01]  /*09a0*/  SHF.R.S32.HI R0, RZ, 0x6, R3 ;  /* 0x00000006ff007819 */ /* 0x000fe20000011403 */
[----:B------:R-:W-:Y:S02]  /*09b0*/  IMAD.SHL.U32 R7, R15, 0x200000, RZ ;  /* 0x002000000f077824 */ /* 0x000fe400078e00ff */
[----:B------:R-:W-:Y:S01]  /*09c0*/  VIADD R17, R18, 0x80 ;  /* 0x0000008012117836 */ /* 0x000fe20000000000 */
[----:B------:R-:W-:Y:S01]  /*09d0*/  IABS R8, R18 ;  /* 0x0000001200087213 */ /* 0x000fe20000000000 */
[----:B------:R-:W-:Y:S01]  /*09e0*/  IMAD R2, R2, 0x80, R9 ;  /* 0x0000008002027824 */ /* 0x000fe200078e0209 */
[----:B------:R-:W-:Y:S01]  /*09f0*/  LOP3.LUT R7, R7, 0x600000, RZ, 0xc0, !PT ;  /* 0x0060000007077812 */ /* 0x000fe200078ec0ff */
[----:B------:R-:W-:Y:S01]  /*0a00*/  IMAD.SHL.U32 R12, R12, 0x100, RZ ;  /* 0x000001000c0c7824 */ /* 0x000fe200078e00ff */
[----:B------:R-:W-:Y:S01]  /*0a10*/  IABS R10, R17 ;  /* 0x00000011000a7213 */ /* 0x000fe20000000000 */
[----:B0-----:R-:W-:Y:S01]  /*0a20*/  IMAD.HI.U32 R6, R4, R8, RZ ;  /* 0x0000000804067227 */ /* 0x001fe200078e00ff */
[----:B------:R-:W-:Y:S01]  /*0a30*/  SGXT R0, R0, 0x1 ;  /* 0x000000010000781a */ /* 0x000fe20000000200 */
[----:B------:R-:W-:Y:S01]  /*0a40*/  STL [R1+0x404], R18 ;  /* 0x0004041201007387 */ /* 0x000fe20000100800 */
[----:B------:R-:W-:Y:S01]  /*0a50*/  R2UR UR10, R7 ;  /* 0x00000000070a72ca */ /* 0x000fe200000e0000 */
[----:B------:R-:W-:Y:S01]  /*0a60*/  IMAD.MOV.U32 R7, RZ, RZ, R10 ;  /* 0x000000ffff077224 */ /* 0x000fe200078e000a */
[----:B------:R-:W-:Y:S01]  /*0a70*/  LOP3.LUT R0, R9, 0x90, R0, 0x78, !PT ;  /* 0x0000009009007812 */ /* 0x000fe200078e7800 */
[----:B-1----:R-:W-:Y:S01]  /*0a80*/  IMAD.MOV R9, RZ, RZ, -R5 ;  /* 0x000000ffff097224 */ /* 0x002fe200078e0a05 */
[----:B------:R-:W-:Y:S01]  /*0a90*/  LOP3.LUT R90, R12, R90, RZ, 0xfc, !PT ;  /* 0x0000005a0c5a7212 */ /* 0x000fe200078efcff */
[----:B------:R-:W-:Y:S01]  /*0aa0*/  IMAD.MOV R6, RZ, RZ, -R6 ;  /* 0x000000ffff067224 */ /* 0x000fe200078e0a06 */
[----:B------:R-:W-:Y:S01]  /*0ab0*/  STL [R1+0x408], R17 ;  /* 0x0004081101007387 */ /* 0x000fe20000100800 */
[----:B------:R-:W-:Y:S01]  /*0ac0*/  IMAD.HI.U32 R4, R4, R7, RZ ;  /* 0x0000000704047227 */ /* 0x000fe200078e00ff */
[----:B------:R-:W-:-:S02]  /*0ad0*/  LOP3.LUT R13, R90, 0x4, RZ, 0xfc, !PT ;  /* 0x000000045a0d7812 */ /* 0x000fc400078efcff */
[----:B------:R0:W-:Y:S01]  /*0ae0*/  STL [R1+0x400], R12 ;  /* 0x0004000c01007387 */ /* 0x0001e20000100800 */
[----:B------:R-:W-:Y:S01]  /*0af0*/  IMAD.MOV.U32 R10, RZ, RZ, R9 ;  /* 0x000000ffff0a7224 */ /* 0x000fe200078e0009 */
[----:B------:R-:W-:Y:S01]  /*0b00*/  IABS R14, R13 ;  /* 0x0000000d000e7213 */ /* 0x000fe20000000000 */
[----:B------:R-:W-:Y:S01]  /*0b10*/  IMAD R6, R11, R6, R8 ;  /* 0x000000060b067224 */ /* 0x000fe200078e0208 */
[----:B------:R-:W-:Y:S01]  /*0b20*/  LOP3.LUT R15, R90, 0x6, RZ, 0xfc, !PT ;  /* 0x000000065a0f7812 */ /* 0x000fe200078efcff */
[----:B------:R-:W-:Y:S01]  /*0b30*/  IMAD.MOV R8, RZ, RZ, -R4 ;  /* 0x000000ffff087224 */ /* 0x000fe200078e0a04 */
[----:B------:R-:W-:Y:S01]  /*0b40*/  ISETP.GE.AND P6, PT, R13, RZ, PT ;  /* 0x000000ff0d00720c */ /* 0x000fe20003fc6270 */
[----:B------:R-:W-:Y:S01]  /*0b50*/  IMAD R3, R10, R91, RZ ;  /* 0x0000005b0a037224 */ /* 0x000fe200078e02ff */
[----:B------:R-:W-:Y:S01]  /*0b60*/  ISETP.GT.U32.AND P1, PT, R11, R6, PT ;  /* 0x000000060b00720c */ /* 0x000fe20003f24070 */
[----:B------:R-:W-:Y:S01]  /*0b70*/  IMAD.MOV.U32 R4, RZ, RZ, RZ ;  /* 0x000000ffff047224 */ /* 0x000fe200078e00ff */
[----:B------:R-:W-:-:S02]  /*0b80*/  IABS R10, R90 ;  /* 0x0000005a000a7213 */ /* 0x000fc40000000000 */
[----:B------:R-:W-:Y:S01]  /*0b90*/  IABS R16, R15 ;  /* 0x0000000f00107213 */ /* 0x000fe20000000000 */
[----:B------:R-:W-:Y:S01]  /*0ba0*/  IMAD.HI.U32 R3, R5, R3, R4 ;  /* 0x0000000305037227 */ /* 0x000fe200078e0004 */
[C---:B------:R-:W-:Y:S02]  /*0bb0*/  LOP3.LUT R5, R90.reuse, 0x2, RZ, 0xfc, !PT ;  /* 0x000000025a057812 */ /* 0x040fe400078efcff */
[----:B------:R-:W-:Y:S01]  /*0bc0*/  LOP3.LUT R13, R90, 0xc, RZ, 0xfc, !PT ;  /* 0x0000000c5a0d7812 */ /* 0x000fe200078efcff */
[----:B------:R-:W-:Y:S01]  /*0bd0*/  IMAD R4, R11, R8, R7 ;  /* 0x000000080b047224 */ /* 0x000fe200078e0207 */
[----:B------:R-:W-:Y:S01]  /*0be0*/  ISETP.GE.AND P3, PT, R5, RZ, PT ;  /* 0x000000ff0500720c */ /* 0x000fe20003f66270 */
[----:B------:R-:W-:Y:S01]  /*0bf0*/  IMAD.HI.U32 R7, R3, R14, RZ ;  /* 0x0000000e03077227 */ /* 0x000fe200078e00ff */
[----:B0-----:R-:W-:Y:S02]  /*0c00*/  IABS R12, R5 ;  /* 0x00000005000c7213 */ /* 0x001fe40000000000 */
[----:B------:R-:W-:Y:S01]  /*0c10*/  ISETP.GT.U32.AND P2, PT, R11, R4, PT ;  /* 0x000000040b00720c */ /* 0x000fe20003f44070 */
[----:B------:R-:W-:Y:S01]  /*0c20*/  IMAD.HI.U32 R5, R3, R10, RZ ;  /* 0x0000000a03057227 */ /* 0x000fe200078e00ff */
[----:B------:R-:W-:-:S02]  /*0c30*/  IABS R22, R13 ;  /* 0x0000000d00167213 */ /* 0x000fc40000000000 */
[C---:B------:R-:W-:Y:S01]  /*0c40*/  LOP3.LUT R19, R90.reuse, 0x12, RZ, 0xfc, !PT ;  /* 0x000000125a137812 */ /* 0x040fe200078efcff */
[----:B------:R-:W-:Y:S01]  /*0c50*/  IMAD.MOV R9, RZ, RZ, -R5 ;  /* 0x000000ffff097224 */ /* 0x000fe200078e0a05 */
[----:B------:R-:W-:Y:S01]  /*0c60*/  LOP3.LUT R23, R90, 0x2a, RZ, 0xfc, !PT ;  /* 0x0000002a5a177812 */ /* 0x000fe200078efcff */
[--C-:B------:R-:W-:Y:S01]  /*0c70*/  @!P1 IMAD.IADD R6, R6, 0x1, -R11.reuse ;  /* 0x0000000106069824 */ /* 0x100fe200078e0a0b */
[C---:B------:R-:W-:Y:S01]  /*0c80*/  LOP3.LUT R27, R90.reuse, 0x4a, RZ, 0xfc, !PT ;  /* 0x0000004a5a1b7812 */ /* 0x040fe200078efcff */
[----:B------:R-:W-:Y:S01]  /*0c90*/  IMAD R10, R91, R9, R10 ;  /* 0x000000095b0a7224 */ /* 0x000fe200078e020a */
[----:B------:R-:W-:Y:S01]  /*0ca0*/  LOP3.LUT R9, R90, 0x8, RZ, 0xfc, !PT ;  /* 0x000000085a097812 */ /* 0x000fe200078efcff */
[----:B------:R-:W-:Y:S01]  /*0cb0*/  IMAD.HI.U32 R5, R3, R12, RZ ;  /* 0x0000000c03057227 */ /* 0x000fe200078e00ff */
[----:B------:R-:W-:Y:S02]  /*0cc0*/  ISETP.GT.U32.AND P1, PT, R11, R6, PT ;  /* 0x000000060b00720c */ /* 0x000fe40003f24070 */
[----:B------:R-:W-:Y:S01]  /*0cd0*/  ISETP.GT.U32.AND P5, PT, R91, R10, PT ;  /* 0x0000000a5b00720c */ /* 0x000fe20003fa4070 */
[----:B------:R-:W-:Y:S01]  /*0ce0*/  @!P2 IMAD.IADD R4, R4, 0x1, -R11 ;  /* 0x000000010404a824 */ /* 0x000fe200078e0a0b */
[----:B------:R-:W-:Y:S01]  /*0cf0*/  ISETP.GE.AND P2, PT, R18, RZ, PT ;  /* 0x000000ff1200720c */ /* 0x000fe20003f46270 */
[----:B------:R-:W-:Y:S01]  /*0d00*/  IMAD.MOV R7, RZ, RZ, -R7 ;  /* 0x000000ffff077224 */ /* 0x000fe200078e0a07 */
[----:B------:R-:W-:Y:S01]  /*0d10*/  IABS R18, R9 ;  /* 0x0000000900127213 */ /* 0x000fe20000000000 */
[----:B------:R-:W-:Y:S01]  /*0d20*/  IMAD.MOV R5, RZ, RZ, -R5 ;  /* 0x000000ffff057224 */ /* 0x000fe200078e0a05 */
[----:B------:R-:W-:Y:S01]  /*0d30*/  ISETP.GT.U32.AND P4, PT, R11, R4, PT ;  /* 0x000000040b00720c */ /* 0x000fe20003f84070 */
[C---:B------:R-:W-:Y:S01]  /*0d40*/  IMAD R14, R91.reuse, R7, R14 ;  /* 0x000000075b0e7224 */ /* 0x040fe200078e020e */
[----:B------:R-:W-:Y:S01]  /*0d50*/  LOP3.LUT R7, RZ, R54, RZ, 0x33, !PT ;  /* 0x00000036ff077212 */ /* 0x000fe200078e33ff */
[C---:B------:R-:W-:Y:S01]  /*0d60*/  IMAD R12, R91.reuse, R5, R12 ;  /* 0x000000055b0c7224 */ /* 0x040fe200078e020c */
[----:B------:R-:W-:Y:S01]  /*0d70*/  IABS R26, R23 ;  /* 0x00000017001a7213 */ /* 0x000fe20000000000 */
[----:B------:R-:W-:Y:S01]  /*0d80*/  @!P1 IMAD.IADD R6, R6, 0x1, -R11 ;  /* 0x0000000106069824 */ /* 0x000fe200078e0a0b */
[----:B------:R-:W-:Y:S01]  /*0d90*/  LOP3.LUT R29, R90, 0x50, RZ, 0xfc, !PT ;  /* 0x000000505a1d7812 */ /* 0x000fe200078efcff */
[----:B------:R-:W-:Y:S01]  /*0da0*/  @!P5 IMAD.IADD R10, R10, 0x1, -R91 ;  /* 0x000000010a0ad824 */ /* 0x000fe200078e0a5b */
[----:B------:R-:W-:Y:S01]  /*0db0*/  ISETP.GT.U32.AND P1, PT, R91, R12, PT ;  /* 0x0000000c5b00720c */ /* 0x000fe20003f24070 */
[----:B------:R-:W-:Y:S01]  /*0dc0*/  IMAD.HI.U32 R8, R3, R16, RZ ;  /* 0x0000001003087227 */ /* 0x000fe200078e00ff */
[----:B------:R-:W-:-:S02]  /*0dd0*/  ISETP.GE.AND P5, PT, R17, RZ, PT ;  /* 0x000000ff1100720c */ /* 0x000fc40003fa6270 */
[----:B------:R-:W-:Y:S01]  /*0de0*/  LOP3.LUT R17, R90, 0x10, RZ, 0xfc, !PT ;  /* 0x000000105a117812 */ /* 0x000fe200078efcff */
[----:B------:R-:W-:Y:S01]  /*0df0*/  @!P4 IMAD.IADD R4, R4, 0x1, -R11 ;  /* 0x000000010404c824 */ /* 0x000fe200078e0a0b */
[----:B------:R-:W-:Y:S01]  /*0e00*/  ISETP.GT.U32.AND P4, PT, R91, R14, PT ;  /* 0x0000000e5b00720c */ /* 0x000fe20003f84070 */
[----:B------:R-:W-:Y:S01]  /*0e10*/  IMAD.MOV R8, RZ, RZ, -R8 ;  /* 0x000000ffff087224 */ /* 0x000fe200078e0a08 */
[C---:B------:R-:W-:Y:S01]  /*0e20*/  LOP3.LUT R11, R90.reuse, 0xa, RZ, 0xfc, !PT ;  /* 0x0000000a5a0b7812 */ /* 0x040fe200078efcff */
[----:B------:R-:W-:Y:S01]  /*0e30*/  IMAD.HI.U32 R5, R3, R18, RZ ;  /* 0x0000001203057227 */ /* 0x000fe200078e00ff */
[----:B------:R-:W-:Y:S02]  /*0e40*/  IABS R30, R29 ;  /* 0x0000001d001e7213 */ /* 0x000fe40000000000 */
[----:B------:R-:W-:Y:S01]  /*0e50*/  IABS R20, R11 ;  /* 0x0000000b00147213 */ /* 0x000fe20000000000 */
[----:B------:R-:W-:Y:S01]  /*0e60*/  IMAD R16, R91, R8, R16 ;  /* 0x000000085b107224 */ /* 0x000fe200078e0210 */
[----:B------:R-:W-:Y:S01]  /*0e70*/  LOP3.LUT R79, R90, 0xa8, RZ, 0xfc, !PT ;  /* 0x000000a85a4f7812 */ /* 0x000fe200078efcff */
[----:B------:R-:W-:-:S02]  /*0e80*/  IMAD.MOV.U32 R8, RZ, RZ, R4 ;  /* 0x000000ffff087224 */ /* 0x000fc400078e0004 */
[--C-:B------:R-:W-:Y:S01]  /*0e90*/  @!P1 IMAD.IADD R12, R12, 0x1, -R91.reuse ;  /* 0x000000010c0c9824 */ /* 0x100fe200078e0a5b */
[C---:B------:R-:W-:Y:S01]  /*0ea0*/  ISETP.GT.U32.AND P1, PT, R91.reuse, R10, PT ;  /* 0x0000000a5b00720c */ /* 0x040fe20003f24070 */
[----:B------:R-:W-:Y:S02]  /*0eb0*/  @!P4 IMAD.IADD R14, R14, 0x1, -R91 ;  /* 0x000000010e0ec824 */ /* 0x000fe400078e0a5b */
[----:B------:R-:W-:Y:S01]  /*0ec0*/  @!P5 IMAD.MOV R8, RZ, RZ, -R8 ;  /* 0x000000ffff08d224 */ /* 0x000fe200078e0a08 */
[C---:B------:R-:W-:Y:S01]  /*0ed0*/  ISETP.GT.U32.AND P4, PT, R91.reuse, R12, PT ;  /* 0x0000000c5b00720c */ /* 0x040fe20003f84070 */
[----:B------:R-:W-:Y:S01]  /*0ee0*/  @!P2 IMAD.MOV R6, RZ, RZ, -R6 ;  /* 0x000000ffff06a224 */ /* 0x000fe200078e0a06 */
[----:B------:R-:W-:Y:S01]  /*0ef0*/  ISETP.GT.U32.AND P5, PT, R91, R14, PT ;  /* 0x0000000e5b00720c */ /* 0x000fe20003fa4070 */
[----:B------:R-:W-:Y:S01]  /*0f00*/  IMAD.MOV R5, RZ, RZ, -R5 ;  /* 0x000000ffff057224 */ /* 0x000fe200078e0a05 */
[----:B------:R-:W-:-:S04]  /*0f10*/  ISETP.NE.AND P2, PT, R54, RZ, PT ;  /* 0x000000ff3600720c */ /* 0x000fc80003f45270 */
[----:B------:R-:W-:Y:S01]  /*0f20*/  SEL R4, R7, R6, !P2 ;  /* 0x0000000607047207 */ /* 0x000fe20005000000 */
[----:B------:R-:W-:Y:S01]  /*0f30*/  IMAD R6, R91, R5, R18 ;  /* 0x000000055b067224 */ /* 0x000fe200078e0212 */
[----:B------:R-:W-:Y:S01]  /*0f40*/  SEL R7, R7, R8, !P2 ;  /* 0x0000000807077207 */ /* 0x000fe20005000000 */
[----:B------:R-:W-:Y:S01]  /*0f50*/  IMAD.HI.U32 R5, R3, R20, RZ ;  /* 0x0000001403057227 */ /* 0x000fe200078e00ff */
[----:B------:R-:W-:-:S03]  /*0f60*/  ISETP.GT.U32.AND P2, PT, R91, R16, PT ;  /* 0x000000105b00720c */ /* 0x000fc60003f44070 */
[--C-:B------:R-:W-:Y:S01]  /*0f70*/  @!P5 IMAD.IADD R14, R14, 0x1, -R91.reuse ;  /* 0x000000010e0ed824 */ /* 0x100fe200078e0a5b */
[----:B------:R-:W-:Y:S01]  /*0f80*/  ISETP.GT.U32.AND P5, PT, R91, R6, PT ;  /* 0x000000065b00720c */ /* 0x000fe20003fa4070 */
[--C-:B------:R-:W-:Y:S01]  /*0f90*/  @!P4 IMAD.IADD R12, R12, 0x1, -R91.reuse ;  /* 0x000000010c0cc824 */ /* 0x100fe200078e0a5b */
[----:B------:R-:W-:Y:S01]  /*0fa0*/  ISETP.GE.AND P4, PT, R90, RZ, PT ;  /* 0x000000ff5a00720c */ /* 0x000fe20003f86270 */
[----:B------:R-:W-:Y:S01]  /*0fb0*/  @!P1 IMAD.IADD R10, R10, 0x1, -R91 ;  /* 0x000000010a0a9824 */ /* 0x000fe200078e0a5b */
[----:B------:R-:W-:Y:S01]  /*0fc0*/  ISETP.GE.AND P1, PT, R15, RZ, PT ;  /* 0x000000ff0f00720c */ /* 0x000fe20003f26270 */
[----:B------:R-:W-:Y:S01]  /*0fd0*/  IMAD.HI.U32 R8, R3, R22, RZ ;  /* 0x0000001603087227 */ /* 0x000fe200078e00ff */
[----:B------:R-:W-:-:S03]  /*0fe0*/  LOP3.LUT R15, R90, 0xe, RZ, 0xfc, !PT ;  /* 0x0000000e5a0f7812 */ /* 0x000fc600078efcff */
[----:B------:R-:W-:Y:S02]  /*0ff0*/  IMAD.MOV R5, RZ, RZ, -R5 ;  /* 0x000000ffff057224 */ /* 0x000fe400078e0a05 */
[----:B------:R-:W-:Y:S02]  /*1000*/  IMAD.MOV R18, RZ, RZ, -R8 ;  /* 0x000000ffff127224 */ /* 0x000fe400078e0a08 */
[----:B------:R-:W-:Y:S01]  /*1010*/  IMAD R8, R91, R5, R20 ;  /* 0x000000055b087224 */ /* 0x000fe200078e0214 */
[----:B------:R-:W-:Y:S01]  /*1020*/  IABS R5, R15 ;  /* 0x0000000f00057213 */ /* 0x000fe20000000000 */
[----:B------:R-:W-:Y:S01]  /*1030*/  IMAD.MOV.U32 R53, RZ, RZ, R10 ;  /* 0x000000ffff357224 */ /* 0x000fe200078e000a */
[----:B------:R-:W-:Y:S01]  /*1040*/  LOP3.LUT R20, R90, 0x14, RZ, 0xfc, !PT ;  /* 0x000000145a147812 */ /* 0x000fe200078efcff */
[----:B------:R-:W-:Y:S02]  /*1050*/  @!P5 IMAD.IADD R6, R6, 0x1, -R91 ;  /* 0x000000010606d824 */ /* 0x000fe400078e0a5b */
[----:B------:R-:W-:Y:S01]  /*1060*/  IMAD.MOV.U32 R32, RZ, RZ, R12 ;  /* 0x000000ffff207224 */ /* 0x000fe200078e000c */
[----:B------:R-:W-:Y:S01]  /*1070*/  IABS R12, R17 ;  /* 0x00000011000c7213 */ /* 0x000fe20000000000 */
[----:B------:R-:W-:-:S02]  /*1080*/  IMAD.MOV.U32 R10, RZ, RZ, R5 ;  /* 0x000000ffff0a7224 */ /* 0x000fc400078e0005 */
[----:B------:R-:W-:Y:S01]  /*1090*/  @!P4 IMAD.MOV R53, RZ, RZ, -R53 ;  /* 0x000000ffff35c224 */ /* 0x000fe200078e0a35 */
[C---:B------:R-:W-:Y:S01]  /*10a0*/  ISETP.GT.U32.AND P4, PT, R91.reuse, R8, PT ;  /* 0x000000085b00720c */ /* 0x040fe20003f84070 */
[----:B------:R-:W-:Y:S01]  /*10b0*/  @!P3 IMAD.MOV R32, RZ, RZ, -R32 ;  /* 0x000000ffff20b224 */ /* 0x000fe200078e0a20 */
[----:B------:R-:W-:Y:S01]  /*10c0*/  ISETP.GT.U32.AND P3, PT, R91, R6, PT ;  /* 0x000000065b00720c */ /* 0x000fe20003f64070 */
[----:B------:R-:W-:-:S04]  /*10d0*/  IMAD.HI.U32 R5, R3, R10, RZ ;  /* 0x0000000a03057227 */ /* 0x000fc800078e00ff */
[----:B------:R-:W-:Y:S01]  /*10e0*/  @!P2 IMAD.IADD R16, R16, 0x1, -R91 ;  /* 0x000000011010a824 */ /* 0x000fe200078e0a5b */
[----:B------:R-:W-:Y:S01]  /*10f0*/  ISETP.GE.AND P2, PT, R9, RZ, PT ;  /* 0x000000ff0900720c */ /* 0x000fe20003f46270 */
[C---:B------:R-:W-:Y:S02]  /*1100*/  IMAD R18, R91.reuse, R18, R22 ;  /* 0x000000125b127224 */ /* 0x040fe400078e0216 */
[----:B------:R-:W-:Y:S01]  /*1110*/  IMAD.MOV.U32 R21, RZ, RZ, R14 ;  /* 0x000000ffff157224 */ /* 0x000fe200078e000e */
[C---:B------:R-:W-:Y:S01]  /*1120*/  ISETP.GT.U32.AND P5, PT, R91.reuse, R16, PT ;  /* 0x000000105b00720c */ /* 0x040fe20003fa4070 */
[----:B------:R-:W-:Y:S01]  /*1130*/  IMAD.MOV R5, RZ, RZ, -R5 ;  /* 0x000000ffff057224 */ /* 0x000fe200078e0a05 */
[----:B------:R-:W-:Y:S01]  /*1140*/  IABS R14, R19 ;  /* 0x00000013000e7213 */ /* 0x000fe20000000000 */
[----:B------:R-:W-:Y:S01]  /*1150*/  @!P6 IMAD.MOV R21, RZ, RZ, -R21 ;  /* 0x000000ffff15e224 */ /* 0x000fe200078e0a15 */
[C---:B------:R-:W-:Y:S01]  /*1160*/  ISETP.GT.U32.AND P6, PT, R91.reuse, R18, PT ;  /* 0x000000125b00720c */ /* 0x040fe20003fc4070 */
[----:B------:R-:W-:-:S02]  /*1170*/  IMAD R10, R91, R5, R10 ;  /* 0x000000055b0a7224 */ /* 0x000fc400078e020a */
[--C-:B------:R-:W-:Y:S01]  /*1180*/  @!P4 IMAD.IADD R8, R8, 0x1, -R91.reuse ;  /* 0x000000010808c824 */ /* 0x100fe200078e0a5b */
[----:B------:R0:W-:Y:S01]  /*1190*/  STL [R1+0x238], R21 ;  /* 0x0002381501007387 */ /* 0x0001e20000100800 */
[----:B------:R-:W-:Y:S01]  /*11a0*/  @!P3 IMAD.IADD R6, R6, 0x1, -R91 ;  /* 0x000000010606b824 */ /* 0x000fe200078e0a5b */
[----:B------:R-:W-:Y:S01]  /*11b0*/  ISETP.GT.U32.AND P3, PT, R91, R10, PT ;  /* 0x0000000a5b00720c */ /* 0x000fe20003f64070 */
[----:B------:R-:W-:Y:S01]  /*11c0*/  IMAD.HI.U32 R5, R3, R12, RZ ;  /* 0x0000000c03057227 */ /* 0x000fe200078e00ff */
[----:B------:R-:W-:-:S03]  /*11d0*/  ISETP.GT.U32.AND P4, PT, R91, R8, PT ;  /* 0x000000085b00720c */ /* 0x000fc60003f84070 */
[--C-:B------:R-:W-:Y:S01]  /*11e0*/  @!P5 IMAD.IADD R16, R16, 0x1, -R91.reuse ;  /* 0x000000011010d824 */ /* 0x100fe200078e0a5b */
[----:B------:R-:W-:Y:S01]  /*11f0*/  ISETP.GE.AND P5, PT, R11, RZ, PT ;  /* 0x000000ff0b00720c */ /* 0x000fe20003fa6270 */
[----:B------:R-:W-:Y:S01]  /*1200*/  @!P6 IMAD.IADD R18, R18, 0x1, -R91 ;  /* 0x000000011212e824 */ /* 0x000fe200078e0a5b */
[----:B------:R-:W-:Y:S01]  /*1210*/  IABS R11, R20 ;  /* 0x00000014000b7213 */ /* 0x000fe20000000000 */
[----:B------:R-:W-:Y:S01]  /*1220*/  IMAD.HI.U32 R9, R3, R14, RZ ;  /* 0x0000000e03097227 */ /* 0x000fe200078e00ff */
[----:B------:R-:W-:Y:S02]  /*1230*/  ISETP.GE.AND P6, PT, R13, RZ, PT ;  /* 0x000000ff0d00720c */ /* 0x000fe40003fc6270 */
[----:B------:R-:W-:Y:S01]  /*1240*/  LOP3.LUT R13, R90, 0x1a, RZ, 0xfc, !PT ;  /* 0x0000001a5a0d7812 */ /* 0x000fe200078efcff */
[----:B------:R-:W-:Y:S02]  /*1250*/  IMAD.MOV R5, RZ, RZ, -R5 ;  /* 0x000000ffff057224 */ /* 0x000fe400078e0a05 */
[----:B------:R-:W-:Y:S01]  /*1260*/  @!P3 IMAD.IADD R10, R10, 0x1, -R91 ;  /* 0x000000010a0ab824 */ /* 0x000fe200078e0a5b */
[----:B------:R-:W-:Y:S01]  /*1270*/  ISETP.GT.U32.AND P3, PT, R91, R18, PT ;  /* 0x000000125b00720c */ /* 0x000fe20003f64070 */
[----:B------:R-:W-:-:S02]  /*1280*/  IMAD.MOV R9, RZ, RZ, -R9 ;  /* 0x000000ffff097224 */ /* 0x000fc400078e0a09 */
[----:B------:R-:W-:Y:S02]  /*1290*/  @!P4 IMAD.IADD R8, R8, 0x1, -R91 ;  /* 0x000000010808c824 */ /* 0x000fe400078e0a5b */
[C---:B------:R-:W-:Y:S02]  /*12a0*/  IMAD R12, R91.reuse, R5, R12 ;  /* 0x000000055b0c7224 */ /* 0x040fe400078e020c */
[----:B0-----:R-:W-:Y:S02]  /*12b0*/  IMAD.MOV.U32 R21, RZ, RZ, R16 ;  /* 0x000000ffff157224 */ /* 0x001fe400078e0010 */
[----:B------:R-:W-:Y:S01]  /*12c0*/  IMAD.MOV.U32 R16, RZ, RZ, R11 ;  /* 0x000000ffff107224 */ /* 0x000fe200078e000b */
[C---:B------:R-:W-:Y:S01]  /*12d0*/  ISETP.GT.U32.AND P4, PT, R91.reuse, R12, PT ;  /* 0x0000000c5b00720c */ /* 0x040fe20003f84070 */
[----:B------:R-:W-:Y:S01]  /*12e0*/  IMAD R14, R91, R9, R14 ;  /* 0x000000095b0e7224 */ /* 0x000fe200078e020e */
[----:B------:R-:W-:Y:S01]  /*12f0*/  LOP3.LUT R9, R90, 0x16, RZ, 0xfc, !PT ;  /* 0x000000165a097812 */ /* 0x000fe200078efcff */
[----:B------:R-:W-:-:S02]  /*1300*/  IMAD.MOV.U32 R11, RZ, RZ, R8 ;  /* 0x000000ffff0b7224 */ /* 0x000fc400078e0008 */
[----:B------:R-:W-:Y:S01]  /*1310*/  IMAD.HI.U32 R5, R3, R16, RZ ;  /* 0x0000001003057227 */ /* 0x000fe200078e00ff */
[----:B------:R-:W-:-:S03]  /*1320*/  IABS R8, R9 ;  /* 0x0000000900087213 */ /* 0x000fc60000000000 */
[----:B------:R-:W-:Y:S01]  /*1330*/  @!P5 IMAD.MOV R11, RZ, RZ, -R11 ;  /* 0x000000ffff0bd224 */ /* 0x000fe200078e0a0b */
[C---:B------:R-:W-:Y:S01]  /*1340*/  ISETP.GT.U32.AND P5, PT, R91.reuse, R14, PT ;  /* 0x0000000e5b00720c */ /* 0x040fe20003fa4070 */
[----:B------:R-:W-:Y:S01]  /*1350*/  @!P1 IMAD.MOV R21, RZ, RZ, -R21 ;  /* 0x000000ffff159224 */ /* 0x000fe200078e0a15 */
[----:B------:R-:W-:Y:S01]  /*1360*/  ISETP.GT.U32.AND P1, PT, R91, R10, PT ;  /* 0x0000000a5b00720c */ /* 0x000fe20003f24070 */
[----:B------:R-:W-:Y:S01]  /*1370*/  @!P2 IMAD.MOV R6, RZ, RZ, -R6 ;  /* 0x000000ffff06a224 */ /* 0x000fe200078e0a06 */
[----:B------:R-:W-:Y:S01]  /*1380*/  ISETP.GE.AND P2, PT, R15, RZ, PT ;  /* 0x000000ff0f00720c */ /* 0x000fe20003f46270 */
[----:B------:R-:W-:Y:S01]  /*1390*/  IMAD.MOV R5, RZ, RZ, -R5 ;  /* 0x000000ffff057224 */ /* 0x000fe200078e0a05 */
[----:B------:R0:W-:Y:S01]  /*13a0*/  STL [R1+0x47c], R21 ;  /* 0x00047c1501007387 */ /* 0x0001e20000100800 */
[--C-:B------:R-:W-:Y:S01]  /*13b0*/  @!P3 IMAD.IADD R18, R18, 0x1, -R91.reuse ;  /* 0x000000011212b824 */ /* 0x100fe200078e0a5b */
[----:B------:R-:W-:Y:S01]  /*13c0*/  ISETP.GE.AND P3, PT, R17, RZ, PT ;  /* 0x000000ff1100720c */ /* 0x000fe20003f66270 */
[----:B------:R-:W-:Y:S01]  /*13d0*/  @!P4 IMAD.IADD R12, R12, 0x1, -R91 ;  /* 0x000000010c0cc824 */ /* 0x000fe200078e0a5b */
[----:B------:R1:W-:Y:S01]  /*13e0*/  STL [R1+0x1d4], R6 ;  /* 0x0001d40601007387 */ /* 0x0003e20000100800 */
[----:B------:R-:W-:Y:S01]  /*13f0*/  LOP3.LUT R17, R90, 0x1e, RZ, 0xfc, !PT ;  /* 0x0000001e5a117812 */ /* 0x000fe200078efcff */
[----:B-----5:R-:W-:-:S02]  /*1400*/  IMAD R4, R4, R87, RZ ;  /* 0x0000005704047224 */ /* 0x020fc400078e02ff */
[--C-:B------:R-:W-:Y:S01]  /*1410*/  @!P5 IMAD.IADD R14, R14, 0x1, -R91.reuse ;  /* 0x000000010e0ed824 */ /* 0x100fe200078e0a5b */
[C---:B------:R-:W-:Y:S01]  /*1420*/  ISETP.GT.U32.AND P4, PT, R91.reuse, R12, PT ;  /* 0x0000000c5b00720c */ /* 0x040fe20003f84070 */
[----:B0-----:R-:W-:Y:S01]  /*1430*/  IMAD.MOV.U32 R21, RZ, RZ, R18 ;  /* 0x000000ffff157224 */ /* 0x001fe200078e0012 */
[----:B------:R0:W-:Y:S01]  /*1440*/  STL [R1+0x1d0], R11 ;  /* 0x0001d00b01007387 */ /* 0x0001e20000100800 */
[----:B------:R-:W-:Y:S01]  /*1450*/  @!P1 IMAD.IADD R10, R10, 0x1, -R91 ;  /* 0x000000010a0a9824 */ /* 0x000fe200078e0a5b */
[C---:B------:R-:W-:Y:S01]  /*1460*/  ISETP.GT.U32.AND P5, PT, R91.reuse, R14, PT ;  /* 0x0000000e5b00720c */ /* 0x040fe20003fa4070 */
[----:B-1----:R-:W-:Y:S01]  /*1470*/  IMAD R6, R91, R5, R16 ;  /* 0x000000055b067224 */ /* 0x002fe200078e0210 */
[----:B------:R-:W-:Y:S01]  /*1480*/  ISETP.GE.AND P1, PT, R19, RZ, PT ;  /* 0x000000ff1300720c */ /* 0x000fe20003f26270 */
[----:B------:R-:W-:Y:S01]  /*1490*/  @!P6 IMAD.MOV R21, RZ, RZ, -R21 ;  /* 0x000000ffff15e224 */ /* 0x000fe200078e0a15 */
[----:B------:R-:W-:Y:S01]  /*14a0*/  IABS R18, R13 ;  /* 0x0000000d00127213 */ /* 0x000fe20000000000 */
[----:B------:R-:W-:Y:S01]  /*14b0*/  IMAD.HI.U32 R5, R3, R8, RZ ;  /* 0x0000000803057227 */ /* 0x000fe200078e00ff */
[----:B------:R-:W-:-:S02]  /*14c0*/  ISETP.GT.U32.AND P6, PT, R91, R6, PT ;  /* 0x000000065b00720c */ /* 0x000fc40003fc4070 */
[----:B0-----:R-:W-:Y:S01]  /*14d0*/  LOP3.LUT R11, R90, 0x18, RZ, 0xfc, !PT ;  /* 0x000000185a0b7812 */ /* 0x001fe200078efcff */
[----:B------:R-:W-:Y:S01]  /*14e0*/  @!P4 IMAD.IADD R12, R12, 0x1, -R91 ;  /* 0x000000010c0cc824 */ /* 0x000fe200078e0a5b */
[----:B------:R-:W-:Y:S01]  /*14f0*/  ISETP.GE.AND P4, PT, R9, RZ, PT ;  /* 0x000000ff0900720c */ /* 0x000fe20003f86270 */
[----:B------:R-:W-:Y:S01]  /*1500*/  IMAD.MOV.U32 R15, RZ, RZ, R10 ;  /* 0x000000ffff0f7224 */ /* 0x000fe200078e000a */
[----:B------:R-:W-:Y:S01]  /*1510*/  IABS R16, R11 ;  /* 0x0000000b00107213 */ /* 0x000fe20000000000 */
[----:B------:R-:W-:Y:S01]  /*1520*/  IMAD.MOV R10, RZ, RZ, -R5 ;  /* 0x000000ffff0a7224 */ /* 0x000fe200078e0a05 */
[----:B------:R0:W-:Y:S01]  /*1530*/  STL [R1+0x2b4], R21 ;  /* 0x0002b41501007387 */ /* 0x0001e20000100800 */
[----:B------:R-:W-:Y:S01]  /*1540*/  @!P5 IMAD.IADD R14, R14, 0x1, -R91 ;  /* 0x000000010e0ed824 */ /* 0x000fe200078e0a5b */
[----:B------:R-:W-:Y:S01]  /*1550*/  LOP3.LUT R19, R90, 0x20, RZ, 0xfc, !PT ;  /* 0x000000205a137812 */ /* 0x000fe200078efcff */
[----:B------:R-:W-:Y:S01]  /*1560*/  IMAD.HI.U32 R9, R3, R16, RZ ;  /* 0x0000001003097227 */ /* 0x000fe200078e00ff */
[----:B------:R-:W-:-:S03]  /*1570*/  ISETP.GE.AND P5, PT, R11, RZ, PT ;  /* 0x000000ff0b00720c */ /* 0x000fc60003fa6270 */
[----:B------:R-:W-:Y:S02]  /*1580*/  @!P6 IMAD.IADD R6, R6, 0x1, -R91 ;  /* 0x000000010606e824 */ /* 0x000fe400078e0a5b */
[C---:B------:R-:W-:Y:S01]  /*1590*/  IMAD R8, R91.reuse, R10, R8 ;  /* 0x0000000a5b087224 */ /* 0x040fe200078e0208 */
[----:B0-----:R-:W-:Y:S01]  /*15a0*/  LOP3.LUT R21, R90, 0x22, RZ, 0xfc, !PT ;  /* 0x000000225a157812 */ /* 0x001fe200078efcff */
[----:B------:R-:W-:Y:S01]  /*15b0*/  IMAD.MOV R9, RZ, RZ, -R9 ;  /* 0x000000ffff097224 */ /* 0x000fe200078e0a09 */
[C---:B------:R-:W-:Y:S01]  /*15c0*/  ISETP.GT.U32.AND P6, PT, R91.reuse, R6, PT ;  /* 0x000000065b00720c */ /* 0x040fe20003fc4070 */
[----:B------:R-:W-:Y:S02]  /*15d0*/  IMAD.MOV.U32 R44, RZ, RZ, R14 ;  /* 0x000000ffff2c7224 */ /* 0x000fe400078e000e */
[C---:B------:R-:W-:Y:S01]  /*15e0*/  IMAD R10, R91.reuse, R9, R16 ;  /* 0x000000095b0a7224 */ /* 0x040fe200078e0210 */
[----:B------:R-:W-:Y:S01]  /*15f0*/  IABS R16, R17 ;  /* 0x0000001100107213 */ /* 0x000fe20000000000 */
[----:B------:R-:W-:Y:S01]  /*1600*/  @!P1 IMAD.MOV R44, RZ, RZ, -R44 ;  /* 0x000000ffff2c9224 */ /* 0x000fe200078e0a2c */
[----:B------:R-:W-:Y:S01]  /*1610*/  ISETP.GT.U32.AND P1, PT, R91, R8, PT ;  /* 0x000000085b00720c */ /* 0x000fe20003f24070 */
[----:B------:R-:W-:Y:S01]  /*1620*/  @!P2 IMAD.MOV R15, RZ, RZ, -R15 ;  /* 0x000000ffff0fa224 */ /* 0x000fe200078e0a0f */
[----:B------:R-:W-:Y:S01]  /*1630*/  ISETP.GE.AND P2, PT, R20, RZ, PT ;  /* 0x000000ff1400720c */ /* 0x000fe20003f46270 */
[----:B------:R-:W-:Y:S01]  /*1640*/  IMAD.HI.U32 R5, R3, R18, RZ ;  /* 0x0000001203057227 */ /* 0x000fe200078e00ff */
[----:B------:R-:W-:-:S02]  /*1650*/  IABS R20, R21 ;  /* 0x0000001500147213 */ /* 0x000fc40000000000 */
[----:B------:R0:W-:Y:S01]  /*1660*/  STL [R1+0x480], R15 ;  /* 0x0004800f01007387 */ /* 0x0001e20000100800 */
[----:B------:R-:W-:Y:S01]  /*1670*/  @!P6 IMAD.IADD R6, R6, 0x1, -R91 ;  /* 0x000000010606e824 */ /* 0x000fe200078e0a5b */
[C---:B------:R-:W-:Y:S01]  /*1680*/  ISETP.GT.U32.AND P6, PT, R91.reuse, R10, PT ;  /* 0x0000000a5b00720c */ /* 0x040fe20003fc4070 */
[----:B------:R-:W-:Y:S02]  /*1690*/  IMAD.MOV R5, RZ, RZ, -R5 ;  /* 0x000000ffff057224 */ /* 0x000fe400078e0a05 */
[----:B------:R-:W-:Y:S02]  /*16a0*/  IMAD.MOV.U32 R42, RZ, RZ, R12 ;  /* 0x000000ffff2a7224 */ /* 0x000fe400078e000c */
[----:B------:R-:W-:Y:S02]  /*16b0*/  @!P1 IMAD.IADD R8, R8, 0x1, -R91 ;  /* 0x0000000108089824 */ /* 0x000fe400078e0a5b */
[C---:B------:R-:W-:Y:S01]  /*16c0*/  IMAD R12, R91.reuse, R5, R18 ;  /* 0x000000055b0c7224 */ /* 0x040fe200078e0212 */
[----:B0-----:R-:W-:Y:S01]  /*16d0*/  LOP3.LUT R15, R90, 0x1c, RZ, 0xfc, !PT ;  /* 0x0000001c5a0f7812 */ /* 0x001fe200078efcff */
[----:B------:R-:W-:Y:S01]  /*16e0*/  IMAD.MOV.U32 R22, RZ, RZ, R6 ;  /* 0x000000ffff167224 */ /* 0x000fe200078e0006 */
[----:B------:R-:W-:Y:S01]  /*16f0*/  ISETP.GT.U32.AND P1, PT, R91, R8, PT ;  /* 0x000000085b00720c */ /* 0x000fe20003f24070 */
[----:B------:R-:W-:Y:S01]  /*1700*/  IMAD.HI.U32 R9, R3, R16, RZ ;  /* 0x0000001003097227 */ /* 0x000fe200078e00ff */
[----:B------:R-:W-:-:S02]  /*1710*/  IABS R14, R15 ;  /* 0x0000000f000e7213 */ /* 0x000fc40000000000 */
[----:B------:R-:W-:Y:S01]  /*1720*/  IABS R18, R19 ;  /* 0x0000001300127213 */ /* 0x000fe20000000000 */
[----:B------:R-:W-:Y:S02]  /*1730*/  @!P6 IMAD.IADD R10, R10, 0x1, -R91 ;  /* 0x000000010a0ae824 */ /* 0x000fe400078e0a5b */
[----:B------:R-:W-:Y:S01]  /*1740*/  @!P2 IMAD.MOV R22, RZ, RZ, -R22 ;  /* 0x000000ffff16a224 */ /* 0x000fe200078e0a16 */
[----:B------:R-:W-:Y:S01]  /*1750*/  ISETP.GT.U32.AND P2, PT, R91, R12, PT ;  /* 0x0000000c5b00720c */ /* 0x000fe20003f44070 */
[----:B------:R-:W-:Y:S01]  /*1760*/  IMAD.HI.U32 R5, R3, R14, RZ ;  /* 0x0000000e03057227 */ /* 0x000fe200078e00ff */
[----:B------:R-:W-:Y:S02]  /*1770*/  ISETP.GT.U32.AND P6, PT, R91, R10, PT ;  /* 0x0000000a5b00720c */ /* 0x000fe40003fc4070 */
[----:B------:R0:W-:Y:S01]  /*1780*/  STL [R1+0x314], R22 ;  /* 0x0003141601007387 */ /* 0x0001e20000100800 */
[----:B------:R-:W-:Y:S01]  /*1790*/  @!P3 IMAD.MOV R42, RZ, RZ, -R42 ;  /* 0x000000ffff2ab224 */ /* 0x000fe200078e0a2a */
[----:B------:R-:W-:Y:S01]  /*17a0*/  ISETP.GE.AND P3, PT, R13, RZ, PT ;  /* 0x000000ff0d00720c */ /* 0x000fe20003f66270 */
[----:B------:R-:W-:-:S02]  /*17b0*/  IMAD.MOV R5, RZ, RZ, -R5 ;  /* 0x000000ffff057224 */ /* 0x000fc400078e0a05 */
[----:B------:R-:W-:-:S04]  /*17c0*/  IMAD.HI.U32 R11, R3, R18, RZ ;  /* 0x00000012030b7227 */ /* 0x000fc800078e00ff */
[----:B------:R-:W-:Y:S02]  /*17d0*/  IMAD.MOV R9, RZ, RZ, -R9 ;  /* 0x000000ffff097224 */ /* 0x000fe400078e0a09 */
[----:B------:R-:W-:-:S04]  /*17e0*/  IMAD.HI.U32 R13, R3, R20, RZ ;  /* 0x00000014030d7227 */ /* 0x000fc800078e00ff */
[C---:B------:R-:W-:Y:S02]  /*17f0*/  IMAD R6, R91.reuse, R5, R14 ;  /* 0x000000055b067224 */ /* 0x040fe400078e020e */
[----:B------:R-:W-:Y:S02]  /*1800*/  IMAD.MOV R11, RZ, RZ, -R11 ;  /* 0x000000ffff0b7224 */ /* 0x000fe400078e0a0b */
[----:B------:R-:W-:Y:S02]  /*1810*/  IMAD R14, R91, R9, R16 ;  /* 0x000000095b0e7224 */ /* 0x000fe400078e0210 */
[----:B------:R-:W-:Y:S02]  /*1820*/  IMAD.MOV R13, RZ, RZ, -R13 ;  /* 0x000000ffff0d7224 */ /* 0x000fe400078e0a0d */
[--C-:B------:R-:W-:Y:S01]  /*1830*/  @!P1 IMAD.IADD R8, R8, 0x1, -R91.reuse ;  /* 0x0000000108089824 */ /* 0x100fe200078e0a5b */
[----:B------:R-:W-:Y:S01]  /*1840*/  ISETP.GE.AND P1, PT, R15, RZ, PT ;  /* 0x000000ff0f00720c */ /* 0x000fe20003f26270 */
[C---:B------:R-:W-:Y:S01]  /*1850*/  IMAD R16, R91.reuse, R11, R18 ;  /* 0x0000000b5b107224 */ /* 0x040fe200078e0212 */
[----:B------:R-:W-:Y:S01]  /*1860*/  LOP3.LUT R11, R90, 0x24, RZ, 0xfc, !PT ;  /* 0x000000245a0b7812 */ /* 0x000fe200078efcff */
[--C-:B------:R-:W-:Y:S01]  /*1870*/  @!P2 IMAD.IADD R12, R12, 0x1, -R91.reuse ;  /* 0x000000010c0ca824 */ /* 0x100fe200078e0a5b */
[C---:B------:R-:W-:Y:S01]  /*1880*/  ISETP.GT.U32.AND P2, PT, R91.reuse, R14, PT ;  /* 0x0000000e5b00720c */ /* 0x040fe20003f44070 */
[C---:B------:R-:W-:Y:S01]  /*1890*/  IMAD R18, R91.reuse, R13, R20 ;  /* 0x0000000d5b127224 */ /* 0x040fe200078e0214 */
[----:B------:R-:W-:Y:S01]  /*18a0*/  LOP3.LUT R13, R90, 0x26, RZ, 0xfc, !PT ;  /* 0x000000265a0d7812 */ /* 0x000fe200078efcff */
[----:B------:R-:W-:Y:S01]  /*18b0*/  @!P6 IMAD.IADD R10, R10, 0x1, -R91 ;  /* 0x000000010a0ae824 */ /* 0x000fe200078e0a5b */
[C---:B------:R-:W-:Y:S01]  /*18c0*/  ISETP.GT.U32.AND P6, PT, R91.reuse, R6, PT ;  /* 0x000000065b00720c */ /* 0x040fe20003fc4070 */
[----:B------:R-:W-:Y:S01]  /*18d0*/  IMAD.MOV.U32 R25, RZ, RZ, R8 ;  /* 0x000000ffff197224 */ /* 0x000fe200078e0008 */
[----:B0-----:R-:W-:Y:S01]  /*18e0*/  IABS R22, R13 ;  /* 0x0000000d00167213 */ /* 0x001fe20000000000 */
[----:B------:R-:W-:Y:S01]  /*18f0*/  IMAD.MOV.U32 R43, RZ, RZ, R10 ;  /* 0x000000ffff2b7224 */ /* 0x000fe200078e000a */
[----:B------:R-:W-:Y:S01]  /*1900*/  IABS R20, R11 ;  /* 0x0000000b00147213 */ /* 0x000fe20000000000 */
[----:B------:R-:W-:Y:S01]  /*1910*/  @!P4 IMAD.MOV R25, RZ, RZ, -R25 ;  /* 0x000000ffff19c224 */ /* 0x000fe200078e0a19 */
[C---:B------:R-:W-:Y:S01]  /*1920*/  ISETP.GT.U32.AND P4, PT, R91.reuse, R12, PT ;  /* 0x0000000c5b00720c */ /* 0x040fe20003f84070 */
[----:B------:R-:W-:Y:S01]  /*1930*/  @!P5 IMAD.MOV R43, RZ, RZ, -R43 ;  /* 0x000000ffff2bd224 */ /* 0x000fe200078e0a2b */
[----:B------:R-:W-:Y:S01]  /*1940*/  ISETP.GT.U32.AND P5, PT, R91, R16, PT ;  /* 0x000000105b00720c */ /* 0x000fe20003fa4070 */
[----:B------:R-:W-:Y:S01]  /*1950*/  IMAD.HI.U32 R8, R3, R22, RZ ;  /* 0x0000001603087227 */ /* 0x000fe200078e00ff */
[----:B------:R-:W-:Y:S01]  /*1960*/  LOP3.LUT R15, R90, 0x28, RZ, 0xfc, !PT ;  /* 0x000000285a0f7812 */ /* 0x000fe200078efcff */
[----:B------:R0:W-:Y:S02]  /*1970*/  STL [R1+0x484], R25 ;  /* 0x0004841901007387 */ /* 0x0001e40000100800 */
[--C-:B------:R-:W-:Y:S01]  /*1980*/  @!P2 IMAD.IADD R14, R14, 0x1, -R91.reuse ;  /* 0x000000010e0ea824 */ /* 0x100fe200078e0a5b */
[----:B------:R-:W-:Y:S01]  /*1990*/  IABS R24, R15 ;  /* 0x0000000f00187213 */ /* 0x000fe20000000000 */
[----:B------:R-:W-:-:S02]  /*19a0*/  @!P6 IMAD.IADD R6, R6, 0x1, -R91 ;  /* 0x000000010606e824 */ /* 0x000fc400078e0a5b */
[----:B------:R-:W-:Y:S01]  /*19b0*/  IMAD.MOV R10, RZ, RZ, -R8 ;  /* 0x000000ffff0a7224 */ /* 0x000fe200078e0a08 */
[C---:B------:R-:W-:Y:S01]  /*19c0*/  ISETP.GT.U32.AND P2, PT, R91.reuse, R14, PT ;  /* 0x0000000e5b00720c */ /* 0x040fe20003f44070 */
[----:B------:R-:W-:Y:S01]  /*19d0*/  @!P4 IMAD.IADD R12, R12, 0x1, -R91 ;  /* 0x000000010c0cc824 */ /* 0x000fe200078e0a5b */
[C---:B------:R-:W-:Y:S01]  /*19e0*/  ISETP.GT.U32.AND P6, PT, R91.reuse, R6, PT ;  /* 0x000000065b00720c */ /* 0x040fe20003fc4070 */
[C---:B------:R-:W-:Y:S01]  /*19f0*/  IMAD R10, R91.reuse, R10, R22 ;  /* 0x0000000a5b0a7224 */ /* 0x040fe200078e0216 */
[----:B------:R-:W-:Y:S01]  /*1a00*/  ISETP.GT.U32.AND P4, PT, R91, R18, PT ;  /* 0x000000125b00720c */ /* 0x000fe20003f84070 */
[----:B------:R-:W-:-:S04]  /*1a10*/  IMAD.HI.U32 R5, R3, R20, RZ ;  /* 0x0000001403057227 */ /* 0x000fc800078e00ff */
[----:B------:R-:W-:Y:S01]  /*1a20*/  @!P5 IMAD.IADD R16, R16, 0x1, -R91 ;  /* 0x000000011010d824 */ /* 0x000fe200078e0a5b */
[C---:B------:R-:W-:Y:S01]  /*1a30*/  ISETP.GT.U32.AND P5, PT, R91.reuse, R10, PT ;  /* 0x0000000a5b00720c */ /* 0x040fe20003fa4070 */
[----:B------:R-:W-:Y:S02]  /*1a40*/  IMAD.MOV R5, RZ, RZ, -R5 ;  /* 0x000000ffff057224 */ /* 0x000fe400078e0a05 */
[--C-:B------:R-:W-:Y:S02]  /*1a50*/  @!P2 IMAD.IADD R14, R14, 0x1, -R91.reuse ;  /* 0x000000010e0ea824 */ /* 0x100fe400078e0a5b */
[----:B------:R-:W-:Y:S02]  /*1a60*/  IMAD R8, R91, R5, R20 ;  /* 0x000000055b087224 */ /* 0x000fe400078e0214 */
[--C-:B------:R-:W-:Y:S01]  /*1a70*/  @!P6 IMAD.IADD R6, R6, 0x1, -R91.reuse ;  /* 0x000000010606e824 */ /* 0x100fe200078e0a5b */
[----:B------:R-:W-:Y:S01]  /*1a80*/  ISETP.GE.AND P6, PT, R17, RZ, PT ;  /* 0x000000ff1100720c */ /* 0x000fe20003fc6270 */
[----:B------:R-:W-:Y:S01]  /*1a90*/  @!P4 IMAD.IADD R18, R18, 0x1, -R91 ;  /* 0x000000011212c824 */ /* 0x000fe200078e0a5b */
[----:B------:R-:W-:Y:S01]  /*1aa0*/  ISETP.GT.U32.AND P2, PT, R91, R8, PT ;  /* 0x000000085b00720c */ /* 0x000fe20003f44070 */
[----:B------:R-:W-:Y:S01]  /*1ab0*/  IMAD.HI.U32 R5, R3, R24, RZ ;  /* 0x0000001803057227 */ /* 0x000fe200078e00ff */
[----:B------:R-:W-:-:S02]  /*1ac0*/  ISETP.GE.AND P4, PT, R19, RZ, PT ;  /* 0x000000ff1300720c */ /* 0x000fc40003f86270 */
[----:B------:R-:W-:Y:S01]  /*1ad0*/  LOP3.LUT R17, R90, 0x2c, RZ, 0xfc, !PT ;  /* 0x0000002c5a117812 */ /* 0x000fe200078efcff */
[----:B------:R-:W-:Y:S01]  /*1ae0*/  @!P5 IMAD.IADD R10, R10, 0x1, -R91 ;  /* 0x000000010a0ad824 */ /* 0x000fe200078e0a5b */
[----:B------:R-:W-:Y:S01]  /*1af0*/  ISETP.GT.U32.AND P5, PT, R91, R18, PT ;  /* 0x000000125b00720c */ /* 0x000fe20003fa4070 */
[----:B------:R-:W-:Y:S01]  /*1b00*/  IMAD.HI.U32 R9, R3, R26, RZ ;  /* 0x0000001a03097227 */ /* 0x000fe200078e00ff */
[----:B------:R-:W-:-:S03]  /*1b10*/  LOP3.LUT R19, R90, 0x2e, RZ, 0xfc, !PT ;  /* 0x0000002e5a137812 */ /* 0x000fc600078efcff */
[----:B------:R-:W-:Y:S02]  /*1b20*/  IMAD.MOV R5, RZ, RZ, -R5 ;  /* 0x000000ffff057224 */ /* 0x000fe400078e0a05 */
[----:B0-----:R-:W-:Y:S02]  /*1b30*/  IMAD.MOV.U32 R25, RZ, RZ, R6 ;  /* 0x000000ffff197224 */ /* 0x001fe400078e0006 */
[----:B------:R-:W-:Y:S02]  /*1b40*/  IMAD.MOV R9, RZ, RZ, -R9 ;  /* 0x000000ffff097224 */ /* 0x000fe400078e0a09 */
[----:B------:R-:W-:Y:S01]  /*1b50*/  IMAD R20, R91, R5, R24 ;  /* 0x000000055b147224 */ /* 0x000fe200078e0218 */
[----:B------:R-:W-:Y:S01]  /*1b60*/  IABS R5, R17 ;  /* 0x0000001100057213 */ /* 0x000fe20000000000 */
[----:B------:R-:W-:Y:S02]  /*1b70*/  IMAD.MOV.U32 R41, RZ, RZ, R12 ;  /* 0x000000ffff297224 */ /* 0x000fe400078e000c */
[----:B------:R-:W-:-:S02]  /*1b80*/  IMAD.MOV.U32 R6, RZ, RZ, R14 ;  /* 0x000000ffff067224 */ /* 0x000fc400078e000e */
[----:B------:R-:W-:Y:S01]  /*1b90*/  @!P2 IMAD.IADD R8, R8, 0x1, -R91 ;  /* 0x000000010808a824 */ /* 0x000fe200078e0a5b */
[C---:B------:R-:W-:Y:S01]  /*1ba0*/  ISETP.GT.U32.AND P2, PT, R91.reuse, R16, PT ;  /* 0x000000105b00720c */ /* 0x040fe20003f44070 */
[C---:B------:R-:W-:Y:S01]  /*1bb0*/  IMAD R22, R91.reuse, R9, R26 ;  /* 0x000000095b167224 */ /* 0x040fe200078e021a */
[----:B------:R-:W-:Y:S01]  /*1bc0*/  IABS R9, R19 ;  /* 0x0000001300097213 */ /* 0x000fe20000000000 */
[----:B------:R-:W-:Y:S01]  /*1bd0*/  @!P3 IMAD.MOV R41, RZ, RZ, -R41 ;  /* 0x000000ffff29b224 */ /* 0x000fe200078e0a29 */
[C---:B------:R-:W-:Y:S01]  /*1be0*/  ISETP.GT.U32.AND P3, PT, R91.reuse, R10, PT ;  /* 0x0000000a5b00720c */ /* 0x040fe20003f64070 */
[----:B------:R-:W-:Y:S01]  /*1bf0*/  @!P6 IMAD.MOV R6, RZ, RZ, -R6 ;  /* 0x000000ffff06e224 */ /* 0x000fe200078e0a06 */
[C---:B------:R-:W-:Y:S01]  /*1c00*/  ISETP.GT.U32.AND P6, PT, R91.reuse, R20, PT ;  /* 0x000000145b00720c */ /* 0x040fe20003fc4070 */
[----:B------:R-:W-:Y:S01]  /*1c10*/  @!P1 IMAD.MOV R25, RZ, RZ, -R25 ;  /* 0x000000ffff199224 */ /* 0x000fe200078e0a19 */
[C---:B------:R-:W-:Y:S01]  /*1c20*/  ISETP.GT.U32.AND P1, PT, R91.reuse, R8, PT ;  /* 0x000000085b00720c */ /* 0x040fe20003f24070 */
[----:B------:R-:W-:Y:S01]  /*1c30*/  @!P5 IMAD.IADD R18, R18, 0x1, -R91 ;  /* 0x000000011212d824 */ /* 0x000fe200078e0a5b */
[----:B------:R-:W-:Y:S01]  /*1c40*/  ISETP.GT.U32.AND P5, PT, R91, R22, PT ;  /* 0x000000165b00720c */ /* 0x000fe20003fa4070 */
[----:B------:R-:W-:Y:S01]  /*1c50*/  IMAD.MOV.U32 R12, RZ, RZ, R5 ;  /* 0x000000ffff0c7224 */ /* 0x000fe200078e0005 */
[----:B------:R-:W-:Y:S01]  /*1c60*/  STL [R1+0x320], R25 ;  /* 0x0003201901007387 */ /* 0x000fe20000100800 */
[----:B------:R-:W-:-:S02]  /*1c70*/  IMAD.MOV.U32 R14, RZ, RZ, R9 ;  /* 0x000000ffff0e7224 */ /* 0x000fc400078e0009 */
[----:B------:R-:W-:Y:S01]  /*1c80*/  IMAD.HI.U32 R5, R3, R12, RZ ;  /* 0x0000000c03057227 */ /* 0x000fe200078e00ff */
[----:B------:R0:W-:Y:S03]  /*1c90*/  STL [R1+0x488], R6 ;  /* 0x0004880601007387 */ /* 0x0001e60000100800 */
[--C-:B------:R-:W-:Y:S01]  /*1ca0*/  @!P3 IMAD.IADD R10, R10, 0x1, -R91.reuse ;  /* 0x000000010a0ab824 */ /* 0x100fe200078e0a5b */
[----:B------:R-:W-:Y:S01]  /*1cb0*/  ISETP.GE.AND P3, PT, R13, RZ, PT ;  /* 0x000000ff0d00720c */ /* 0x000fe20003f66270 */
[--C-:B------:R-:W-:Y:S01]  /*1cc0*/  @!P6 IMAD.IADD R20, R20, 0x1, -R91.reuse ;  /* 0x000000011414e824 */ /* 0x100fe200078e0a5b */
[----:B------:R-:W-:Y:S01]  /*1cd0*/  ISETP.GE.AND P6, PT, R15, RZ, PT ;  /* 0x000000ff0f00720c */ /* 0x000fe20003fc6270 */
[----:B------:R-:W-:Y:S01]  /*1ce0*/  @!P1 IMAD.IADD R8, R8, 0x1, -R91 ;  /* 0x0000000108089824 */ /* 0x000fe200078e0a5b */
[----:B------:R-:W-:Y:S01]  /*1cf0*/  ISETP.GE.AND P1, PT, R11, RZ, PT ;  /* 0x000000ff0b00720c */ /* 0x000fe20003f26270 */
[----:B------:R-:W-:Y:S01]  /*1d00*/  IMAD.MOV R5, RZ, RZ, -R5 ;  /* 0x000000ffff057224 */ /* 0x000fe200078e0a05 */
[C---:B------:R-:W-:Y:S01]  /*1d10*/  LOP3.LUT R11, R90.reuse, 0x30, RZ, 0xfc, !PT ;  /* 0x000000305a0b7812 */ /* 0x040fe200078efcff */
[----:B0-----:R-:W-:Y:S01]  /*1d20*/  IMAD.HI.U32 R6, R3, R14, RZ ;  /* 0x0000000e03067227 */ /* 0x001fe200078e00ff */
[----:B------:R-:W-:-:S03]  /*1d30*/  LOP3.LUT R13, R90, 0x34, RZ, 0xfc, !PT ;  /* 0x000000345a0d7812 */ /* 0x000fc600078efcff */
[----:B------:R-:W-:Y:S02]  /*1d40*/  IMAD.MOV R9, RZ, RZ, -R6 ;  /* 0x000000ffff097224 */ /* 0x000fe400078e0a06 */
[--C-:B------:R-:W-:Y:S01]  /*1d50*/  @!P5 IMAD.IADD R22, R22, 0x1, -R91.reuse ;  /* 0x000000011616d824 */ /* 0x100fe200078e0a5b */
[C---:B------:R-:W-:Y:S01]  /*1d60*/  ISETP.GT.U32.AND P5, PT, R91.reuse, R20, PT ;  /* 0x000000145b00720c */ /* 0x040fe20003fa4070 */
[C---:B------:R-:W-:Y:S02]  /*1d70*/  IMAD R6, R91.reuse, R5, R12 ;  /* 0x000000055b067224 */ /* 0x040fe400078e020c */
[----:B------:R-:W-:Y:S01]  /*1d80*/  IMAD R12, R91, R9, R14 ;  /* 0x000000095b0c7224 */ /* 0x000fe200078e020e */
[----:B------:R-:W-:Y:S01]  /*1d90*/  IABS R14, R11 ;  /* 0x0000000b000e7213 */ /* 0x000fe20000000000 */
[----:B------:R-:W-:Y:S01]  /*1da0*/  @!P2 IMAD.IADD R16, R16, 0x1, -R91 ;  /* 0x000000011010a824 */ /* 0x000fe200078e0a5b */
[----:B------:R-:W-:Y:S01]  /*1db0*/  ISETP.GE.AND P2, PT, R21, RZ, PT ;  /* 0x000000ff1500720c */ /* 0x000fe20003f46270 */
[----:B------:R-:W-:Y:S01]  /*1dc0*/  IMAD.MOV.U32 R24, RZ, RZ, R10 ;  /* 0x000000ffff187224 */ /* 0x000fe200078e000a */
[C---:B------:R-:W-:Y:S01]  /*1dd0*/  LOP3.LUT R9, R90.reuse, 0x32, RZ, 0xfc, !PT ;  /* 0x000000325a097812 */ /* 0x040fe200078efcff */
[----:B------:R-:W-:Y:S01]  /*1de0*/  IMAD.MOV.U32 R40, RZ, RZ, R16 ;  /* 0x000000ffff287224 */ /* 0x000fe200078e0010 */
[----:B------:R-:W-:Y:S01]  /*1df0*/  LOP3.LUT R21, R90, 0x3c, RZ, 0xfc, !PT ;  /* 0x0000003c5a157812 */ /* 0x000fe200078efcff */
[----:B------:R-:W-:Y:S01]  /*1e00*/  IMAD.HI.U32 R5, R3, R14, RZ ;  /* 0x0000000e03057227 */ /* 0x000fe200078e00ff */
[----:B------:R-:W-:-:S03]  /*1e10*/  IABS R10, R9 ;  /* 0x00000009000a7213 */ /* 0x000fc60000000000 */
[----:B------:R-:W-:Y:S01]  /*1e20*/  @!P3 IMAD.MOV R24, RZ, RZ, -R24 ;  /* 0x000000ffff18b224 */ /* 0x000fe200078e0a18 */
[C---:B------:R-:W-:Y:S01]  /*1e30*/  ISETP.GT.U32.AND P3, PT, R91.reuse, R12, PT ;  /* 0x0000000c5b00720c */ /* 0x040fe20003f64070 */
[----:B------:R-:W-:Y:S01]  /*1e40*/  @!P4 IMAD.MOV R40, RZ, RZ, -R40 ;  /* 0x000000ffff28c224 */ /* 0x000fe200078e0a28 */
[----:B------:R-:W-:Y:S01]  /*1e50*/  ISETP.GT.U32.AND P4, PT, R91, R6, PT ;  /* 0x000000065b00720c */ /* 0x000fe20003f84070 */
[----:B------:R-:W-:Y:S01]  /*1e60*/  @!P5 IMAD.IADD R20, R20, 0x1, -R91 ;  /* 0x000000011414d824 */ /* 0x000fe200078e0a5b */
[----:B------:R-:W-:Y:S01]  /*1e70*/  ISETP.GE.AND P5, PT, R17, RZ, PT ;  /* 0x000000ff1100720c */ /* 0x000fe20003fa6270 */
[----:B------:R-:W-:Y:S02]  /*1e80*/  IMAD.MOV R5, RZ, RZ, -R5 ;  /* 0x000000ffff057224 */ /* 0x000fe400078e0a05 */
[----:B------:R-:W-:Y:S02]  /*1e90*/  IMAD.MOV.U32 R25, RZ, RZ, R8 ;  /* 0x000000ffff197224 */ /* 0x000fe400078e0008 */
[----:B------:R-:W-:Y:S01]  /*1ea0*/  IMAD R8, R91, R5, R14 ;  /* 0x000000055b087224 */ /* 0x000fe200078e020e */
[----:B------:R-:W-:Y:S01]  /*1eb0*/  IABS R14, R13 ;  /* 0x0000000d000e7213 */ /* 0x000fe20000000000 */
[----:B------:R-:W-:-:S02]  /*1ec0*/  IMAD.MOV.U32 R56, RZ, RZ, R20 ;  /* 0x000000ffff387224 */ /* 0x000fc400078e0014 */
[----:B------:R-:W-:Y:S02]  /*1ed0*/  IMAD.MOV.U32 R57, RZ, RZ, R18 ;  /* 0x000000ffff397224 */ /* 0x000fe400078e0012 */
[----:B------:R-:W-:Y:S01]  /*1ee0*/  @!P6 IMAD.MOV R56, RZ, RZ, -R56 ;  /* 0x000000ffff38e224 */ /* 0x000fe200078e0a38 */
[C---:B------:R-:W-:Y:S01]  /*1ef0*/  ISETP.GT.U32.AND P6, PT, R91.reuse, R8, PT ;  /* 0x000000085b00720c */ /* 0x040fe20003fc4070 */
[----:B------:R-:W-:Y:S02]  /*1f00*/  @!P3 IMAD.IADD R12, R12, 0x1, -R91 ;  /* 0x000000010c0cb824 */ /* 0x000fe400078e0a5b */
[----:B------:R-:W-:Y:S01]  /*1f10*/  @!P2 IMAD.MOV R57, RZ, RZ, -R57 ;  /* 0x000000ffff39a224 */ /* 0x000fe200078e0a39 */
[C---:B------:R-:W-:Y:S01]  /*1f20*/  ISETP.GT.U32.AND P2, PT, R91.reuse, R22, PT ;  /* 0x000000165b00720c */ /* 0x040fe20003f44070 */
[----:B------:R-:W-:Y:S01]  /*1f30*/  @!P4 IMAD.IADD R6, R6, 0x1, -R91 ;  /* 0x000000010606c824 */ /* 0x000fe200078e0a5b */
[----:B------:R-:W-:Y:S01]  /*1f40*/  ISETP.GT.U32.AND P3, PT, R91, R12, PT ;  /* 0x0000000c5b00720c */ /* 0x000fe20003f64070 */
[----:B------:R-:W-:-:S03]  /*1f50*/  IMAD.HI.U32 R5, R3, R10, RZ ;  /* 0x0000000a03057227 */ /* 0x000fc600078e00ff */
[----:B------:R-:W-:Y:S01]  /*1f60*/  ISETP.GT.U32.AND P4, PT, R91, R6, PT ;  /* 0x000000065b00720c */ /* 0x000fe20003f84070 */
[----:B------:R-:W-:Y:S01]  /*1f70*/  @!P1 IMAD.MOV R25, RZ, RZ, -R25 ;  /* 0x000000ffff199224 */ /* 0x000fe200078e0a19 */
[----:B------:R-:W-:Y:S01]  /*1f80*/  ISETP.GE.AND P1, PT, R23, RZ, PT ;  /* 0x000000ff1700720c */ /* 0x000fe20003f26270 */
[----:B------:R-:W-:Y:S01]  /*1f90*/  IMAD.MOV R5, RZ, RZ, -R5 ;  /* 0x000000ffff057224 */ /* 0x000fe200078e0a05 */
[----:B------:R-:W-:Y:S01]  /*1fa0*/  LOP3.LUT R23, R90, 0x4e, RZ, 0xfc, !PT ;  /* 0x0000004e5a177812 */ /* 0x000fe200078efcff */
[--C-:B------:R-:W-:Y:S01]  /*1fb0*/  @!P6 IMAD.IADD R8, R8, 0x1, -R91.reuse ;  /* 0x000000010808e824 */ /* 0x100fe200078e0a5b */
[----:B------:R-:W-:Y:S01]  /*1fc0*/  STL [R1+0x370], R25 ;  /* 0x0003701901007387 */ /* 0x000fe20000100800 */
[----:B------:R-:W-:Y:S01]  /*1fd0*/  IMAD R10, R91, R5, R10 ;  /* 0x000000055b0a7224 */ /* 0x000fe200078e020a */
[----:B------:R-:W-:Y:S01]  /*1fe0*/  IABS R28, R23 ;  /* 0x00000017001c7213 */ /* 0x000fe20000000000 */
[--C-:B------:R-:W-:Y:S01]  /*1ff0*/  @!P2 IMAD.IADD R22, R22, 0x1, -R91.reuse ;  /* 0x000000011616a824 */ /* 0x100fe200078e0a5b */
[----:B------:R-:W-:Y:S01]  /*2000*/  ISETP.GE.AND P2, PT, R19, RZ, PT ;  /* 0x000000ff1300720c */ /* 0x000fe20003f46270 */
[--C-:B------:R-:W-:Y:S01]  /*2010*/  @!P3 IMAD.IADD R12, R12, 0x1, -R91.reuse ;  /* 0x000000010c0cb824 */ /* 0x100fe200078e0a5b */
[----:B------:R-:W-:Y:S01]  /*2020*/  ISETP.GT.U32.AND P6, PT, R91, R8, PT ;  /* 0x000000085b00720c */ /* 0x000fe20003fc4070 */
[----:B------:R-:W-:Y:S01]  /*2030*/  IMAD.HI.U32 R5, R3, R14, RZ ;  /* 0x0000000e03057227 */ /* 0x000fe200078e00ff */
[----:B------:R-:W-:Y:S01]  /*2040*/  ISETP.GT.U32.AND P3, PT, R91, R10, PT ;  /* 0x0000000a5b00720c */ /* 0x000fe20003f64070 */
[----:B------:R-:W-:Y:S01]  /*2050*/  STL [R1+0x48c], R24 ;  /* 0x00048c1801007387 */ /* 0x000fe20000100800 */
[C---:B------:R-:W-:Y:S01]  /*2060*/  LOP3.LUT R19, R90.reuse, 0x40, RZ, 0xfc, !PT ;  /* 0x000000405a137812 */ /* 0x040fe200078efcff */
[----:B------:R-:W-:Y:S01]  /*2070*/  IMAD.MOV.U32 R51, RZ, RZ, R22 ;  /* 0x000000ffff337224 */ /* 0x000fe200078e0016 */
[----:B------:R-:W-:Y:S01]  /*2080*/  LOP3.LUT R22, R90, 0x3e, RZ, 0xfc, !PT ;  /* 0x0000003e5a167812 */ /* 0x000fe200078efcff */
[----:B------:R-:W-:Y:S01]  /*2090*/  @!P4 IMAD.IADD R6, R6, 0x1, -R91 ;  /* 0x000000010606c824 */ /* 0x000fe200078e0a5b */
[----:B------:R-:W-:Y:S01]  /*20a0*/  ISETP.GE.AND P4, PT, R9, RZ, PT ;  /* 0x000000ff0900720c */ /* 0x000fe20003f86270 */
[----:B------:R-:W-:Y:S01]  /*20b0*/  IMAD.MOV R5, RZ, RZ, -R5 ;  /* 0x000000ffff057224 */ /* 0x000fe200078e0a05 */
[C---:B------:R-:W-:Y:S01]  /*20c0*/  LOP3.LUT R9, R90.reuse, 0x38, RZ, 0xfc, !PT ;  /* 0x000000385a097812 */ /* 0x040fe200078efcff */
[----:B------:R-:W-:Y:S01]  /*20d0*/  @!P1 IMAD.MOV R51, RZ, RZ, -R51 ;  /* 0x000000ffff339224 */ /* 0x000fe200078e0a33 */
[----:B------:R-:W-:Y:S01]  /*20e0*/  ISETP.GE.AND P1, PT, R11, RZ, PT ;  /* 0x000000ff0b00720c */ /* 0x000fe20003f26270 */
[----:B------:R-:W-:Y:S01]  /*20f0*/  IMAD.MOV.U32 R15, RZ, RZ, R6 ;  /* 0x000000ffff0f7224 */ /* 0x000fe200078e0006 */
[----:B------:R-:W-:Y:S01]  /*2100*/  LOP3.LUT R11, R90, 0x36, RZ, 0xfc, !PT ;  /* 0x000000365a0b7812 */ /* 0x000fe200078efcff */
[----:B------:R-:W-:Y:S01]  /*2110*/  IMAD R14, R91, R5, R14 ;  /* 0x000000055b0e7224 */ /* 0x000fe200078e020e */
[----:B------:R-:W-:Y:S01]  /*2120*/  IABS R18, R22 ;  /* 0x0000001600127213 */ /* 0x000fe20000000000 */
[----:B------:R-:W-:Y:S01]  /*2130*/  @!P5 IMAD.MOV R15, RZ, RZ, -R15 ;  /* 0x000000ffff0fd224 */ /* 0x000fe200078e0a0f */
[----:B------:R-:W-:Y:S01]  /*2140*/  IABS R16, R11 ;  /* 0x0000000b00107213 */ /* 0x000fe20000000000 */
[----:B------:R-:W-:Y:S01]  /*2150*/  @!P2 IMAD.MOV R12, RZ, RZ, -R12 ;  /* 0x000000ffff0ca224 */ /* 0x000fe200078e0a0c */
[----:B------:R-:W-:Y:S01]  /*2160*/  ISETP.GE.AND P2, PT, R11, RZ, PT ;  /* 0x000000ff0b00720c */ /* 0x000fe20003f46270 */
[--C-:B------:R-:W-:Y:S01]  /*2170*/  @!P6 IMAD.IADD R8, R8, 0x1, -R91.reuse ;  /* 0x000000010808e824 */ /* 0x100fe200078e0a5b */
[----:B------:R-:W-:Y:S01]  /*2180*/  ISETP.GT.U32.AND P6, PT, R91, R14, PT ;  /* 0x0000000e5b00720c */ /* 0x000fe20003fc4070 */
[----:B------:R-:W-:Y:S01]  /*2190*/  @!P3 IMAD.IADD R10, R10, 0x1, -R91 ;  /* 0x000000010a0ab824 */ /* 0x000fe200078e0a5b */
[----:B------:R-:W-:Y:S01]  /*21a0*/  STL [R1+0x374], R15 ;  /* 0x0003740f01007387 */ /* 0x000fe20000100800 */
[----:B------:R-:W-:Y:S01]  /*21b0*/  IMAD.HI.U32 R6, R3, R16, RZ ;  /* 0x0000001003067227 */ /* 0x000fe200078e00ff */
[----:B------:R-:W-:-:S02]  /*21c0*/  LOP3.LUT R11, R90, 0x3a, RZ, 0xfc, !PT ;  /* 0x0000003a5a0b7812 */ /* 0x000fc400078efcff */
[----:B------:R0:W-:Y:S01]  /*21d0*/  STL [R1+0x490], R12 ;  /* 0x0004900c01007387 */ /* 0x0001e20000100800 */
[C---:B------:R-:W-:Y:S01]  /*21e0*/  ISETP.GT.U32.AND P3, PT, R91.reuse, R10, PT ;  /* 0x0000000a5b00720c */ /* 0x040fe20003f64070 */
[----:B------:R-:W-:Y:S01]  /*21f0*/  IMAD.MOV R6, RZ, RZ, -R6 ;  /* 0x000000ffff067224 */ /* 0x000fe200078e0a06 */
[----:B------:R-:W-:Y:S01]  /*2200*/  IABS R20, R19 ;  /* 0x0000001300147213 */ /* 0x000fe20000000000 */
[----:B------:R-:W-:Y:S01]  /*2210*/  IMAD.MOV.U32 R50, RZ, RZ, R8 ;  /* 0x000000ffff327224 */ /* 0x000fe200078e0008 */
[----:B------:R-:W-:Y:S01]  /*2220*/  IABS R8, R11 ;  /* 0x0000000b00087213 */ /* 0x000fe20000000000 */
[----:B------:R-:W-:Y:S01]  /*2230*/  IMAD R16, R91, R6, R16 ;  /* 0x000000065b107224 */ /* 0x000fe200078e0210 */
[----:B------:R-:W-:Y:S01]  /*2240*/  ISETP.GE.AND P5, PT, R13, RZ, PT ;  /* 0x000000ff0d00720c */ /* 0x000fe20003fa6270 */
[--C-:B------:R-:W-:Y:S01]  /*2250*/  @!P6 IMAD.IADD R14, R14, 0x1, -R91.reuse ;  /* 0x000000010e0ee824 */ /* 0x100fe200078e0a5b */
[----:B------:R-:W-:Y:S01]  /*2260*/  LOP3.LUT R13, R90, 0x42, RZ, 0xfc, !PT ;  /* 0x000000425a0d7812 */ /* 0x000fe200078efcff */
[----:B------:R-:W-:Y:S01]  /*2270*/  @!P1 IMAD.MOV R50, RZ, RZ, -R50 ;  /* 0x000000ffff329224 */ /* 0x000fe200078e0a32 */
[----:B0-----:R-:W-:Y:S01]  /*2280*/  IABS R12, R9 ;  /* 0x00000009000c7213 */ /* 0x001fe20000000000 */
[----:B------:R-:W-:Y:S01]  /*2290*/  IMAD R7, R7, R87, RZ ;  /* 0x0000005707077224 */ /* 0x000fe200078e02ff */
[C---:B------:R-:W-:Y:S01]  /*22a0*/  ISETP.GT.U32.AND P1, PT, R91.reuse, R16, PT ;  /* 0x000000105b00720c */ /* 0x040fe20003f24070 */
[----:B------:R-:W-:Y:S01]  /*22b0*/  @!P3 IMAD.IADD R10, R10, 0x1, -R91 ;  /* 0x000000010a0ab824 */ /* 0x000fe200078e0a5b */
[----:B------:R-:W-:Y:S01]  /*22c0*/  ISETP.GT.U32.AND P6, PT, R91, R14, PT ;  /* 0x0000000e5b00720c */ /* 0x000fe20003fc4070 */
[----:B------:R-:W-:Y:S01]  /*22d0*/  IMAD.HI.U32 R5, R3, R12, RZ ;  /* 0x0000000c03057227 */ /* 0x000fe200078e00ff */
[----:B------:R-:W-:-:S02]  /*22e0*/  ISETP.GE.AND P3, PT, R9, RZ, PT ;  /* 0x000000ff0900720c */ /* 0x000fc40003f66270 */
[----:B------:R-:W-:Y:S01]  /*22f0*/  IABS R9, R21 ;  /* 0x0000001500097213 */ /* 0x000fe20000000000 */
[----:B------:R-:W-:Y:S01]  /*2300*/  IMAD.MOV R5, RZ, RZ, -R5 ;  /* 0x000000ffff057224 */ /* 0x000fe200078e0a05 */
[----:B------:R-:W-:Y:S01]  /*2310*/  IABS R24, R27 ;  /* 0x0000001b00187213 */ /* 0x000fe20000000000 */
[----:B------:R-:W-:Y:S01]  /*2320*/  IMAD.MOV.U32 R49, RZ, RZ, R10 ;  /* 0x000000ffff317224 */ /* 0x000fe200078e000a */
[----:B------:R-:W-:Y:S01]  /*2330*/  LOP3.LUT R25, R90, 0x4c, RZ, 0xfc, !PT ;  /* 0x0000004c5a197812 */ /* 0x000fe200078efcff */
[----:B------:R-:W-:Y:S02]  /*2340*/  IMAD R6, R91, R5, R12 ;  /* 0x000000055b067224 */ /* 0x000fe400078e020c */
[----:B------:R-:W-:Y:S01]  /*2350*/  IMAD.HI.U32 R5, R3, R8, RZ ;  /* 0x0000000803057227 */ /* 0x000fe200078e00ff */
[----:B------:R-:W-:-:S03]  /*2360*/  IABS R26, R25 ;  /* 0x00000019001a7213 */ /* 0x000fc60000000000 */
[----:B------:R-:W-:Y:S02]  /*2370*/  IMAD.MOV R5, RZ, RZ, -R5 ;  /* 0x000000ffff057224 */ /* 0x000fe400078e0a05 */
[----:B------:R-:W-:Y:S01]  /*2380*/  @!P4 IMAD.MOV R49, RZ, RZ, -R49 ;  /* 0x000000ffff31c224 */ /* 0x000fe200078e0a31 */
[C---:B------:R-:W-:Y:S01]  /*2390*/  ISETP.GT.U32.AND P4, PT, R91.reuse, R6, PT ;  /* 0x000000065b00720c */ /* 0x040fe20003f84070 */
[C---:B------:R-:W-:Y:S02]  /*23a0*/  IMAD R8, R91.reuse, R5, R8 ;  /* 0x000000055b087224 */ /* 0x040fe400078e0208 */
[--C-:B------:R-:W-:Y:S02]  /*23b0*/  @!P1 IMAD.IADD R16, R16, 0x1, -R91.reuse ;  /* 0x0000000110109824 */ /* 0x100fe400078e0a5b */
[----:B------:R-:W-:Y:S01]  /*23c0*/  @!P6 IMAD.IADD R14, R14, 0x1, -R91 ;  /* 0x000000010e0ee824 */ /* 0x000fe200078e0a5b */
[C---:B------:R-:W-:Y:S01]  /*23d0*/  ISETP.GT.U32.AND P6, PT, R91.reuse, R8, PT ;  /* 0x000000085b00720c */ /* 0x040fe20003fc4070 */
[----:B------:R-:W-:Y:S01]  /*23e0*/  IMAD.MOV.U32 R12, RZ, RZ, R9 ;  /* 0x000000ffff0c7224 */ /* 0x000fe200078e0009 */
[----:B------:R-:W-:Y:S01]  /*23f0*/  ISETP.GT.U32.AND P1, PT, R91, R16, PT ;  /* 0x000000105b00720c */ /* 0x000fe20003f24070 */
[----:B------:R-:W-:-:S04]  /*2400*/  IMAD.HI.U32 R5, R3, R18, RZ ;  /* 0x0000001203057227 */ /* 0x000fc800078e00ff */
[----:B------:R-:W-:-:S04]  /*2410*/  IMAD.HI.U32 R9, R3, R12, RZ ;  /* 0x0000000c03097227 */ /* 0x000fc800078e00ff */
[----:B------:R-:W-:Y:S02]  /*2420*/  IMAD.MOV R9, RZ, RZ, -R9 ;  /* 0x000000ffff097224 */ /* 0x000fe400078e0a09 */
[----:B------:R-:W-:Y:S02]  /*2430*/  @!P4 IMAD.IADD R6, R6, 0x1, -R91 ;  /* 0x000000010606c824 */ /* 0x000fe400078e0a5b */
[----:B------:R-:W-:Y:S02]  /*2440*/  IMAD.MOV R5, RZ, RZ, -R5 ;  /* 0x000000ffff057224 */ /* 0x000fe400078e0a05 */
[C---:B------:R-:W-:Y:S02]  /*2450*/  IMAD R10, R91.reuse, R9, R12 ;  /* 0x000000095b0a7224 */ /* 0x040fe400078e020c */
[--C-:B------:R-:W-:Y:S01]  /*2460*/  @!P6 IMAD.IADD R8, R8, 0x1, -R91.reuse ;  /* 0x000000010808e824 */ /* 0x100fe200078e0a5b */
[C---:B------:R-:W-:Y:S01]  /*2470*/  ISETP.GT.U32.AND P6, PT, R91.reuse, R6, PT ;  /* 0x000000065b00720c */ /* 0x040fe20003fc4070 */
[C---:B------:R-:W-:Y:S01]  /*2480*/  IMAD R12, R91.reuse, R5, R18 ;  /* 0x000000055b0c7224 */ /* 0x040fe200078e0212 */
[----:B------:R-:W-:Y:S01]  /*2490*/  ISETP.GT.U32.AND P4, PT, R91, R10, PT ;  /* 0x0000000a5b00720c */ /* 0x000fe20003f84070 */
[----:B------:R-:W-:Y:S01]  /*24a0*/  @!P1 IMAD.IADD R16, R16, 0x1, -R91 ;  /* 0x0000000110109824 */ /* 0x000fe200078e0a5b */
[----:B------:R-:W-:Y:S01]  /*24b0*/  ISETP.GE.AND P1, PT, R11, RZ, PT ;  /* 0x000000ff0b00720c */ /* 0x000fe20003f26270 */
[----:B------:R-:W-:-:S04]  /*24c0*/  IMAD.HI.U32 R5, R3, R20, RZ ;  /* 0x0000001403057227 */ /* 0x000fc800078e00ff */
[----:B------:R-:W-:Y:S01]  /*24d0*/  IMAD.MOV.U32 R15, RZ, RZ, R16 ;  /* 0x000000ffff0f7224 */ /* 0x000fe200078e0010 */
[----:B------:R-:W-:Y:S01]  /*24e0*/  IABS R16, R13 ;  /* 0x0000000d00107213 */ /* 0x000fe20000000000 */
[----:B------:R-:W-:Y:S02]  /*24f0*/  IMAD.MOV R5, RZ, RZ, -R5 ;  /* 0x000000ffff057224 */ /* 0x000fe400078e0a05 */
[----:B------:R-:W-:Y:S02]  /*2500*/  IMAD.MOV.U32 R17, RZ, RZ, R14 ;  /* 0x000000ffff117224 */ /* 0x000fe400078e000e */
[----:B------:R-:W-:Y:S01]  /*2510*/  @!P2 IMAD.MOV R15, RZ, RZ, -R15 ;  /* 0x000000ffff0fa224 */ /* 0x000fe200078e0a0f */
[C---:B------:R-:W-:Y:S01]  /*2520*/  ISETP.GT.U32.AND P2, PT, R91.reuse, R12, PT ;  /* 0x0000000c5b00720c */ /* 0x040fe20003f44070 */
[----:B------:R-:W-:Y:S02]  /*2530*/  IMAD R14, R91, R5, R20 ;  /* 0x000000055b0e7224 */ /* 0x000fe400078e0214 */
[----:B------:R-:W-:-:S02]  /*2540*/  @!P6 IMAD.IADD R6, R6, 0x1, -R91 ;  /* 0x000000010606e824 */ /* 0x000fc400078e0a5b */
[----:B------:R-:W-:Y:S01]  /*2550*/  @!P5 IMAD.MOV R17, RZ, RZ, -R17 ;  /* 0x000000ffff11d224 */ /* 0x000fe200078e0a11 */
[C---:B------:R-:W-:Y:S01]  /*2560*/  ISETP.GT.U32.AND P6, PT, R91.reuse, R14, PT ;  /* 0x0000000e5b00720c */ /* 0x040fe20003fc4070 */
[--C-:B------:R-:W-:Y:S01]  /*2570*/  @!P4 IMAD.IADD R10, R10, 0x1, -R91.reuse ;  /* 0x000000010a0ac824 */ /* 0x100fe200078e0a5b */
[----:B------:R-:W-:Y:S01]  /*2580*/  ISETP.GT.U32.AND P5, PT, R91, R8, PT ;  /* 0x000000085b00720c */ /* 0x000fe20003fa4070 */
[----:B------:R-:W-:Y:S01]  /*2590*/  IMAD.HI.U32 R5, R3, R16, RZ ;  /* 0x0000001003057227 */ /* 0x000fe200078e00ff */
[----:B------:R0:W-:Y:S02]  /*25a0*/  STL [R1+0x478], R17 ;  /* 0x0004781101007387 */ /* 0x0001e40000100800 */
[----:B------:R-:W-:Y:S01]  /*25b0*/  ISETP.GT.U32.AND P4, PT, R91, R10, PT ;  /* 0x0000000a5b00720c */ /* 0x000fe20003f84070 */
[----:B------:R-:W-:Y:S01]  /*25c0*/  @!P2 IMAD.IADD R12, R12, 0x1, -R91 ;  /* 0x000000010c0ca824 */ /* 0x000fe200078e0a5b */
[----:B------:R1:W-:Y:S01]  /*25d0*/  STL [R1+0x494], R15 ;  /* 0x0004940f01007387 */ /* 0x0003e20000100800 */
[----:B------:R-:W-:-:S02]  /*25e0*/  IMAD.MOV R11, RZ, RZ, -R5 ;  /* 0x000000ffff0b7224 */ /* 0x000fc400078e0a05 */
[----:B------:R-:W-:Y:S01]  /*25f0*/  IMAD.MOV.U32 R48, RZ, RZ, R6 ;  /* 0x000000ffff307224 */ /* 0x000fe200078e0006 */
[----:B------:R-:W-:Y:S01]  /*2600*/  ISETP.GT.U32.AND P2, PT, R91, R12, PT ;  /* 0x0000000c5b00720c */ /* 0x000fe20003f44070 */
[--C-:B------:R-:W-:Y:S01]  /*2610*/  @!P6 IMAD.IADD R14, R14, 0x1, -R91.reuse ;  /* 0x000000010e0ee824 */ /* 0x100fe200078e0a5b */
[----:B0-----:R-:W-:Y:S01]  /*2620*/  LOP3.LUT R17, R90, 0x44, RZ, 0xfc, !PT ;  /* 0x000000445a117812 */ /* 0x001fe200078efcff */
[--C-:B------:R-:W-:Y:S01]  /*2630*/  @!P5 IMAD.IADD R8, R8, 0x1, -R91.reuse ;  /* 0x000000010808d824 */ /* 0x100fe200078e0a5b */
[----:B------:R-:W-:Y:S01]  /*2640*/  ISETP.GE.AND P5, PT, R21, RZ, PT ;  /* 0x000000ff1500720c */ /* 0x000fe20003fa6270 */
[C---:B------:R-:W-:Y:S01]  /*2650*/  IMAD R16, R91.reuse, R11, R16 ;  /* 0x0000000b5b107224 */ /* 0x040fe200078e0210 */
[----:B------:R-:W-:Y:S01]  /*2660*/  IABS R18, R17 ;  /* 0x0000001100127213 */ /* 0x000fe20000000000 */
[----:B------:R-:W-:Y:S01]  /*2670*/  @!P4 IMAD.IADD R10, R10, 0x1, -R91 ;  /* 0x000000010a0ac824 */ /* 0x000fe200078e0a5b */
[----:B------:R-:W-:Y:S01]  /*2680*/  ISETP.GT.U32.AND P6, PT, R91, R14, PT ;  /* 0x0000000e5b00720c */ /* 0x000fe20003fc4070 */
[----:B------:R-:W-:Y:S01]  /*2690*/  IMAD.MOV.U32 R52, RZ, RZ, R8 ;  /* 0x000000ffff347224 */ /* 0x000fe200078e0008 */
[C---:B-1----:R-:W-:Y:S01]  /*26a0*/  LOP3.LUT R15, R90.reuse, 0x46, RZ, 0xfc, !PT ;  /* 0x000000465a0f7812 */ /* 0x042fe200078efcff */
[----:B------:R-:W-:Y:S01]  /*26b0*/  IMAD.HI.U32 R5, R3, R18, RZ ;  /* 0x0000001203057227 */ /* 0x000fe200078e00ff */
[----:B------:R-:W-:-:S02]  /*26c0*/  LOP3.LUT R21, R90, 0x48, RZ, 0xfc, !PT ;  /* 0x000000485a157812 */ /* 0x000fc400078efcff */
[----:B------:R-:W-:Y:S01]  /*26d0*/  IABS R20, R15 ;  /* 0x0000000f00147213 */ /* 0x000fe20000000000 */
[----:B------:R-:W-:Y:S01]  /*26e0*/  IMAD.MOV R5, RZ, RZ, -R5 ;  /* 0x000000ffff057224 */ /* 0x000fe200078e0a05 */
[----:B------:R-:W-:Y:S01]  /*26f0*/  ISETP.GE.AND P4, PT, R22, RZ, PT ;  /* 0x000000ff1600720c */ /* 0x000fe20003f86270 */
[----:B------:R-:W-:Y:S01]  /*2700*/  @!P2 IMAD.IADD R12, R12, 0x1, -R91 ;  /* 0x000000010c0ca824 */ /* 0x000fe200078e0a5b */
[----:B------:R-:W-:Y:S01]  /*2710*/  IABS R22, R21 ;  /* 0x0000001500167213 */ /* 0x000fe20000000000 */
[C---:B------:R-:W-:Y:S01]  /*2720*/  IMAD R18, R91.reuse, R5, R18 ;  /* 0x000000055b127224 */ /* 0x040fe200078e0212 */
[----:B------:R-:W-:Y:S01]  /*2730*/  ISETP.GT.U32.AND P2, PT, R91, R16, PT ;  /* 0x000000105b00720c */ /* 0x000fe20003f44070 */
[----:B------:R-:W-:-:S04]  /*2740*/  IMAD.HI.U32 R9, R3, R20, RZ ;  /* 0x0000001403097227 */ /* 0x000fc800078e00ff */
[----:B------:R-:W-:Y:S01]  /*2750*/  @!P6 IMAD.IADD R14, R14, 0x1, -R91 ;  /* 0x000000010e0ee824 */ /* 0x000fe200078e0a5b */
[----:B------:R-:W-:Y:S01]  /*2760*/  ISETP.GT.U32.AND P6, PT, R91, R18, PT ;  /* 0x000000125b00720c */ /* 0x000fe20003fc4070 */
[----:B------:R-:W-:Y:S02]  /*2770*/  IMAD.MOV R9, RZ, RZ, -R9 ;  /* 0x000000ffff097224 */ /* 0x000fe400078e0a09 */
[----:B------:R-:W-:-:S04]  /*2780*/  IMAD.HI.U32 R5, R3, R22, RZ ;  /* 0x0000001603057227 */ /* 0x000fc800078e00ff */
[C---:B------:R-:W-:Y:S02]  /*2790*/  IMAD R20, R91.reuse, R9, R20 ;  /* 0x000000095b147224 */ /* 0x040fe400078e0214 */
[----:B------:R-:W-:Y:S02]  /*27a0*/  IMAD.MOV R5, RZ, RZ, -R5 ;  /* 0x000000ffff057224 */ /* 0x000fe400078e0a05 */
[----:B------:R-:W-:Y:S01]  /*27b0*/  @!P2 IMAD.IADD R16, R16, 0x1, -R91 ;  /* 0x000000011010a824 */ /* 0x000fe200078e0a5b */
[C---:B------:R-:W-:Y:S01]  /*27c0*/  ISETP.GT.U32.AND P2, PT, R91.reuse, R20, PT ;  /* 0x000000145b00720c */ /* 0x040fe20003f44070 */
[----:B------:R-:W-:Y:S02]  /*27d0*/  IMAD R22, R91, R5, R22 ;  /* 0x000000055b167224 */ /* 0x000fe400078e0216 */
[----:B------:R-:W-:-:S04]  /*27e0*/  IMAD.HI.U32 R5, R3, R24, RZ ;  /* 0x0000001803057227 */ /* 0x000fc800078e00ff */
[----:B------:R-:W-:Y:S01]  /*27f0*/  @!P6 IMAD.IADD R18, R18, 0x1, -R91 ;  /* 0x000000011212e824 */ /* 0x000fe200078e0a5b */
[C---:B------:R-:W-:Y:S01]  /*2800*/  ISETP.GT.U32.AND P6, PT, R91.reuse, R22, PT ;  /* 0x000000165b00720c */ /* 0x040fe20003fc4070 */
[----:B------:R-:W-:Y:S02]  /*2810*/  IMAD.MOV R11, RZ, RZ, -R5 ;  /* 0x000000ffff0b7224 */ /* 0x000fe400078e0a05 */
[----:B------:R-:W-:Y:S02]  /*2820*/  IMAD.MOV.U32 R31, RZ, RZ, R12 ;  /* 0x000000ffff1f7224 */ /* 0x000fe400078e000c */
[----:B------:R-:W-:Y:S01]  /*2830*/  IMAD R24, R91, R11, R24 ;  /* 0x0000000b5b187224 */ /* 0x000fe200078e0218 */
[----:B------:R-:W-:Y:S01]  /*2840*/  LOP3.LUT R11, R90, 0x52, RZ, 0xfc, !PT ;  /* 0x000000525a0b7812 */ /* 0x000fe200078efcff */
[----:B------:R-:W-:Y:S01]  /*2850*/  @!P2 IMAD.IADD R20, R20, 0x1, -R91 ;  /* 0x000000011414a824 */ /* 0x000fe200078e0a5b */
[----:B------:R-:W-:Y:S01]  /*2860*/  ISETP.GE.AND P2, PT, R19, RZ, PT ;  /* 0x000000ff1300720c */ /* 0x000fe20003f46270 */
[----:B------:R-:W-:Y:S01]  /*2870*/  @!P4 IMAD.MOV R31, RZ, RZ, -R31 ;  /* 0x000000ffff1fc224 */ /* 0x000fe200078e0a1f */
[C---:B------:R-:W-:Y:S01]  /*2880*/  ISETP.GT.U32.AND P4, PT, R91.reuse, R24, PT ;  /* 0x000000185b00720c */ /* 0x040fe20003f84070 */
[----:B------:R-:W-:Y:S01]  /*2890*/  IMAD.MOV.U32 R33, RZ, RZ, R10 ;  /* 0x000000ffff217224 */ /* 0x000fe200078e000a */
[----:B------:R-:W-:Y:S01]  /*28a0*/  IABS R12, R11 ;  /* 0x0000000b000c7213 */ /* 0x000fe20000000000 */
[----:B------:R-:W-:Y:S01]  /*28b0*/  @!P6 IMAD.IADD R22, R22, 0x1, -R91 ;  /* 0x000000011616e824 */ /* 0x000fe200078e0a5b */
[----:B------:R-:W-:Y:S01]  /*28c0*/  ISETP.GT.U32.AND P6, PT, R91, R20, PT ;  /* 0x000000145b00720c */ /* 0x000fe20003fc4070 */
[----:B------:R-:W-:Y:S01]  /*28d0*/  IMAD.HI.U32 R5, R3, R28, RZ ;  /* 0x0000001c03057227 */ /* 0x000fe200078e00ff */
[----:B------:R-:W-:-:S03]  /*28e0*/  LOP3.LUT R19, R90, 0x5a, RZ, 0xfc, !PT ;  /* 0x0000005a5a137812 */ /* 0x000fc600078efcff */
[----:B------:R-:W-:Y:S01]  /*28f0*/  @!P5 IMAD.MOV R33, RZ, RZ, -R33 ;  /* 0x000000ffff21d224 */ /* 0x000fe200078e0a21 */
[C---:B------:R-:W-:Y:S01]  /*2900*/  ISETP.GT.U32.AND P5, PT, R91.reuse, R22, PT ;  /* 0x000000165b00720c */ /* 0x040fe20003fa4070 */
[----:B------:R-:W-:Y:S02]  /*2910*/  IMAD.MOV R5, RZ, RZ, -R5 ;  /* 0x000000ffff057224 */ /* 0x000fe400078e0a05 */
[----:B------:R-:W-:Y:S01]  /*2920*/  @!P1 IMAD.MOV R52, RZ, RZ, -R52 ;  /* 0x000000ffff349224 */ /* 0x000fe200078e0a34 */
[----:B------:R-:W-:Y:S01]  /*2930*/  ISETP.GT.U32.AND P1, PT, R91, R18, PT ;  /* 0x000000125b00720c */ /* 0x000fe20003f24070 */
[----:B------:R-:W-:Y:S01]  /*2940*/  IMAD.HI.U32 R9, R3, R26, RZ ;  /* 0x0000001a03097227 */ /* 0x000fe200078e00ff */
[----:B------:R-:W-:Y:S03]  /*2950*/  STL [R1+0x498], R33 ;  /* 0x0004982101007387 */ /* 0x000fe60000100800 */
[----:B------:R-:W-:Y:S01]  /*2960*/  @!P3 IMAD.MOV R48, RZ, RZ, -R48 ;  /* 0x000000ffff30b224 */ /* 0x000fe200078e0a30 */
[C---:B------:R-:W-:Y:S01]  /*2970*/  ISETP.GT.U32.AND P3, PT, R91.reuse, R16, PT ;  /* 0x000000105b00720c */ /* 0x040fe20003f64070 */
[----:B------:R-:W-:Y:S01]  /*2980*/  IMAD R6, R91, R5, R28 ;  /* 0x000000055b067224 */ /* 0x000fe200078e021c */
[----:B------:R-:W-:Y:S01]  /*2990*/  STL [R1+0x49c], R31 ;  /* 0x00049c1f01007387 */ /* 0x000fe20000100800 */
[----:B------:R-:W-:-:S02]  /*29a0*/  IMAD.MOV R9, RZ, RZ, -R9 ;  /* 0x000000ffff097224 */ /* 0x000fc400078e0a09 */
[----:B------:R-:W-:Y:S01]  /*29b0*/  @!P4 IMAD.IADD R24, R24, 0x1, -R91 ;  /* 0x000000011818c824 */ /* 0x000fe200078e0a5b */
[----:B------:R-:W-:Y:S01]  /*29c0*/  ISETP.GE.AND P4, PT, R21, RZ, PT ;  /* 0x000000ff1500720c */ /* 0x000fe20003f86270 */
[----:B------:R-:W-:Y:S01]  /*29d0*/  IMAD.HI.U32 R5, R3, R30, RZ ;  /* 0x0000001e03057227 */ /* 0x000fe200078e00ff */
[----:B------:R-:W-:-:S03]  /*29e0*/  LOP3.LUT R21, R90, 0x62, RZ, 0xfc, !PT ;  /* 0x000000625a157812 */ /* 0x000fc600078efcff */
[--C-:B------:R-:W-:Y:S01]  /*29f0*/  @!P6 IMAD.IADD R20, R20, 0x1, -R91.reuse ;  /* 0x000000011414e824 */ /* 0x100fe200078e0a5b */
[C---:B------:R-:W-:Y:S01]  /*2a00*/  ISETP.GT.U32.AND P6, PT, R91.reuse, R6, PT ;  /* 0x000000065b00720c */ /* 0x040fe20003fc4070 */
[----:B------:R-:W-:Y:S02]  /*2a10*/  IMAD R26, R91, R9, R26 ;  /* 0x000000095b1a7224 */ /* 0x000fe400078e021a */
[----:B------:R-:W-:Y:S02]  /*2a20*/  IMAD.MOV.U32 R36, RZ, RZ, R14 ;  /* 0x000000ffff247224 */ /* 0x000fe400078e000e */
[----:B------:R-:W-:Y:S01]  /*2a30*/  @!P5 IMAD.IADD R22, R22, 0x1, -R91 ;  /* 0x000000011616d824 */ /* 0x000fe200078e0a5b */
[----:B------:R-:W-:Y:S01]  /*2a40*/  ISETP.GE.AND P5, PT, R15, RZ, PT ;  /* 0x000000ff0f00720c */ /* 0x000fe20003fa6270 */
[----:B------:R-:W-:Y:S01]  /*2a50*/  IMAD.MOV R5, RZ, RZ, -R5 ;  /* 0x000000ffff057224 */ /* 0x000fe200078e0a05 */
[----:B------:R-:W-:Y:S01]  /*2a60*/  LOP3.LUT R15, R90, 0x66, RZ, 0xfc, !PT ;  /* 0x000000665a0f7812 */ /* 0x000fe200078efcff */
[----:B------:R-:W-:Y:S01]  /*2a70*/  @!P2 IMAD.MOV R36, RZ, RZ, -R36 ;  /* 0x000000ffff24a224 */ /* 0x000fe200078e0a24 */
[----:B------:R-:W-:Y:S01]  /*2a80*/  ISETP.GT.U32.AND P2, PT, R91, R26, PT ;  /* 0x0000001a5b00720c */ /* 0x000fe20003f44070 */
[--C-:B------:R-:W-:Y:S01]  /*2a90*/  @!P1 IMAD.IADD R18, R18, 0x1, -R91.reuse ;  /* 0x0000000112129824 */ /* 0x100fe200078e0a5b */
[----:B------:R-:W-:Y:S01]  /*2aa0*/  ISETP.GE.AND P1, PT, R17, RZ, PT ;  /* 0x000000ff1100720c */ /* 0x000fe20003f26270 */
[--C-:B------:R-:W-:Y:S01]  /*2ab0*/  @!P3 IMAD.IADD R16, R16, 0x1, -R91.reuse ;  /* 0x000000011010b824 */ /* 0x100fe200078e0a5b */
[----:B------:R-:W-:Y:S01]  /*2ac0*/  ISETP.GE.AND P3, PT, R13, RZ, PT ;  /* 0x000000ff0d00720c */ /* 0x000fe20003f66270 */
[C---:B------:R-:W-:Y:S01]  /*2ad0*/  IMAD R8, R91.reuse, R5, R30 ;  /* 0x000000055b087224 */ /* 0x040fe200078e021e */
[C---:B------:R-:W-:Y:S01]  /*2ae0*/  LOP3.LUT R13, R90.reuse, 0x54, RZ, 0xfc, !PT ;  /* 0x000000545a0d7812 */ /* 0x040fe200078efcff */
[----:B------:R-:W-:Y:S01]  /*2af0*/  IMAD.MOV.U32 R54, RZ, RZ, R22 ;  /* 0x000000ffff367224 */ /* 0x000fe200078e0016 */
[----:B------:R-:W-:Y:S01]  /*2b00*/  LOP3.LUT R17, R90, 0x5c, RZ, 0xfc, !PT ;  /* 0x0000005c5a117812 */ /* 0x000fe200078efcff */
[----:B------:R-:W-:Y:S01]  /*2b10*/  @!P6 IMAD.IADD R6, R6, 0x1, -R91 ;  /* 0x000000010606e824 */ /* 0x000fe200078e0a5b */
[C---:B------:R-:W-:Y:S01]  /*2b20*/  ISETP.GT.U32.AND P6, PT, R91.reuse, R24, PT ;  /* 0x000000185b00720c */ /* 0x040fe20003fc4070 */
[----:B------:R-:W-:Y:S01]  /*2b30*/  @!P4 IMAD.MOV R54, RZ, RZ, -R54 ;  /* 0x000000ffff36c224 */ /* 0x000fe200078e0a36 */
[----:B------:R-:W-:Y:S01]  /*2b40*/  ISETP.GT.U32.AND P4, PT, R91, R8, PT ;  /* 0x000000085b00720c */ /* 0x000fe20003f84070 */
[----:B------:R-:W-:-:S02]  /*2b50*/  IMAD.MOV.U32 R9, RZ, RZ, R18 ;  /* 0x000000ffff097224 */ /* 0x000fc400078e0012 */
[----:B------:R-:W-:Y:S01]  /*2b60*/  IMAD.MOV.U32 R10, RZ, RZ, R16 ;  /* 0x000000ffff0a7224 */ /* 0x000fe200078e0010 */
[----:B------:R-:W-:Y:S01]  /*2b70*/  IABS R16, R19 ;  /* 0x0000001300107213 */ /* 0x000fe20000000000 */
[----:B------:R-:W-:Y:S01]  /*2b80*/  @!P2 IMAD.IADD R26, R26, 0x1, -R91 ;  /* 0x000000011a1aa824 */ /* 0x000fe200078e0a5b */
[----:B------:R-:W-:Y:S01]  /*2b90*/  ISETP.GE.AND P2, PT, R27, RZ, PT ;  /* 0x000000ff1b00720c */ /* 0x000fe20003f46270 */
[----:B------:R-:W-:Y:S01]  /*2ba0*/  @!P1 IMAD.MOV R9, RZ, RZ, -R9 ;  /* 0x000000ffff099224 */ /* 0x000fe200078e0a09 */
[C---:B------:R-:W-:Y:S01]  /*2bb0*/  ISETP.GT.U32.AND P1, PT, R91.reuse, R6, PT ;  /* 0x000000065b00720c */ /* 0x040fe20003f24070 */
[----:B------:R-:W-:Y:S01]  /*2bc0*/  IMAD.MOV.U32 R5, RZ, RZ, R20 ;  /* 0x000000ffff057224 */ /* 0x000fe200078e0014 */
[----:B------:R-:W-:Y:S01]  /*2bd0*/  IABS R20, R17 ;  /* 0x0000001100147213 */ /* 0x000fe20000000000 */
[----:B------:R-:W-:Y:S01]  /*2be0*/  @!P3 IMAD.MOV R10, RZ, RZ, -R10 ;  /* 0x000000ffff0ab224 */ /* 0x000fe200078e0a0a */
[----:B------:R-:W-:Y:S01]  /*2bf0*/  ISETP.GT.U32.AND P3, PT, R91, R26, PT ;  /* 0x0000001a5b00720c */ /* 0x000fe20003f64070 */
[----:B------:R-:W-:Y:S01]  /*2c00*/  @!P5 IMAD.MOV R5, RZ, RZ, -R5 ;  /* 0x000000ffff05d224 */ /* 0x000fe200078e0a05 */
[----:B------:R-:W-:Y:S01]  /*2c10*/  ISETP.GE.AND P5, PT, R25, RZ, PT ;  /* 0x000000ff1900720c */ /* 0x000fe20003fa6270 */
[--C-:B------:R-:W-:Y:S01]  /*2c20*/  @!P4 IMAD.IADD R8, R8, 0x1, -R91.reuse ;  /* 0x000000010808c824 */ /* 0x100fe200078e0a5b */
[----:B------:R0:W-:Y:S01]  /*2c30*/  STL [R1+0x138], R10 ;  /* 0x0001380a01007387 */ /* 0x0001e20000100800 */
[----:B------:R-:W-:Y:S01]  /*2c40*/  @!P6 IMAD.IADD R24, R24, 0x1, -R91 ;  /* 0x000000011818e824 */ /* 0x000fe200078e0a5b */
[----:B------:R-:W-:-:S02]  /*2c50*/  ISETP.GE.AND P6, PT, R23, RZ, PT ;  /* 0x000000ff1700720c */ /* 0x000fc40003fc6270 */
[----:B------:R1:W-:Y:S01]  /*2c60*/  STL [R1+0x4a0], R9 ;  /* 0x0004a00901007387 */ /* 0x0003e20000100800 */
[----:B------:R-:W-:Y:S01]  /*2c70*/  ISETP.GT.U32.AND P4, PT, R91, R8, PT ;  /* 0x000000085b00720c */ /* 0x000fe20003f84070 */
[--C-:B------:R-:W-:Y:S01]  /*2c80*/  @!P1 IMAD.IADD R6, R6, 0x1, -R91.reuse ;  /* 0x0000000106069824 */ /* 0x100fe200078e0a5b */
[----:B------:R-:W-:Y:S01]  /*2c90*/  ISETP.GE.AND P1, PT, R11, RZ, PT ;  /* 0x000000ff0b00720c */ /* 0x000fe20003f26270 */
[----:B------:R2:W-:Y:S01]  /*2ca0*/  STL [R1+0x4a4], R5 ;  /* 0x0004a40501007387 */ /* 0x0005e20000100800 */
[----:B------:R-:W-:Y:S01]  /*2cb0*/  @!P3 IMAD.IADD R26, R26, 0x1, -R91 ;  /* 0x000000011a1ab824 */ /* 0x000fe200078e0a5b */
[----:B0-----:R-:W-:Y:S01]  /*2cc0*/  IABS R10, R13 ;  /* 0x0000000d000a7213 */ /* 0x001fe20000000000 */
[----:B------:R-:W-:Y:S01]  /*2cd0*/  IMAD.MOV.U32 R11, RZ, RZ, R6 ;  /* 0x000000ffff0b7224 */ /* 0x000fe200078e0006 */
[----:B------:R-:W-:Y:S01]  /*2ce0*/  ISETP.GE.AND P3, PT, R29, RZ, PT ;  /* 0x000000ff1d00720c */ /* 0x000fe20003f66270 */
[----:B------:R-:W-:Y:S01]  /*2cf0*/  IMAD.MOV.U32 R14, RZ, RZ, R24 ;  /* 0x000000ffff0e7224 */ /* 0x000fe200078e0018 */
[C---:B------:R-:W-:Y:S01]  /*2d00*/  LOP3.LUT R25, R90.reuse, 0x60, RZ, 0xfc, !PT ;  /* 0x000000605a197812 */ /* 0x040fe200078efcff */
[----:B-1----:R-:W-:Y:S01]  /*2d10*/  IMAD.HI.U32 R9, R3, R10, RZ ;  /* 0x0000000a03097227 */ /* 0x002fe200078e00ff */
[----:B------:R-:W-:-:S02]  /*2d20*/  LOP3.LUT R23, R90, 0x64, RZ, 0xfc, !PT ;  /* 0x000000645a177812 */ /* 0x000fc400078efcff */
[----:B------:R-:W-:Y:S01]  /*2d30*/  IABS R22, R25 ;  /* 0x0000001900167213 */ /* 0x000fe20000000000 */
[----:B--2---:R-:W-:Y:S01]  /*2d40*/  IMAD.HI.U32 R5, R3, R12, RZ ;  /* 0x0000000c03057227 */ /* 0x004fe200078e00ff */
[----:B------:R-:W-:-:S03]  /*2d50*/  IABS R24, R15 ;  /* 0x0000000f00187213 */ /* 0x000fc60000000000 */
[----:B------:R-:W-:Y:S02]  /*2d60*/  IMAD.MOV R5, RZ, RZ, -R5 ;  /* 0x000000ffff057224 */ /* 0x000fe400078e0a05 */
[----:B------:R-:W-:Y:S02]  /*2d70*/  @!P6 IMAD.MOV R11, RZ, RZ, -R11 ;  /* 0x000000ffff0be224 */ /* 0x000fe400078e0a0b */
[C---:B------:R-:W-:Y:S01]  /*2d80*/  IMAD R12, R91.reuse, R5, R12 ;  /* 0x000000055b0c7224 */ /* 0x040fe200078e020c */
[----:B------:R-:W-:Y:S01]  /*2d90*/  LOP3.LUT R5, R90, 0x56, RZ, 0xfc, !PT ;  /* 0x000000565a057812 */ /* 0x000fe200078efcff */
[----:B------:R-:W-:Y:S02]  /*2da0*/  IMAD.MOV R9, RZ, RZ, -R9 ;  /* 0x000000ffff097224 */ /* 0x000fe400078e0a09 */
[----:B------:R-:W-:Y:S01]  /*2db0*/  @!P4 IMAD.IADD R8, R8, 0x1, -R91 ;  /* 0x000000010808c824 */ /* 0x000fe200078e0a5b */
[C---:B------:R-:W-:Y:S01]  /*2dc0*/  ISETP.GT.U32.AND P6, PT, R91.reuse, R12, PT ;  /* 0x0000000c5b00720c */ /* 0x040fe20003fc4070 */
[----:B------:R-:W-:Y:S01]  /*2dd0*/  @!P2 IMAD.MOV R14, RZ, RZ, -R14 ;  /* 0x000000ffff0ea224 */ /* 0x000fe200078e0a0e */
[----:B------:R-:W-:Y:S01]  /*2de0*/  IABS R6, R5 ;  /* 0x0000000500067213 */ /* 0x000fe20000000000 */
[----:B------:R-:W-:Y:S01]  /*2df0*/  IMAD R10, R91, R9, R10 ;  /* 0x000000095b0a7224 */ /* 0x000fe200078e020a */
[----:B------:R-:W-:Y:S01]  /*2e00*/  LOP3.LUT R9, R90, 0x58, RZ, 0xfc, !PT ;  /* 0x000000585a097812 */ /* 0x000fe200078efcff */
[----:B------:R-:W-:Y:S01]  /*2e10*/  IMAD.MOV.U32 R35, RZ, RZ, R8 ;  /* 0x000000ffff237224 */ /* 0x000fe200078e0008 */
[----:B------:R0:W-:Y:S01]  /*2e20*/  STL [R1+0xd0], R14 ;  /* 0x0000d00e01007387 */ /* 0x0001e20000100800 */
[----:B------:R-:W-:-:S02]  /*2e30*/  ISETP.GE.AND P2, PT, R13, RZ, PT ;  /* 0x000000ff0d00720c */ /* 0x000fc40003f46270 */
[----:B------:R-:W-:Y:S01]  /*2e40*/  @!P3 IMAD.MOV R35, RZ, RZ, -R35 ;  /* 0x000000ffff23b224 */ /* 0x000fe200078e0a23 */
[----:B------:R-:W-:Y:S02]  /*2e50*/  ISETP.GT.U32.AND P3, PT, R91, R10, PT ;  /* 0x0000000a5b00720c */ /* 0x000fe40003f64070 */
[----:B------:R-:W-:Y:S01]  /*2e60*/  ISETP.GE.AND P4, PT, R9, RZ, PT ;  /* 0x000000ff0900720c */ /* 0x000fe20003f86270 */
[----:B------:R-:W-:Y:S01]  /*2e70*/  @!P6 IMAD.IADD R12, R12, 0x1, -R91 ;  /* 0x000000010c0ce824 */ /* 0x000fe200078e0a5b */
[----:B------:R-:W-:Y:S01]  /*2e80*/  LOP3.LUT R13, R90, 0x5e, RZ, 0xfc, !PT ;  /* 0x0000005e5a0d7812 */ /* 0x000fe200078efcff */
[----:B0-----:R-:W-:-:S03]  /*2e90*/  IMAD.MOV.U32 R14, RZ, RZ, R26 ;  /* 0x000000ffff0e7224 */ /* 0x001fc600078e001a */
[----:B------:R-:W-:Y:S01]  /*2ea0*/  ISETP.GT.U32.AND P6, PT, R91, R12, PT ;  /* 0x0000000c5b00720c */ /* 0x000fe20003fc4070 */
[----:B------:R-:W-:Y:S01]  /*2eb0*/  @!P5 IMAD.MOV R14, RZ, RZ, -R14 ;  /* 0x000000ffff0ed224 */ /* 0x000fe200078e0a0e */
[----:B------:R-:W-:Y:S01]  /*2ec0*/  ISETP.GE.AND P5, PT, R5, RZ, PT ;  /* 0x000000ff0500720c */ /* 0x000fe20003fa6270 */
[----:B------:R-:W-:Y:S01]  /*2ed0*/  IMAD.HI.U32 R5, R3, R6, RZ ;  /* 0x0000000603057227 */ /* 0x000fe200078e00ff */
[----:B------:R-:W-:Y:S02]  /*2ee0*/  IABS R18, R13 ;  /* 0x0000000d00127213 */ /* 0x000fe40000000000 */
[----:B------:R0:W-:Y:S01]  /*2ef0*/  STL [R1+0x4a8], R14 ;  /* 0x0004a80e01007387 */ /* 0x0001e20000100800 */
[----:B------:R-:W-:Y:S02]  /*2f00*/  IMAD.MOV R8, RZ, RZ, -R5 ;  /* 0x000000ffff087224 */ /* 0x000fe400078e0a05 */
[----:B------:R-:W-:Y:S01]  /*2f10*/  @!P3 IMAD.IADD R10, R10, 0x1, -R91 ;  /* 0x000000010a0ab824 */ /* 0x000fe200078e0a5b */
[----:B------:R1:W-:Y:S01]  /*2f20*/  STL [R1+0x4ac], R11 ;  /* 0x0004ac0b01007387 */ /* 0x0003e20000100800 */
[----:B------:R-:W-:-:S02]  /*2f30*/  IMAD R6, R91, R8, R6 ;  /* 0x000000085b067224 */ /* 0x000fc400078e0206 */
[----:B------:R-:W-:Y:S01]  /*2f40*/  @!P6 IMAD.IADD R12, R12, 0x1, -R91 ;  /* 0x000000010c0ce824 */ /* 0x000fe200078e0a5b */
[----:B------:R-:W-:Y:S02]  /*2f50*/  ISETP.GT.U32.AND P3, PT, R91, R10, PT ;  /* 0x0000000a5b00720c */ /* 0x000fe40003f64070 */
[----:B0-----:R-:W-:Y:S01]  /*2f60*/  IABS R14, R9 ;  /* 0x00000009000e7213 */ /* 0x001fe20000000000 */
[----:B------:R-:W-:Y:S01]  /*2f70*/  IMAD.HI.U32 R9, R3, R20, RZ ;  /* 0x0000001403097227 */ /* 0x000fe200078e00ff */
[----:B------:R-:W-:-:S03]  /*2f80*/  ISETP.GT.U32.AND P6, PT, R91, R6, PT ;  /* 0x000000065b00720c */ /* 0x000fc60003fc4070 */
[----:B------:R-:W-:-:S04]  /*2f90*/  IMAD.HI.U32 R5, R3, R14, RZ ;  /* 0x0000000e03057227 */ /* 0x000fc800078e00ff */
[----:B------:R-:W-:Y:S02]  /*2fa0*/  IMAD.MOV R8, RZ, RZ, -R5 ;  /* 0x000000ffff087224 */ /* 0x000fe400078e0a05 */
[----:B------:R-:W-:-:S04]  /*2fb0*/  IMAD.HI.U32 R5, R3, R16, RZ ;  /* 0x0000001003057227 */ /* 0x000fc800078e00ff */
[----:B------:R-:W-:Y:S02]  /*2fc0*/  IMAD.MOV R5, RZ, RZ, -R5 ;  /* 0x000000ffff057224 */ /* 0x000fe400078e0a05 */
[C---:B------:R-:W-:Y:S02]  /*2fd0*/  IMAD R8, R91.reuse, R8, R14 ;  /* 0x000000085b087224 */ /* 0x040fe400078e020e */
[----:B------:R-:W-:Y:S02]  /*2fe0*/  IMAD.MOV R9, RZ, RZ, -R9 ;  /* 0x000000ffff097224 */ /* 0x000fe400078e0a09 */
[----:B------:R-:W-:Y:S02]  /*2ff0*/  IMAD.MOV.U32 R45, RZ, RZ, R12 ;  /* 0x000000ffff2d7224 */ /* 0x000fe400078e000c */
[C---:B------:R-:W-:Y:S01]  /*3000*/  IMAD R14, R91.reuse, R5, R16 ;  /* 0x000000055b0e7224 */ /* 0x040fe200078e0210 */
[----:B------:R-:W-:Y:S01]  /*3010*/  IABS R16, R21 ;  /* 0x0000001500107213 */ /* 0x000fe20000000000 */
[----:B------:R-:W-:-:S02]  /*3020*/  IMAD R20, R91, R9, R20 ;  /* 0x000000095b147224 */ /* 0x000fc400078e0214 */
[----:B------:R-:W-:Y:S01]  /*3030*/  @!P1 IMAD.MOV R45, RZ, RZ, -R45 ;  /* 0x000000ffff2d9224 */ /* 0x000fe200078e0a2d */
[C---:B------:R-:W-:Y:S01]  /*3040*/  ISETP.GT.U32.AND P1, PT, R91.reuse, R8, PT ;  /* 0x000000085b00720c */ /* 0x040fe20003f24070 */
[--C-:B------:R-:W-:Y:S01]  /*3050*/  @!P3 IMAD.IADD R10, R10, 0x1, -R91.reuse ;  /* 0x000000010a0ab824 */ /* 0x100fe200078e0a5b */
[C---:B------:R-:W-:Y:S01]  /*3060*/  ISETP.GT.U32.AND P3, PT, R91.reuse, R14, PT ;  /* 0x0000000e5b00720c */ /* 0x040fe20003f64070 */
[----:B------:R-:W-:Y:S01]  /*3070*/  @!P6 IMAD.IADD R6, R6, 0x1, -R91 ;  /* 0x000000010606e824 */ /* 0x000fe200078e0a5b */
[----:B------:R-:W-:Y:S01]  /*3080*/  ISETP.GT.U32.AND P6, PT, R91, R20, PT ;  /* 0x000000145b00720c */ /* 0x000fe20003fc4070 */
[----:B-1----:R-:W-:-:S04]  /*3090*/  IMAD.HI.U32 R11, R3, R18, RZ ;  /* 0x00000012030b7227 */ /* 0x002fc800078e00ff */
[----:B------:R-:W-:Y:S02]  /*30a0*/  IMAD.MOV R11, RZ, RZ, -R11 ;  /* 0x000000ffff0b7224 */ /* 0x000fe400078e0a0b */
[----:B------:R-:W-:-:S04]  /*30b0*/  IMAD.HI.U32 R5, R3, R22, RZ ;  /* 0x0000001603057227 */ /* 0x000fc800078e00ff */
[--C-:B------:R-:W-:Y:S01]  /*30c0*/  @!P1 IMAD.IADD R8, R8, 0x1, -R91.reuse ;  /* 0x0000000108089824 */ /* 0x100fe200078e0a5b */
[C---:B------:R-:W-:Y:S01]  /*30d0*/  ISETP.GT.U32.AND P1, PT, R91.reuse, R6, PT ;  /* 0x000000065b00720c */ /* 0x040fe20003f24070 */
[--C-:B------:R-:W-:Y:S02]  /*30e0*/  @!P3 IMAD.IADD R14, R14, 0x1, -R91.reuse ;  /* 0x000000010e0eb824 */ /* 0x100fe400078e0a5b */
[----:B------:R-:W-:Y:S01]  /*30f0*/  @!P6 IMAD.IADD R20, R20, 0x1, -R91 ;  /* 0x000000011414e824 */ /* 0x000fe200078e0a5b */
[C---:B------:R-:W-:Y:S01]  /*3100*/  ISETP.GT.U32.AND P3, PT, R91.reuse, R8, PT ;  /* 0x000000085b00720c */ /* 0x040fe20003f64070 */
[C---:B------:R-:W-:Y:S01]  /*3110*/  IMAD R12, R91.reuse, R11, R18 ;  /* 0x0000000b5b0c7224 */ /* 0x040fe200078e0212 */
[----:B------:R-:W-:Y:S01]  /*3120*/  ISETP.GT.U32.AND P6, PT, R91, R14, PT ;  /* 0x0000000e5b00720c */ /* 0x000fe20003fc4070 */
[----:B------:R-:W-:Y:S01]  /*3130*/  IMAD.MOV R5, RZ, RZ, -R5 ;  /* 0x000000ffff057224 */ /* 0x000fe200078e0a05 */
[----:B------:R-:W-:Y:S01]  /*3140*/  IABS R18, R23 ;  /* 0x0000001700127213 */ /* 0x000fe20000000000 */
[----:B------:R-:W-:-:S02]  /*3150*/  IMAD.MOV.U32 R26, RZ, RZ, R10 ;  /* 0x000000ffff1a7224 */ /* 0x000fc400078e000a */
[C---:B------:R-:W-:Y:S02]  /*3160*/  IMAD R22, R91.reuse, R5, R22 ;  /* 0x000000055b167224 */ /* 0x040fe400078e0216 */
[----:B------:R-:W-:Y:S01]  /*3170*/  @!P1 IMAD.IADD R6, R6, 0x1, -R91 ;  /* 0x0000000106069824 */ /* 0x000fe200078e0a5b */
[----:B------:R-:W-:Y:S01]  /*3180*/  ISETP.GT.U32.AND P1, PT, R91, R12, PT ;  /* 0x0000000c5b00720c */ /* 0x000fe20003f24070 */
[----:B------:R-:W-:-:S04]  /*3190*/  IMAD.HI.U32 R9, R3, R18, RZ ;  /* 0x0000001203097227 */ /* 0x000fc800078e00ff */
[--C-:B------:R-:W-:Y:S01]  /*31a0*/  @!P6 IMAD.IADD R14, R14, 0x1, -R91.reuse ;  /* 0x000000010e0ee824 */ /* 0x100fe200078e0a5b */
[----:B------:R-:W-:Y:S01]  /*31b0*/  ISETP.GT.U32.AND P6, PT, R91, R22, PT ;  /* 0x000000165b00720c */ /* 0x000fe20003fc4070 */
[----:B------:R-:W-:Y:S01]  /*31c0*/  @!P3 IMAD.IADD R8, R8, 0x1, -R91 ;  /* 0x000000010808b824 */ /* 0x000fe200078e0a5b */
[----:B------:R-:W-:Y:S01]  /*31d0*/  ISETP.GE.AND P3, PT, R19, RZ, PT ;  /* 0x000000ff1300720c */ /* 0x000fe20003f66270 */
[----:B------:R-:W-:-:S04]  /*31e0*/  IMAD.HI.U32 R10, R3, R24, RZ ;  /* 0x00000018030a7227 */ /* 0x000fc800078e00ff */
[----:B------:R-:W-:Y:S01]  /*31f0*/  @!P1 IMAD.IADD R12, R12, 0x1, -R91 ;  /* 0x000000010c0c9824 */ /* 0x000fe200078e0a5b */
[----:B------:R-:W-:Y:S01]  /*3200*/  ISETP.GE.AND P1, PT, R13, RZ, PT ;  /* 0x000000ff0d00720c */ /* 0x000fe20003f26270 */
[----:B------:R-:W-:Y:S01]  /*3210*/  @!P2 IMAD.MOV R26, RZ, RZ, -R26 ;  /* 0x000000ffff1aa224 */ /* 0x000fe200078e0a1a */
[C---:B------:R-:W-:Y:S01]  /*3220*/  ISETP.GT.U32.AND P2, PT, R91.reuse, R20, PT ;  /* 0x000000145b00720c */ /* 0x040fe20003f44070 */
[----:B------:R-:W-:Y:S02]  /*3230*/  IMAD.MOV R9, RZ, RZ, -R9 ;  /* 0x000000ffff097224 */ /* 0x000fe400078e0a09 */
[----:B------:R-:W-:Y:S01]  /*3240*/  @!P6 IMAD.IADD R22, R22, 0x1, -R91 ;  /* 0x000000011616e824 */ /* 0x000fe200078e0a5b */
[----:B------:R-:W-:Y:S01]  /*3250*/  ISETP.GT.U32.AND P6, PT, R91, R12, PT ;  /* 0x0000000c5b00720c */ /* 0x000fe20003fc4070 */
[----:B------:R-:W-:Y:S01]  /*3260*/  IMAD.HI.U32 R5, R3, R16, RZ ;  /* 0x0000001003057227 */ /* 0x000fe200078e00ff */
[----:B------:R0:W-:Y:S03]  /*3270*/  STL [R1+0x4b4], R26 ;  /* 0x0004b41a01007387 */ /* 0x0001e60000100800 */
[----:B------:R-:W-:-:S02]  /*3280*/  IMAD.MOV R11, RZ, RZ, -R10 ;  /* 0x000000ffff0b7224 */ /* 0x000fc400078e0a0a */
[C---:B------:R-:W-:Y:S01]  /*3290*/  IMAD R10, R91.reuse, R9, R18 ;  /* 0x000000095b0a7224 */ /* 0x040fe200078e0212 */
[C---:B------:R-:W-:Y:S01]  /*32a0*/  LOP3.LUT R9, R90.reuse, 0x68, RZ, 0xfc, !PT ;  /* 0x000000685a097812 */ /* 0x040fe200078efcff */
[----:B------:R-:W-:Y:S02]  /*32b0*/  IMAD.MOV.U32 R47, RZ, RZ, R14 ;  /* 0x000000ffff2f7224 */ /* 0x000fe400078e000e */
[----:B------:R-:W-:Y:S02]  /*32c0*/  IMAD.MOV R5, RZ, RZ, -R5 ;  /* 0x000000ffff057224 */ /* 0x000fe400078e0a05 */
[C---:B------:R-:W-:Y:S01]  /*32d0*/  IMAD R18, R91.reuse, R11, R24 ;  /* 0x0000000b5b127224 */ /* 0x040fe200078e0218 */
[----:B------:R-:W-:Y:S01]  /*32e0*/  LOP3.LUT R11, R90, 0x6a, RZ, 0xfc, !PT ;  /* 0x0000006a5a0b7812 */ /* 0x000fe200078efcff */
[----:B------:R-:W-:Y:S01]  /*32f0*/  @!P3 IMAD.MOV R47, RZ, RZ, -R47 ;  /* 0x000000ffff2fb224 */ /* 0x000fe200078e0a2f */
[C---:B------:R-:W-:Y:S01]  /*3300*/  ISETP.GT.U32.AND P3, PT, R91.reuse, R10, PT ;  /* 0x0000000a5b00720c */ /* 0x040fe20003f64070 */
[----:B------:R-:W-:Y:S01]  /*3310*/  IMAD R16, R91, R5, R16 ;  /* 0x000000055b107224 */ /* 0x000fe200078e0210 */
[----:B------:R-:W-:Y:S01]  /*3320*/  IABS R14, R11 ;  /* 0x0000000b000e7213 */ /* 0x000fe20000000000 */
[----:B0-----:R-:W-:-:S02]  /*3330*/  IMAD.MOV.U32 R26, RZ, RZ, R6 ;  /* 0x000000ffff1a7224 */ /* 0x001fc400078e0006 */
[--C-:B------:R-:W-:Y:S01]  /*3340*/  @!P6 IMAD.IADD R12, R12, 0x1, -R91.reuse ;  /* 0x000000010c0ce824 */ /* 0x100fe200078e0a5b */
[----:B------:R-:W-:Y:S01]  /*3350*/  ISETP.GT.U32.AND P6, PT, R91, R18, PT ;  /* 0x000000125b00720c */ /* 0x000fe20003fc4070 */
[--C-:B------:R-:W-:Y:S01]  /*3360*/  @!P2 IMAD.IADD R20, R20, 0x1, -R91.reuse ;  /* 0x000000011414a824 */ /* 0x100fe200078e0a5b */
[----:B------:R-:W-:Y:S01]  /*3370*/  ISETP.GE.AND P2, PT, R17, RZ, PT ;  /* 0x000000ff1100720c */ /* 0x000fe20003f46270 */
[----:B------:R-:W-:Y:S01]  /*3380*/  @!P5 IMAD.MOV R26, RZ, RZ, -R26 ;  /* 0x000000ffff1ad224 */ /* 0x000fe200078e0a1a */
[----:B------:R-:W-:Y:S01]  /*3390*/  ISETP.GT.U32.AND P5, PT, R91, R16, PT ;  /* 0x000000105b00720c */ /* 0x000fe20003fa4070 */
[----:B------:R-:W-:Y:S01]  /*33a0*/  IMAD.MOV.U32 R5, RZ, RZ, R20 ;  /* 0x000000ffff057224 */ /* 0x000fe200078e0014 */
[----:B------:R-:W-:Y:S01]  /*33b0*/  LOP3.LUT R17, R90, 0x70, RZ, 0xfc, !PT ;  /* 0x000000705a117812 */ /* 0x000fe200078efcff */
[----:B------:R-:W-:Y:S01]  /*33c0*/  @!P3 IMAD.IADD R10, R10, 0x1, -R91 ;  /* 0x000000010a0ab824 */ /* 0x000fe200078e0a5b */
[----:B------:R-:W-:Y:S01]  /*33d0*/  STL [R1+0x4b8], R26 ;  /* 0x0004b81a01007387 */ /* 0x000fe20000100800 */
[----:B------:R-:W-:Y:S01]  /*33e0*/  IMAD.MOV.U32 R46, RZ, RZ, R8 ;  /* 0x000000ffff2e7224 */ /* 0x000fe200078e0008 */
[----:B------:R-:W-:Y:S01]  /*33f0*/  IABS R8, R9 ;  /* 0x0000000900087213 */ /* 0x000fe20000000000 */
[----:B------:R-:W-:-:S04]  /*3400*/  IMAD.HI.U32 R6, R3, R14, RZ ;  /* 0x0000000e03067227 */ /* 0x000fc800078e00ff */
[----:B------:R-:W-:Y:S01]  /*3410*/  @!P6 IMAD.IADD R18, R18, 0x1, -R91 ;  /* 0x000000011212e824 */ /* 0x000fe200078e0a5b */
[----:B------:R-:W-:Y:S01]  /*3420*/  ISETP.GT.U32.AND P6, PT, R91, R10, PT ;  /* 0x0000000a5b00720c */ /* 0x000fe20003fc4070 */
[----:B------:R-:W-:Y:S01]  /*3430*/  @!P2 IMAD.MOV R5, RZ, RZ, -R5 ;  /* 0x000000ffff05a224 */ /* 0x000fe200078e0a05 */
[----:B------:R-:W-:Y:S01]  /*3440*/  ISETP.GE.AND P2, PT, R25, RZ, PT ;  /* 0x000000ff1900720c */ /* 0x000fe20003f46270 */
[----:B------:R-:W-:Y:S01]  /*3450*/  @!P5 IMAD.IADD R16, R16, 0x1, -R91 ;  /* 0x000000011010d824 */ /* 0x000fe200078e0a5b */
[----:B------:R-:W-:Y:S01]  /*3460*/  ISETP.GE.AND P5, PT, R23, RZ, PT ;  /* 0x000000ff1700720c */ /* 0x000fe20003fa6270 */
[----:B------:R-:W-:Y:S01]  /*3470*/  IMAD.MOV R6, RZ, RZ, -R6 ;  /* 0x000000ffff067224 */ /* 0x000fe200078e0a06 */
[----:B------:R0:W-:Y:S01]  /*3480*/  STL [R1+0x4bc], R5 ;  /* 0x0004bc0501007387 */ /* 0x0001e20000100800 */
[----:B------:R-:W-:Y:S01]  /*3490*/  IMAD.MOV.U32 R13, RZ, RZ, R12 ;  /* 0x000000ffff0d7224 */ /* 0x000fe200078e000c */
[C---:B------:R-:W-:Y:S01]  /*34a0*/  ISETP.GT.U32.AND P3, PT, R91.reuse, R16, PT ;  /* 0x000000105b00720c */ /* 0x040fe20003f64070 */
[----:B------:R-:W-:Y:S01]  /*34b0*/  @!P4 IMAD.MOV R46, RZ, RZ, -R46 ;  /* 0x000000ffff2ec224 */ /* 0x000fe200078e0a2e */
[C---:B------:R-:W-:Y:S01]  /*34c0*/  ISETP.GT.U32.AND P4, PT, R91.reuse, R22, PT ;  /* 0x000000165b00720c */ /* 0x040fe20003f84070 */
[----:B------:R-:W-:-:S02]  /*34d0*/  IMAD R12, R91, R6, R14 ;  /* 0x000000065b0c7224 */ /* 0x000fc400078e020e */
[----:B------:R-:W-:Y:S02]  /*34e0*/  @!P6 IMAD.IADD R10, R10, 0x1, -R91 ;  /* 0x000000010a0ae824 */ /* 0x000fe400078e0a5b */
[----:B------:R-:W-:Y:S01]  /*34f0*/  @!P1 IMAD.MOV R13, RZ, RZ, -R13 ;  /* 0x000000ffff0d9224 */ /* 0x000fe200078e0a0d */
[----:B------:R-:W-:Y:S01]  /*3500*/  ISETP.GT.U32.AND P6, PT, R91, R12, PT ;  /* 0x0000000c5b00720c */ /* 0x000fe20003fc4070 */
[----:B0-----:R-:W-:Y:S01]  /*3510*/  IMAD.HI.U32 R5, R3, R8, RZ ;  /* 0x0000000803057227 */ /* 0x001fe200078e00ff */
[----:B------:R-:W-:Y:S02]  /*3520*/  ISETP.GT.U32.AND P1, PT, R91, R18, PT ;  /* 0x000000125b00720c */ /* 0x000fe40003f24070 */
[----:B------:R0:W-:Y:S01]  /*3530*/  STL [R1+0x4d8], R13 ;  /* 0x0004d80d01007387 */ /* 0x0001e20000100800 */
[----:B------:R-:W-:Y:S02]  /*3540*/  IMAD.MOV R5, RZ, RZ, -R5 ;  /* 0x000000ffff057224 */ /* 0x000fe400078e0a05 */
[----:B------:R-:W-:-:S02]  /*3550*/  @!P3 IMAD.IADD R16, R16, 0x1, -R91 ;  /* 0x000000011010b824 */ /* 0x000fc400078e0a5b */
[----:B------:R-:W-:Y:S02]  /*3560*/  IMAD R8, R91, R5, R8 ;  /* 0x000000055b087224 */ /* 0x000fe400078e0208 */
[--C-:B------:R-:W-:Y:S01]  /*3570*/  @!P4 IMAD.IADD R22, R22, 0x1, -R91.reuse ;  /* 0x000000011616c824 */ /* 0x100fe200078e0a5b */
[----:B------:R-:W-:Y:S01]  /*3580*/  ISETP.GE.AND P4, PT, R21, RZ, PT ;  /* 0x000000ff1500720c */ /* 0x000fe20003f86270 */
[--C-:B------:R-:W-:Y:S01]  /*3590*/  @!P6 IMAD.IADD R12, R12, 0x1, -R91.reuse ;  /* 0x000000010c0ce824 */ /* 0x100fe200078e0a5b */
[C---:B------:R-:W-:Y:S01]  /*35a0*/  ISETP.GT.U32.AND P3, PT, R91.reuse, R8, PT ;  /* 0x000000085b00720c */ /* 0x040fe20003f64070 */
[----:B------:R-:W-:Y:S01]  /*35b0*/  IMAD.MOV.U32 R33, RZ, RZ, R22 ;  /* 0x000000ffff217224 */ /* 0x000fe200078e0016 */
[----:B0-----:R-:W-:Y:S01]  /*35c0*/  LOP3.LUT R13, R90, 0x6c, RZ, 0xfc, !PT ;  /* 0x0000006c5a0d7812 */ /* 0x001fe200078efcff */
[----:B------:R-:W-:Y:S01]  /*35d0*/  IMAD.MOV.U32 R34, RZ, RZ, R16 ;  /* 0x000000ffff227224 */ /* 0x000fe200078e0010 */
[----:B------:R-:W-:Y:S01]  /*35e0*/  ISETP.GT.U32.AND P6, PT, R91, R12, PT ;  /* 0x0000000c5b00720c */ /* 0x000fe20003fc4070 */
[----:B------:R-:W-:Y:S01]  /*35f0*/  @!P1 IMAD.IADD R18, R18, 0x1, -R91 ;  /* 0x0000000112129824 */ /* 0x000fe200078e0a5b */
[----:B------:R-:W-:Y:S01]  /*3600*/  IABS R14, R13 ;  /* 0x0000000d000e7213 */ /* 0x000fe20000000000 */
[----:B------:R-:W-:Y:S01]  /*3610*/  @!P2 IMAD.MOV R33, RZ, RZ, -R33 ;  /* 0x000000ffff21a224 */ /* 0x000fe200078e0a21 */
[----:B------:R-:W-:Y:S01]  /*3620*/  ISETP.GE.AND P1, PT, R9, RZ, PT ;  /* 0x000000ff0900720c */ /* 0x000fe20003f26270 */
[----:B------:R-:W-:Y:S01]  /*3630*/  IMAD.MOV.U32 R19, RZ, RZ, R10 ;  /* 0x000000ffff137224 */ /* 0x000fe200078e000a */
[----:B------:R-:W-:Y:S01]  /*3640*/  ISETP.GE.AND P2, PT, R15, RZ, PT ;  /* 0x000000ff0f00720c */ /* 0x000fe20003f46270 */
[----:B------:R-:W-:Y:S01]  /*3650*/  IMAD.HI.U32 R5, R3, R14, RZ ;  /* 0x0000000e03057227 */ /* 0x000fe200078e00ff */
[----:B------:R-:W-:-:S02]  /*3660*/  LOP3.LUT R15, R90, 0x6e, RZ, 0xfc, !PT ;  /* 0x0000006e5a0f7812 */ /* 0x000fc400078efcff */
[----:B------:R-:W-:Y:S01]  /*3670*/  IABS R22, R17 ;  /* 0x0000001100167213 */ /* 0x000fe20000000000 */
[----:B------:R-:W-:Y:S01]  /*3680*/  @!P3 IMAD.IADD R8, R8, 0x1, -R91 ;  /* 0x000000010808b824 */ /* 0x000fe200078e0a5b */
[----:B------:R-:W-:Y:S01]  /*3690*/  IABS R20, R15 ;  /* 0x0000000f00147213 */ /* 0x000fe20000000000 */
[----:B------:R-:W-:Y:S01]  /*36a0*/  @!P4 IMAD.MOV R34, RZ, RZ, -R34 ;  /* 0x000000ffff22c224 */ /* 0x000fe200078e0a22 */
[----:B------:R-:W-:Y:S01]  /*36b0*/  ISETP.GE.AND P3, PT, R11, RZ, PT ;  /* 0x000000ff0b00720c */ /* 0x000fe20003f66270 */
[----:B------:R-:W-:Y:S01]  /*36c0*/  IMAD.MOV R9, RZ, RZ, -R5 ;  /* 0x000000ffff097224 */ /* 0x000fe200078e0a05 */
[C---:B------:R-:W-:Y:S01]  /*36d0*/  ISETP.GT.U32.AND P4, PT, R91.reuse, R8, PT ;  /* 0x000000085b00720c */ /* 0x040fe20003f84070 */
[----:B------:R-:W-:Y:S01]  /*36e0*/  @!P6 IMAD.IADD R12, R12, 0x1, -R91 ;  /* 0x000000010c0ce824 */ /* 0x000fe200078e0a5b */
[C---:B------:R-:W-:Y:S01]  /*36f0*/  LOP3.LUT R21, R90.reuse, 0x7c, RZ, 0xfc, !PT ;  /* 0x0000007c5a157812 */ /* 0x040fe200078efcff */
[----:B------:R-:W-:Y:S01]  /*3700*/  IMAD R14, R91, R9, R14 ;  /* 0x000000095b0e7224 */ /* 0x000fe200078e020e */
[----:B------:R-:W-:Y:S01]  /*3710*/  LOP3.LUT R11, R90, 0x7a, RZ, 0xfc, !PT ;  /* 0x0000007a5a0b7812 */ /* 0x000fe200078efcff */
[----:B------:R-:W-:-:S03]  /*3720*/  IMAD.HI.U32 R5, R3, R20, RZ ;  /* 0x0000001403057227 */ /* 0x000fc600078e00ff */
[----:B------:R-:W-:Y:S01]  /*3730*/  ISETP.GT.U32.AND P6, PT, R91, R14, PT ;  /* 0x0000000e5b00720c */ /* 0x000fe20003fc4070 */
[----:B------:R-:W-:Y:S02]  /*3740*/  IMAD.MOV R5, RZ, RZ, -R5 ;  /* 0x000000ffff057224 */ /* 0x000fe400078e0a05 */
[----:B------:R-:W-:Y:S02]  /*3750*/  IMAD.MOV.U32 R10, RZ, RZ, R18 ;  /* 0x000000ffff0a7224 */ /* 0x000fe400078e0012 */
[----:B------:R-:W-:Y:S01]  /*3760*/  @!P4 IMAD.IADD R8, R8, 0x1, -R91 ;  /* 0x000000010808c824 */ /* 0x000fe200078e0a5b */
[----:B------:R-:W-:Y:S01]  /*3770*/  ISETP.GE.AND P4, PT, R17, RZ, PT ;  /* 0x000000ff1100720c */ /* 0x000fe20003f86270 */
[----:B------:R-:W-:Y:S01]  /*3780*/  IMAD R18, R91, R5, R20 ;  /* 0x000000055b127224 */ /* 0x000fe200078e0214 */
[C---:B------:R-:W-:Y:S01]  /*3790*/  LOP3.LUT R5, R90.reuse, 0x72, RZ, 0xfc, !PT ;  /* 0x000000725a057812 */ /* 0x040fe200078efcff */
[----:B------:R-:W-:Y:S01]  /*37a0*/  IMAD.MOV.U32 R28, RZ, RZ, R8 ;  /* 0x000000ffff1c7224 */ /* 0x000fe200078e0008 */
[----:B------:R-:W-:Y:S01]  /*37b0*/  LOP3.LUT R17, R90, 0x76, RZ, 0xfc, !PT ;  /* 0x000000765a117812 */ /* 0x000fe200078efcff */
[----:B------:R-:W-:Y:S01]  /*37c0*/  IMAD.HI.U32 R6, R3, R22, RZ ;  /* 0x0000001603067227 */ /* 0x000fe200078e00ff */
[----:B------:R-:W-:-:S02]  /*37d0*/  IABS R20, R5 ;  /* 0x0000000500147213 */ /* 0x000fc40000000000 */
[----:B------:R-:W-:Y:S01]  /*37e0*/  IABS R16, R17 ;  /* 0x0000001100107213 */ /* 0x000fe20000000000 */
[----:B------:R-:W-:Y:S01]  /*37f0*/  @!P1 IMAD.MOV R28, RZ, RZ, -R28 ;  /* 0x000000ffff1c9224 */ /* 0x000fe200078e0a1c */
[----:B------:R-:W-:Y:S01]  /*3800*/  ISETP.GT.U32.AND P1, PT, R91, R18, PT ;  /* 0x000000125b00720c */ /* 0x000fe20003f24070 */
[----:B------:R-:W-:Y:S02]  /*3810*/  @!P6 IMAD.IADD R14, R14, 0x1, -R91 ;  /* 0x000000010e0ee824 */ /* 0x000fe400078e0a5b */
[----:B------:R-:W-:Y:S01]  /*3820*/  @!P5 IMAD.MOV R19, RZ, RZ, -R19 ;  /* 0x000000ffff13d224 */ /* 0x000fe200078e0a13 */
[----:B------:R-:W-:Y:S01]  /*3830*/  ISETP.GE.AND P5, PT, R13, RZ, PT ;  /* 0x000000ff0d00720c */ /* 0x000fe20003fa6270 */
[----:B------:R-:W-:Y:S01]  /*3840*/  @!P2 IMAD.MOV R10, RZ, RZ, -R10 ;  /* 0x000000ffff0aa224 */ /* 0x000fe200078e0a0a */
[----:B------:R-:W-:Y:S01]  /*3850*/  ISETP.GT.U32.AND P6, PT, R91, R14, PT ;  /* 0x0000000e5b00720c */ /* 0x000fe20003fc4070 */
[----:B------:R-:W-:Y:S01]  /*3860*/  IMAD.MOV R6, RZ, RZ, -R6 ;  /* 0x000000ffff067224 */ /* 0x000fe200078e0a06 */
[----:B------:R-:W-:Y:S01]  /*3870*/  ISETP.GE.AND P2, PT, R15, RZ, PT ;  /* 0x000000ff0f00720c */ /* 0x000fe20003f46270 */
[----:B------:R-:W-:Y:S01]  /*3880*/  STL [R1+0x550], R19 ;  /* 0x0005501301007387 */ /* 0x000fe20000100800 */
[C---:B------:R-:W-:Y:S01]  /*3890*/  LOP3.LUT R15, R90.reuse, 0x74, RZ, 0xfc, !PT ;  /* 0x000000745a0f7812 */ /* 0x040fe200078efcff */
[----:B------:R-:W-:Y:S01]  /*38a0*/  IMAD R6, R91, R6, R22 ;  /* 0x000000065b067224 */ /* 0x000fe200078e0216 */
[----:B------:R-:W-:Y:S01]  /*38b0*/  LOP3.LUT R13, R90, 0x78, RZ, 0xfc, !PT ;  /* 0x000000785a0d7812 */ /* 0x000fe200078efcff */
[----:B------:R0:W-:Y:S01]  /*38c0*/  STL [R1+0x620], R10 ;  /* 0x0006200a01007387 */ /* 0x0001e20000100800 */
[----:B------:R-:W-:Y:S01]  /*38d0*/  IMAD.MOV.U32 R39, RZ, RZ, R12 ;  /* 0x000000ffff277224 */ /* 0x000fe200078e000c */
[----:B------:R-:W-:Y:S01]  /*38e0*/  IABS R22, R11 ;  /* 0x0000000b00167213 */ /* 0x000fe20000000000 */
[----:B------:R-:W-:Y:S01]  /*38f0*/  @!P1 IMAD.IADD R18, R18, 0x1, -R91 ;  /* 0x0000000112129824 */ /* 0x000fe200078e0a5b */
[----:B------:R-:W-:Y:S01]  /*3900*/  IABS R12, R13 ;  /* 0x0000000d000c7213 */ /* 0x000fe20000000000 */
[----:B------:R-:W-:Y:S01]  /*3910*/  @!P3 IMAD.MOV R39, RZ, RZ, -R39 ;  /* 0x000000ffff27b224 */ /* 0x000fe200078e0a27 */
[----:B------:R-:W-:Y:S01]  /*3920*/  ISETP.GE.AND P3, PT, R5, RZ, PT ;  /* 0x000000ff0500720c */ /* 0x000fe20003f66270 */
[----:B------:R-:W-:Y:S01]  /*3930*/  @!P6 IMAD.IADD R14, R14, 0x1, -R91 ;  /* 0x000000010e0ee824 */ /* 0x000fe200078e0a5b */
[----:B------:R-:W-:Y:S01]  /*3940*/  ISETP.GT.U32.AND P1, PT, R91, R18, PT ;  /* 0x000000125b00720c */ /* 0x000fe20003f24070 */
[----:B------:R-:W-:Y:S01]  /*3950*/  IMAD.HI.U32 R5, R3, R20, RZ ;  /* 0x0000001403057227 */ /* 0x000fe200078e00ff */
[----:B0-----:R-:W-:-:S02]  /*3960*/  IABS R10, R15 ;  /* 0x0000000f000a7213 */ /* 0x001fc40000000000 */
[----:B------:R-:W-:Y:S01]  /*3970*/  ISETP.GT.U32.AND P6, PT, R91, R6, PT ;  /* 0x000000065b00720c */ /* 0x000fe20003fc4070 */
[----:B------:R-:W-:Y:S01]  /*3980*/  IMAD.MOV R5, RZ, RZ, -R5 ;  /* 0x000000ffff057224 */ /* 0x000fe200078e0a05 */
[----:B------:R-:W-:Y:S01]  /*3990*/  LOP3.LUT R19, R90, 0x7e, RZ, 0xfc, !PT ;  /* 0x0000007e5a137812 */ /* 0x000fe200078efcff */
[----:B------:R-:W-:-:S03]  /*39a0*/  IMAD.HI.U32 R8, R3, R10, RZ ;  /* 0x0000000a03087227 */ /* 0x000fc600078e00ff */
[----:B------:R-:W-:Y:S01]  /*39b0*/  IABS R24, R19 ;  /* 0x0000001300187213 */ /* 0x000fe20000000000 */
[----:B------:R-:W-:Y:S02]  /*39c0*/  IMAD.MOV R8, RZ, RZ, -R8 ;  /* 0x000000ffff087224 */ /* 0x000fe400078e0a08 */
[C---:B------:R-:W-:Y:S02]  /*39d0*/  IMAD R20, R91.reuse, R5, R20 ;  /* 0x000000055b147224 */ /* 0x040fe400078e0214 */
[C---:B------:R-:W-:Y:S02]  /*39e0*/  IMAD R8, R91.reuse, R8, R10 ;  /* 0x000000085b087224 */ /* 0x040fe400078e020a */
[--C-:B------:R-:W-:Y:S01]  /*39f0*/  @!P1 IMAD.IADD R18, R18, 0x1, -R91.reuse ;  /* 0x0000000112129824 */ /* 0x100fe200078e0a5b */
[C---:B------:R-:W-:Y:S01]  /*3a00*/  ISETP.GT.U32.AND P1, PT, R91.reuse, R20, PT ;  /* 0x000000145b00720c */ /* 0x040fe20003f24070 */
[----:B------:R-:W-:Y:S01]  /*3a10*/  @!P6 IMAD.IADD R6, R6, 0x1, -R91 ;  /* 0x000000010606e824 */ /* 0x000fe200078e0a5b */
[----:B------:R-:W-:Y:S01]  /*3a20*/  ISETP.GT.U32.AND P6, PT, R91, R8, PT ;  /* 0x000000085b00720c */ /* 0x000fe20003fc4070 */
[----:B------:R-:W-:-:S04]  /*3a30*/  IMAD.HI.U32 R5, R3, R16, RZ ;  /* 0x0000001003057227 */ /* 0x000fc800078e00ff */
[----:B------:R-:W-:Y:S02]  /*3a40*/  IMAD.MOV R5, RZ, RZ, -R5 ;  /* 0x000000ffff057224 */ /* 0x000fe400078e0a05 */
[----:B------:R-:W-:Y:S02]  /*3a50*/  IMAD.MOV.U32 R23, RZ, RZ, R14 ;  /* 0x000000ffff177224 */ /* 0x000fe400078e000e */
[C---:B------:R-:W-:Y:S01]  /*3a60*/  IMAD R16, R91.reuse, R5, R16 ;  /* 0x000000055b107224 */ /* 0x040fe200078e0210 */
[----:B------:R-:W-:Y:S01]  /*3a70*/  IABS R5, R21 ;  /* 0x0000001500057213 */ /* 0x000fe20000000000 */
[--C-:B------:R-:W-:Y:S01]  /*3a80*/  @!P1 IMAD.IADD R20, R20, 0x1, -R91.reuse ;  /* 0x0000000114149824 */ /* 0x100fe200078e0a5b */
[----:B------:R-:W-:Y:S01]  /*3a90*/  ISETP.GT.U32.AND P1, PT, R91, R6, PT ;  /* 0x000000065b00720c */ /* 0x000fe20003f24070 */
[----:B------:R-:W-:Y:S02]  /*3aa0*/  @!P6 IMAD.IADD R8, R8, 0x1, -R91 ;  /* 0x000000010808e824 */ /* 0x000fe400078e0a5b */
[----:B------:R-:W-:-:S03]  /*3ab0*/  IMAD.HI.U32 R9, R3, R12, RZ ;  /* 0x0000000c03097227 */ /* 0x000fc600078e00ff */
[C---:B------:R-:W-:Y:S01]  /*3ac0*/  ISETP.GT.U32.AND P6, PT, R91.reuse, R8, PT ;  /* 0x000000085b00720c */ /* 0x040fe20003fc4070 */
[----:B------:R-:W-:Y:S02]  /*3ad0*/  IMAD.MOV.U32 R14, RZ, RZ, R5 ;  /* 0x000000ffff0e7224 */ /* 0x000fe400078e0005 */
[----:B------:R-:W-:Y:S01]  /*3ae0*/  @!P5 IMAD.MOV R23, RZ, RZ, -R23 ;  /* 0x000000ffff17d224 */ /* 0x000fe200078e0a17 */
[C---:B------:R-:W-:Y:S01]  /*3af0*/  ISETP.GT.U32.AND P5, PT, R91.reuse, R20, PT ;  /* 0x000000145b00720c */ /* 0x040fe20003fa4070 */
[----:B------:R-:W-:Y:S01]  /*3b00*/  @!P2 IMAD.MOV R18, RZ, RZ, -R18 ;  /* 0x000000ffff12a224 */ /* 0x000fe200078e0a12 */
[----:B------:R-:W-:Y:S01]  /*3b10*/  ISETP.GT.U32.AND P2, PT, R91, R16, PT ;  /* 0x000000105b00720c */ /* 0x000fe20003f44070 */
[----:B------:R-:W-:Y:S01]  /*3b20*/  IMAD.MOV R9, RZ, RZ, -R9 ;  /* 0x000000ffff097224 */ /* 0x000fe200078e0a09 */
[----:B------:R-:W-:Y:S01]  /*3b30*/  STL [R1+0x628], R23 ;  /* 0x0006281701007387 */ /* 0x000fe20000100800 */
[----:B------:R-:W-:-:S03]  /*3b40*/  IMAD.HI.U32 R5, R3, R14, RZ ;  /* 0x0000000e03057227 */ /* 0x000fc600078e00ff */
[----:B------:R0:W-:Y:S01]  /*3b50*/  STL [R1+0x638], R18 ;  /* 0x0006381201007387 */ /* 0x0001e20000100800 */
[----:B------:R-:W-:-:S04]  /*3b60*/  IMAD.HI.U32 R10, R3, R22, RZ ;  /* 0x00000016030a7227 */ /* 0x000fc800078e00ff */
[C---:B------:R-:W-:Y:S01]  /*3b70*/  IMAD R12, R91.reuse, R9, R12 ;  /* 0x000000095b0c7224 */ /* 0x040fe200078e020c */
[----:B------:R-:W-:Y:S01]  /*3b80*/  LOP3.LUT R9, R90, 0x80, RZ, 0xfc, !PT ;  /* 0x000000805a097812 */ /* 0x000fe200078efcff */
[----:B------:R-:W-:Y:S02]  /*3b90*/  IMAD.MOV R10, RZ, RZ, -R10 ;  /* 0x000000ffff0a7224 */ /* 0x000fe400078e0a0a */
[----:B------:R-:W-:Y:S01]  /*3ba0*/  @!P1 IMAD.IADD R6, R6, 0x1, -R91 ;  /* 0x0000000106069824 */ /* 0x000fe200078e0a5b */
[C---:B------:R-:W-:Y:S01]  /*3bb0*/  ISETP.GT.U32.AND P1, PT, R91.reuse, R12, PT ;  /* 0x0000000c5b00720c */ /* 0x040fe20003f24070 */
[----:B0-----:R-:W-:Y:S02]  /*3bc0*/  IMAD.MOV R18, RZ, RZ, -R5 ;  /* 0x000000ffff127224 */ /* 0x001fe400078e0a05 */
[C---:B------:R-:W-:Y:S01]  /*3bd0*/  IMAD R10, R91.reuse, R10, R22 ;  /* 0x0000000a5b0a7224 */ /* 0x040fe200078e0216 */
[----:B------:R-:W-:Y:S01]  /*3be0*/  IABS R22, R9 ;  /* 0x0000000900167213 */ /* 0x000fe20000000000 */
[----:B------:R-:W-:-:S02]  /*3bf0*/  IMAD R14, R91, R18, R14 ;  /* 0x000000125b0e7224 */ /* 0x000fc400078e020e */
[--C-:B------:R-:W-:Y:S02]  /*3c00*/  @!P6 IMAD.IADD R8, R8, 0x1, -R91.reuse ;  /* 0x000000010808e824 */ /* 0x100fe400078e0a5b */
[--C-:B------:R-:W-:Y:S01]  /*3c10*/  @!P5 IMAD.IADD R20, R20, 0x1, -R91.reuse ;  /* 0x000000011414d824 */ /* 0x100fe200078e0a5b */
[C---:B------:R-:W-:Y:S01]  /*3c20*/  ISETP.GT.U32.AND P6, PT, R91.reuse, R14, PT ;  /* 0x0000000e5b00720c */ /* 0x040fe20003fc4070 */
[--C-:B------:R-:W-:Y:S01]  /*3c30*/  @!P2 IMAD.IADD R16, R16, 0x1, -R91.reuse ;  /* 0x000000011010a824 */ /* 0x100fe200078e0a5b */
[----:B------:R-:W-:Y:S01]  /*3c40*/  ISETP.GT.U32.AND P5, PT, R91, R10, PT ;  /* 0x0000000a5b00720c */ /* 0x000fe20003fa4070 */
[----:B------:R-:W-:Y:S01]  /*3c50*/  @!P1 IMAD.IADD R12, R12, 0x1, -R91 ;  /* 0x000000010c0c9824 */ /* 0x000fe200078e0a5b */
[----:B------:R-:W-:Y:S01]  /*3c60*/  ISETP.GE.AND P2, PT, R15, RZ, PT ;  /* 0x000000ff0f00720c */ /* 0x000fe20003f46270 */
[----:B------:R-:W-:Y:S01]  /*3c70*/  IMAD.HI.U32 R15, R3, R22, RZ ;  /* 0x00000016030f7227 */ /* 0x000fe200078e00ff */
[----:B------:R-:W-:-:S03]  /*3c80*/  ISETP.GE.AND P1, PT, R17, RZ, PT ;  /* 0x000000ff1100720c */ /* 0x000fc60003f26270 */
[----:B------:R-:W-:Y:S02]  /*3c90*/  IMAD.MOV.U32 R37, RZ, RZ, R20 ;  /* 0x000000ffff257224 */ /* 0x000fe400078e0014 */
[----:B------:R-:W-:Y:S02]  /*3ca0*/  IMAD.MOV R15, RZ, RZ, -R15 ;  /* 0x000000ffff0f7224 */ /* 0x000fe400078e0a0f */
[--C-:B------:R-:W-:Y:S01]  /*3cb0*/  @!P6 IMAD.IADD R14, R14, 0x1, -R91.reuse ;  /* 0x000000010e0ee824 */ /* 0x100fe200078e0a5b */
[C---:B------:R-:W-:Y:S01]  /*3cc0*/  ISETP.GT.U32.AND P6, PT, R91.reuse, R12, PT ;  /* 0x0000000c5b00720c */ /* 0x040fe20003fc4070 */
[----:B------:R-:W-:Y:S01]  /*3cd0*/  @!P5 IMAD.IADD R10, R10, 0x1, -R91 ;  /* 0x000000010a0ad824 */ /* 0x000fe200078e0a5b */
[C---:B------:R-:W-:Y:S01]  /*3ce0*/  ISETP.GT.U32.AND P5, PT, R91.reuse, R16, PT ;  /* 0x000000105b00720c */ /* 0x040fe20003fa4070 */
[----:B------:R-:W-:Y:S02]  /*3cf0*/  @!P3 IMAD.MOV R37, RZ, RZ, -R37 ;  /* 0x000000ffff25b224 */ /* 0x000fe400078e0a25 */
[----:B------:R-:W-:Y:S01]  /*3d00*/  IMAD.MOV.U32 R38, RZ, RZ, R6 ;  /* 0x000000ffff267224 */ /* 0x000fe200078e0006 */
[C---:B------:R-:W-:Y:S01]  /*3d10*/  ISETP.GT.U32.AND P3, PT, R91.reuse, R10, PT ;  /* 0x0000000a5b00720c */ /* 0x040fe20003f64070 */
[----:B------:R-:W-:-:S02]  /*3d20*/  IMAD R6, R91, R15, R22 ;  /* 0x0000000f5b067224 */ /* 0x000fc400078e0216 */
[----:B------:R-:W-:-:S04]  /*3d30*/  IMAD.HI.U32 R5, R3, R24, RZ ;  /* 0x0000001803057227 */ /* 0x000fc800078e00ff */
[----:B------:R-:W-:Y:S01]  /*3d40*/  @!P6 IMAD.IADD R12, R12, 0x1, -R91 ;  /* 0x000000010c0ce824 */ /* 0x000fe200078e0a5b */
[----:B------:R-:W-:Y:S01]  /*3d50*/  ISETP.GT.U32.AND P6, PT, R91, R6, PT ;  /* 0x000000065b00720c */ /* 0x000fe20003fc4070 */
[----:B------:R-:W-:Y:S02]  /*3d60*/  IMAD.MOV R5, RZ, RZ, -R5 ;  /* 0x000000ffff057224 */ /* 0x000fe400078e0a05 */
[--C-:B------:R-:W-:Y:S01]  /*3d70*/  @!P5 IMAD.IADD R16, R16, 0x1, -R91.reuse ;  /* 0x000000011010d824 */ /* 0x100fe200078e0a5b */
[----:B------:R-:W-:Y:S01]  /*3d80*/  ISETP.GE.AND P5, PT, R13, RZ, PT ;  /* 0x000000ff0d00720c */ /* 0x000fe20003fa6270 */
[----:B------:R-:W-:Y:S01]  /*3d90*/  IMAD R18, R91, R5, R24 ;  /* 0x000000055b127224 */ /* 0x000fe200078e0218 */
[----:B------:R-:W-:Y:S01]  /*3da0*/  LOP3.LUT R5, R90, 0x82, RZ, 0xfc, !PT ;  /* 0x000000825a057812 */ /* 0x000fe200078efcff */
[--C-:B------:R-:W-:Y:S01]  /*3db0*/  @!P3 IMAD.IADD R10, R10, 0x1, -R91.reuse ;  /* 0x000000010a0ab824 */ /* 0x100fe200078e0a5b */
[----:B------:R-:W-:Y:S01]  /*3dc0*/  LOP3.LUT R13, R90, 0x84, RZ, 0xfc, !PT ;  /* 0x000000845a0d7812 */ /* 0x000fe200078efcff */
[----:B------:R-:W-:Y:S01]  /*3dd0*/  @!P4 IMAD.MOV R38, RZ, RZ, -R38 ;  /* 0x000000ffff26c224 */ /* 0x000fe200078e0a26 */
[----:B------:R-:W-:Y:S01]  /*3de0*/  ISETP.GE.AND P3, PT, R11, RZ, PT ;  /* 0x000000ff0b00720c */ /* 0x000fe20003f66270 */
[----:B------:R-:W-:Y:S01]  /*3df0*/  IMAD.MOV.U32 R15, RZ, RZ, R12 ;  /* 0x000000ffff0f7224 */ /* 0x000fe200078e000c */
[----:B------:R-:W-:Y:S01]  /*3e00*/  ISETP.GT.U32.AND P4, PT, R91, R14, PT ;  /* 0x0000000e5b00720c */ /* 0x000fe20003f84070 */
[----:B------:R-:W-:Y:S01]  /*3e10*/  @!P6 IMAD.IADD R6, R6, 0x1, -R91 ;  /* 0x000000010606e824 */ /* 0x000fe200078e0a5b */
[----:B------:R-:W-:Y:S01]  /*3e20*/  IABS R20, R5 ;  /* 0x0000000500147213 */ /* 0x000fe20000000000 */
[----:B------:R-:W-:Y:S01]  /*3e30*/  IMAD.MOV.U32 R23, RZ, RZ, R8 ;  /* 0x000000ffff177224 */ /* 0x000fe200078e0008 */
[----:B------:R-:W-:Y:S01]  /*3e40*/  IABS R11, R13 ;  /* 0x0000000d000b7213 */ /* 0x000fe20000000000 */
[----:B------:R-:W-:-:S02]  /*3e50*/  IMAD.MOV.U32 R17, RZ, RZ, R16 ;  /* 0x000000ffff117224 */ /* 0x000fc400078e0010 */
[----:B------:R-:W-:-:S04]  /*3e60*/  IMAD.HI.U32 R8, R3, R20, RZ ;  /* 0x0000001403087227 */ /* 0x000fc800078e00ff */
[----:B------:R-:W-:Y:S02]  /*3e70*/  IMAD.MOV.U32 R16, RZ, RZ, R11 ;  /* 0x000000ffff107224 */ /* 0x000fe400078e000b */
[----:B------:R-:W-:Y:S01]  /*3e80*/  @!P5 IMAD.MOV R15, RZ, RZ, -R15 ;  /* 0x000000ffff0fd224 */ /* 0x000fe200078e0a0f */
[C---:B------:R-:W-:Y:S01]  /*3e90*/  ISETP.GT.U32.AND P5, PT, R91.reuse, R6, PT ;  /* 0x000000065b00720c */ /* 0x040fe20003fa4070 */
[----:B------:R-:W-:Y:S01]  /*3ea0*/  @!P2 IMAD.MOV R23, RZ, RZ, -R23 ;  /* 0x000000ffff17a224 */ /* 0x000fe200078e0a17 */
[----:B------:R-:W-:Y:S01]  /*3eb0*/  ISETP.GT.U32.AND P2, PT, R91, R18, PT ;  /* 0x000000125b00720c */ /* 0x000fe20003f44070 */
[----:B------:R-:W-:Y:S02]  /*3ec0*/  IMAD.MOV R8, RZ, RZ, -R8 ;  /* 0x000000ffff087224 */ /* 0x000fe400078e0a08 */
[----:B------:R-:W-:Y:S01]  /*3ed0*/  @!P1 IMAD.MOV R17, RZ, RZ, -R17 ;  /* 0x000000ffff119224 */ /* 0x000fe200078e0a11 */
[----:B------:R-:W-:Y:S01]  /*3ee0*/  STL [R1+0x640], R23 ;  /* 0x0006401701007387 */ /* 0x000fe20000100800 */
[----:B------:R-:W-:-:S03]  /*3ef0*/  IMAD.HI.U32 R11, R3, R16, RZ ;  /* 0x00000010030b7227 */ /* 0x000fc600078e00ff */
[----:B------:R-:W-:Y:S01]  /*3f00*/  STL [R1+0x648], R17 ;  /* 0x0006481101007387 */ /* 0x000fe20000100800 */
[----:B------:R-:W-:Y:S01]  /*3f10*/  @!P3 IMAD.MOV R10, RZ, RZ, -R10 ;  /* 0x000000ffff0ab224 */ /* 0x000fe200078e0a0a */
[----:B------:R-:W-:Y:S01]  /*3f20*/  ISETP.GE.AND P3, PT, R9, RZ, PT ;  /* 0x000000ff0900720c */ /* 0x000fe20003f66270 */
[----:B------:R-:W-:Y:S01]  /*3f30*/  @!P4 IMAD.IADD R14, R14, 0x1, -R91 ;  /* 0x000000010e0ec824 */ /* 0x000fe200078e0a5b */
[----:B------:R-:W-:Y:S01]  /*3f40*/  ISETP.GE.AND P4, PT, R21, RZ, PT ;  /* 0x000000ff1500720c */ /* 0x000fe20003f86270 */
[C---:B------:R-:W-:Y:S01]  /*3f50*/  IMAD R8, R91.reuse, R8, R20 ;  /* 0x000000085b087224 */ /* 0x040fe200078e0214 */
[----:B------:R0:W-:Y:S01]  /*3f60*/  STL [R1+0x44], R15 ;  /* 0x0000440f01007387 */ /* 0x0001e20000100800 */
[----:B------:R-:W-:Y:S02]  /*3f70*/  IMAD.MOV R11, RZ, RZ, -R11 ;  /* 0x000000ffff0b7224 */ /* 0x000fe400078e0a0b */
[----:B------:R-:W-:Y:S01]  /*3f80*/  @!P5 IMAD.IADD R6, R6, 0x1, -R91 ;  /* 0x000000010606d824 */ /* 0x000fe200078e0a5b */
[----:B------:R1:W-:Y:S01]  /*3f90*/  STL [R1+0x40], R10 ;  /* 0x0000400a01007387 */ /* 0x0003e20000100800 */
[----:B------:R-:W-:Y:S01]  /*3fa0*/  ISETP.GT.U32.AND P6, PT, R91, R8, PT ;  /* 0x000000085b00720c */ /* 0x000fe20003fc4070 */
[----:B------:R-:W-:-:S02]  /*3fb0*/  IMAD.MOV.U32 R12, RZ, RZ, R14 ;  /* 0x000000ffff0c7224 */ /* 0x000fc400078e000e */
[----:B------:R-:W-:Y:S01]  /*3fc0*/  @!P2 IMAD.IADD R18, R18, 0x1, -R91 ;  /* 0x000000011212a824 */ /* 0x000fe200078e0a5b */
[----:B------:R-:W-:Y:S01]  /*3fd0*/  ISETP.GE.AND P2, PT, R19, RZ, PT ;  /* 0x000000ff1300720c */ /* 0x000fe20003f46270 */
[----:B------:R-:W-:Y:S01]  /*3fe0*/  IMAD.MOV.U32 R31, RZ, RZ, R6 ;  /* 0x000000ffff1f7224 */ /* 0x000fe200078e0006 */
[C---:B0-----:R-:W-:Y:S01]  /*3ff0*/  LOP3.LUT R15, R90.reuse, 0x88, RZ, 0xfc, !PT ;  /* 0x000000885a0f7812 */ /* 0x041fe200078efcff */
[----:B------:R-:W-:Y:S01]  /*4000*/  @!P4 IMAD.MOV R12, RZ, RZ, -R12 ;  /* 0x000000ffff0cc224 */ /* 0x000fe200078e0a0c */
[----:B------:R-:W-:Y:S01]  /*4010*/  ISETP.GE.AND P4, PT, R5, RZ, PT ;  /* 0x000000ff0500720c */ /* 0x000fe20003f86270 */
[C---:B-1----:R-:W-:Y:S01]  /*4020*/  IMAD R10, R91.reuse, R11, R16 ;  /* 0x0000000b5b0a7224 */ /* 0x042fe200078e0210 */
[----:B------:R-:W-:Y:S01]  /*4030*/  LOP3.LUT R5, R90, 0x86, RZ, 0xfc, !PT ;  /* 0x000000865a057812 */ /* 0x000fe200078efcff */
[----:B------:R-:W-:Y:S01]  /*4040*/  @!P3 IMAD.MOV R31, RZ, RZ, -R31 ;  /* 0x000000ffff1fb224 */ /* 0x000fe200078e0a1f */
[C---:B------:R-:W-:Y:S01]  /*4050*/  ISETP.GT.U32.AND P1, PT, R91.reuse, R18, PT ;  /* 0x000000125b00720c */ /* 0x040fe20003f24070 */
[----:B------:R-:W-:Y:S01]  /*4060*/  @!P6 IMAD.IADD R8, R8, 0x1, -R91 ;  /* 0x000000010808e824 */ /* 0x000fe200078e0a5b */
[----:B------:R-:W-:Y:S01]  /*4070*/  ISETP.GT.U32.AND P5, PT, R91, R10, PT ;  /* 0x0000000a5b00720c */ /* 0x000fe20003fa4070 */
[----:B------:R0:W-:Y:S01]  /*4080*/  STL [R1+0x650], R12 ;  /* 0x0006500c01007387 */ /* 0x0001e20000100800 */
[----:B------:R-:W-:-:S02]  /*4090*/  IABS R14, R5 ;  /* 0x00000005000e7213 */ /* 0x000fc40000000000 */
[----:B------:R-:W-:Y:S02]  /*40a0*/  LOP3.LUT R11, R90, 0x8c, RZ, 0xfc, !PT ;  /* 0x0000008c5a0b7812 */ /* 0x000fe400078efcff */
[----:B------:R-:W-:Y:S01]  /*40b0*/  ISETP.GE.AND P6, PT, R5, RZ, PT ;  /* 0x000000ff0500720c */ /* 0x000fe20003fc6270 */
[----:B------:R-:W-:Y:S01]  /*40c0*/  IMAD.HI.U32 R9, R3, R14, RZ ;  /* 0x0000000e03097227 */ /* 0x000fe200078e00ff */
[----:B------:R-:W-:Y:S02]  /*40d0*/  IABS R5, R11 ;  /* 0x0000000b00057213 */ /* 0x000fe40000000000 */
[----:B------:R-:W-:Y:S01]  /*40e0*/  ISETP.GE.AND P3, PT, R15, RZ, PT ;  /* 0x000000ff0f00720c */ /* 0x000fe20003f66270 */
[----:B------:R-:W-:Y:S01]  /*40f0*/  IMAD.MOV R6, RZ, RZ, -R9 ;  /* 0x000000ffff067224 */ /* 0x000fe200078e0a09 */
[----:B0-----:R-:W-:Y:S01]  /*4100*/  IABS R12, R15 ;  /* 0x0000000f000c7213 */ /* 0x001fe20000000000 */
[----:B------:R-:W-:Y:S01]  /*4110*/  @!P5 IMAD.IADD R10, R10, 0x1, -R91 ;  /* 0x000000010a0ad824 */ /* 0x000fe200078e0a5b */
[C---:B------:R-:W-:Y:S01]  /*4120*/  ISETP.GT.U32.AND P5, PT, R91.reuse, R8, PT ;  /* 0x000000085b00720c */ /* 0x040fe20003fa4070 */
[----:B------:R-:W-:-:S02]  /*4130*/  IMAD R6, R91, R6, R14 ;  /* 0x000000065b067224 */ /* 0x000fc400078e020e */
[----:B------:R-:W-:Y:S01]  /*4140*/  @!P1 IMAD.IADD R18, R18, 0x1, -R91 ;  /* 0x0000000112129824 */ /* 0x000fe200078e0a5b */
[----:B------:R-:W-:Y:S01]  /*4150*/  ISETP.GE.AND P1, PT, R13, RZ, PT ;  /* 0x000000ff0d00720c */ /* 0x000fe20003f26270 */
[----:B------:R-:W-:Y:S01]  /*4160*/  IMAD.HI.U32 R9, R3, R12, RZ ;  /* 0x0000000c03097227 */ /* 0x000fe200078e00ff */
[----:B------:R-:W-:-:S03]  /*4170*/  LOP3.LUT R13, R90, 0x8a, RZ, 0xfc, !PT ;  /* 0x0000008a5a0d7812 */ /* 0x000fc600078efcff */
[----:B------:R-:W-:Y:S01]  /*4180*/  IMAD.MOV.U32 R17, RZ, RZ, R18 ;  /* 0x000000ffff117224 */ /* 0x000fe200078e0012 */
[----:B------:R-:W-:Y:S01]  /*4190*/  IABS R88, R13 ;  /* 0x0000000d00587213 */ /* 0x000fe20000000000 */
[----:B------:R-:W-:Y:S01]  /*41a0*/  IMAD.MOV R89, RZ, RZ, -R9 ;  /* 0x000000ffff597224 */ /* 0x000fe200078e0a09 */
[----:B------:R-:W-:Y:S01]  /*41b0*/  LOP3.LUT R18, R90, 0x94, RZ, 0xfc, !PT ;  /* 0x000000945a127812 */ /* 0x000fe200078efcff */
[----:B------:R-:W-:Y:S01]  /*41c0*/  @!P5 IMAD.IADD R8, R8, 0x1, -R91 ;  /* 0x000000010808d824 */ /* 0x000fe200078e0a5b */
[C---:B------:R-:W-:Y:S01]  /*41d0*/  ISETP.GT.U32.AND P5, PT, R91.reuse, R6, PT ;  /* 0x000000065b00720c */ /* 0x040fe20003fa4070 */
[----:B------:R-:W-:Y:S01]  /*41e0*/  @!P2 IMAD.MOV R17, RZ, RZ, -R17 ;  /* 0x000000ffff11a224 */ /* 0x000fe200078e0a11 */
[C---:B------:R-:W-:Y:S01]  /*41f0*/  ISETP.GT.U32.AND P2, PT, R91.reuse, R10, PT ;  /* 0x0000000a5b00720c */ /* 0x040fe20003f44070 */
[C---:B------:R-:W-:Y:S01]  /*4200*/  IMAD R89, R91.reuse, R89, R12 ;  /* 0x000000595b597224 */ /* 0x040fe200078e020c */
[----:B------:R-:W-:Y:S01]  /*4210*/  IABS R12, R18 ;  /* 0x00000012000c7213 */ /* 0x000fe20000000000 */
[----:B------:R-:W-:Y:S01]  /*4220*/  IMAD.MOV.U32 R30, RZ, RZ, R8 ;  /* 0x000000ffff1e7224 */ /* 0x000fe200078e0008 */
[----:B------:R0:W-:Y:S01]  /*4230*/  STL [R1+0x658], R17 ;  /* 0x0006581101007387 */ /* 0x0001e20000100800 */
[----:B------:R-:W-:Y:S01]  /*4240*/  IMAD.MOV.U32 R14, RZ, RZ, R5 ;  /* 0x000000ffff0e7224 */ /* 0x000fe200078e0005 */
[----:B------:R-:W-:Y:S01]  /*4250*/  LOP3.LUT R8, R90, 0x92, RZ, 0xfc, !PT ;  /* 0x000000925a087812 */ /* 0x000fe200078efcff */
[----:B------:R-:W-:Y:S01]  /*4260*/  @!P4 IMAD.MOV R30, RZ, RZ, -R30 ;  /* 0x000000ffff1ec224 */ /* 0x000fe200078e0a1e */
[----:B------:R-:W-:Y:S01]  /*4270*/  ISETP.GT.U32.AND P4, PT, R91, R89, PT ;  /* 0x000000595b00720c */ /* 0x000fe20003f84070 */
[----:B------:R-:W-:Y:S01]  /*4280*/  IMAD.HI.U32 R9, R3, R14, RZ ;  /* 0x0000000e03097227 */ /* 0x000fe200078e00ff */
[----:B------:R-:W-:-:S03]  /*4290*/  IABS R84, R8 ;  /* 0x0000000800547213 */ /* 0x000fc60000000000 */
[--C-:B------:R-:W-:Y:S02]  /*42a0*/  @!P5 IMAD.IADD R6, R6, 0x1, -R91.reuse ;  /* 0x000000010606d824 */ /* 0x100fe400078e0a5b */
[----:B------:R-:W-:Y:S01]  /*42b0*/  @!P2 IMAD.IADD R10, R10, 0x1, -R91 ;  /* 0x000000010a0aa824 */ /* 0x000fe200078e0a5b */
[----:B------:R-:W-:Y:S01]  /*42c0*/  ISETP.GE.AND P2, PT, R13, RZ, PT ;  /* 0x000000ff0d00720c */ /* 0x000fe20003f46270 */
[----:B------:R-:W-:Y:S01]  /*42d0*/  IMAD.MOV R9, RZ, RZ, -R9 ;  /* 0x000000ffff097224 */ /* 0x000fe200078e0a09 */
[----:B------:R-:W-:Y:S01]  /*42e0*/  ISETP.GT.U32.AND P5, PT, R91, R6, PT ;  /* 0x000000065b00720c */ /* 0x000fe20003fa4070 */
[----:B------:R-:W-:Y:S01]  /*42f0*/  IMAD.HI.U32 R5, R3, R88, RZ ;  /* 0x0000005803057227 */ /* 0x000fe200078e00ff */
[----:B------:R-:W-:-:S03]  /*4300*/  LOP3.LUT R13, R90, 0x8e, RZ, 0xfc, !PT ;  /* 0x0000008e5a0d7812 */ /* 0x000fc600078efcff */
[----:B------:R-:W-:Y:S01]  /*4310*/  IMAD.MOV.U32 R16, RZ, RZ, R10 ;  /* 0x000000ffff107224 */ /* 0x000fe200078e000a */
[----:B0-----:R-:W-:Y:S01]  /*4320*/  IABS R17, R13 ;  /* 0x0000000d00117213 */ /* 0x001fe20000000000 */
[----:B------:R-:W-:Y:S02]  /*4330*/  IMAD R10, R91, R9, R14 ;  /* 0x000000095b0a7224 */ /* 0x000fe400078e020e */
[----:B------:R-:W-:Y:S02]  /*4340*/  IMAD.MOV R5, RZ, RZ, -R5 ;  /* 0x000000ffff057224 */ /* 0x000fe400078e0a05 */
[--C-:B------:R-:W-:Y:S02]  /*4350*/  @!P4 IMAD.IADD R89, R89, 0x1, -R91.reuse ;  /* 0x000000015959c824 */ /* 0x100fe400078e0a5b */
[----:B------:R-:W-:Y:S02]  /*4360*/  @!P5 IMAD.IADD R6, R6, 0x1, -R91 ;  /* 0x000000010606d824 */ /* 0x000fe400078e0a5b */
[C---:B------:R-:W-:Y:S01]  /*4370*/  IMAD R88, R91.reuse, R5, R88 ;  /* 0x000000055b587224 */ /* 0x040fe200078e0258 */
[----:B------:R-:W-:Y:S01]  /*4380*/  ISETP.GT.U32.AND P4, PT, R91, R89, PT ;  /* 0x000000595b00720c */ /* 0x000fe20003f84070 */
[----:B------:R-:W-:-:S02]  /*4390*/  IMAD.MOV.U32 R15, RZ, RZ, R6 ;  /* 0x000000ffff0f7224 */ /* 0x000fc400078e0006 */
[----:B------:R-:W-:Y:S01]  /*43a0*/  @!P1 IMAD.MOV R16, RZ, RZ, -R16 ;  /* 0x000000ffff109224 */ /* 0x000fe200078e0a10 */
[C---:B------:R-:W-:Y:S01]  /*43b0*/  ISETP.GT.U32.AND P5, PT, R91.reuse, R88, PT ;  /* 0x000000585b00720c */ /* 0x040fe20003fa4070 */
[----:B------:R-:W-:Y:S01]  /*43c0*/  @!P6 IMAD.MOV R15, RZ, RZ, -R15 ;  /* 0x000000ffff0fe224 */ /* 0x000fe200078e0a0f */
[----:B------:R-:W-:Y:S01]  /*43d0*/  ISETP.GT.U32.AND P6, PT, R91, R10, PT ;  /* 0x0000000a5b00720c */ /* 0x000fe20003fc4070 */
[----:B------:R-:W-:Y:S01]  /*43e0*/  IMAD.HI.U32 R14, R3, R17, RZ ;  /* 0x00000011030e7227 */ /* 0x000fe200078e00ff */
[----:B------:R-:W-:Y:S01]  /*43f0*/  ISETP.GE.AND P1, PT, R11, RZ, PT ;  /* 0x000000ff0b00720c */ /* 0x000fe20003f26270 */
[----:B------:R-:W-:Y:S01]  /*4400*/  STL [R1+0x660], R16 ;  /* 0x0006601001007387 */ /* 0x000fe20000100800 */
[C---:B------:R-:W-:Y:S01]  /*4410*/  LOP3.LUT R11, R90.reuse, 0x90, RZ, 0xfc, !PT ;  /* 0x000000905a0b7812 */ /* 0x040fe200078efcff */
[----:B------:R-:W-:Y:S02]  /*4420*/  IMAD.HI.U32 R6, R3, R84, RZ ;  /* 0x0000005403067227 */ /* 0x000fe400078e00ff */
[----:B------:R0:W-:Y:S01]  /*4430*/  STL [R1+0x66c], R15 ;  /* 0x00066c0f01007387 */ /* 0x0001e20000100800 */
[----:B------:R-:W-:Y:S01]  /*4440*/  IABS R85, R11 ;  /* 0x0000000b00557213 */ /* 0x000fe20000000000 */
[--C-:B------:R-:W-:Y:S01]  /*4450*/  @!P4 IMAD.IADD R89, R89, 0x1, -R91.reuse ;  /* 0x000000015959c824 */ /* 0x100fe200078e0a5b */
[----:B------:R-:W-:Y:S01]  /*4460*/  ISETP.GE.AND P4, PT, R13, RZ, PT ;  /* 0x000000ff0d00720c */ /* 0x000fe20003f86270 */
[----:B------:R-:W-:Y:S01]  /*4470*/  IMAD.MOV R13, RZ, RZ, -R14 ;  /* 0x000000ffff0d7224 */ /* 0x000fe200078e0a0e */
[----:B------:R-:W-:Y:S01]  /*4480*/  LOP3.LUT R14, R90, 0x9a, RZ, 0xfc, !PT ;  /* 0x0000009a5a0e7812 */ /* 0x000fe200078efcff */
[----:B------:R-:W-:-:S02]  /*4490*/  @!P6 IMAD.IADD R10, R10, 0x1, -R91 ;  /* 0x000000010a0ae824 */ /* 0x000fc400078e0a5b */
[----:B------:R-:W-:Y:S01]  /*44a0*/  @!P5 IMAD.IADD R88, R88, 0x1, -R91 ;  /* 0x000000015858d824 */ /* 0x000fe200078e0a5b */
[----:B------:R-:W-:Y:S01]  /*44b0*/  IABS R82, R14 ;  /* 0x0000000e00527213 */ /* 0x000fe20000000000 */
[C---:B------:R-:W-:Y:S01]  /*44c0*/  IMAD R17, R91.reuse, R13, R17 ;  /* 0x0000000d5b117224 */ /* 0x040fe200078e0211 */
[C---:B------:R-:W-:Y:S01]  /*44d0*/  ISETP.GT.U32.AND P6, PT, R91.reuse, R10, PT ;  /* 0x0000000a5b00720c */ /* 0x040fe20003fc4070 */
[----:B------:R-:W-:Y:S01]  /*44e0*/  IMAD.MOV R6, RZ, RZ, -R6 ;  /* 0x000000ffff067224 */ /* 0x000fe200078e0a06 */
[----:B------:R-:W-:Y:S01]  /*44f0*/  ISETP.GT.U32.AND P5, PT, R91, R88, PT ;  /* 0x000000585b00720c */ /* 0x000fe20003fa4070 */
[----:B------:R-:W-:Y:S01]  /*4500*/  IMAD.HI.U32 R9, R3, R85, RZ ;  /* 0x0000005503097227 */ /* 0x000fe200078e00ff */
[C---:B------:R-:W-:Y:S02]  /*4510*/  LOP3.LUT R13, R90.reuse, 0x98, RZ, 0xfc, !PT ;  /* 0x000000985a0d7812 */ /* 0x040fe400078efcff */
[----:B0-----:R-:W-:Y:S01]  /*4520*/  LOP3.LUT R15, R90, 0x9c, RZ, 0xfc, !PT ;  /* 0x0000009c5a0f7812 */ /* 0x001fe200078efcff */
[----:B------:R-:W-:Y:S01]  /*4530*/  @!P3 IMAD.MOV R89, RZ, RZ, -R89 ;  /* 0x000000ffff59b224 */ /* 0x000fe200078e0a59 */
[----:B------:R-:W-:Y:S01]  /*4540*/  ISETP.GT.U32.AND P3, PT, R91, R17, PT ;  /* 0x000000115b00720c */ /* 0x000fe20003f64070 */
[----:B------:R-:W-:Y:S01]  /*4550*/  IMAD.HI.U32 R5, R3, R12, RZ ;  /* 0x0000000c03057227 */ /* 0x000fe200078e00ff */
[----:B------:R-:W-:-:S03]  /*4560*/  IABS R83, R13 ;  /* 0x0000000d00537213 */ /* 0x000fc60000000000 */
[C---:B------:R-:W-:Y:S01]  /*4570*/  IMAD R84, R91.reuse, R6, R84 ;  /* 0x000000065b547224 */ /* 0x040fe200078e0254 */
[----:B------:R-:W-:Y:S01]  /*4580*/  LOP3.LUT R6, R90, 0x96, RZ, 0xfc, !PT ;  /* 0x000000965a067812 */ /* 0x000fe200078efcff */
[----:B------:R-:W-:Y:S02]  /*4590*/  IMAD.MOV R9, RZ, RZ, -R9 ;  /* 0x000000ffff097224 */ /* 0x000fe400078e0a09 */
[----:B------:R-:W-:Y:S01]  /*45a0*/  IMAD.MOV R5, RZ, RZ, -R5 ;  /* 0x000000ffff057224 */ /* 0x000fe200078e0a05 */
[----:B------:R-:W-:Y:S01]  /*45b0*/  IABS R16, R6 ;  /* 0x0000000600107213 */ /* 0x000fe20000000000 */
[----:B------:R-:W-:Y:S01]  /*45c0*/  @!P6 IMAD.IADD R10, R10, 0x1, -R91 ;  /* 0x000000010a0ae824 */ /* 0x000fe200078e0a5b */
[C---:B------:R-:W-:Y:S01]  /*45d0*/  ISETP.GT.U32.AND P6, PT, R91.reuse, R84, PT ;  /* 0x000000545b00720c */ /* 0x040fe20003fc4070 */
[C---:B------:R-:W-:Y:S02]  /*45e0*/  IMAD R85, R91.reuse, R9, R85 ;  /* 0x000000095b557224 */ /* 0x040fe400078e0255 */
[C---:B------:R-:W-:Y:S01]  /*45f0*/  IMAD R12, R91.reuse, R5, R12 ;  /* 0x000000055b0c7224 */ /* 0x040fe200078e020c */
[----:B------:R-:W-:Y:S01]  /*4600*/  IABS R5, R15 ;  /* 0x0000000f00057213 */ /* 0x000fe20000000000 */
[--C-:B------:R-:W-:Y:S01]  /*4610*/  @!P5 IMAD.IADD R88, R88, 0x1, -R91.reuse ;  /* 0x000000015858d824 */ /* 0x100fe200078e0a5b */
[----:B------:R-:W-:Y:S01]  /*4620*/  ISETP.GT.U32.AND P5, PT, R91, R85, PT ;  /* 0x000000555b00720c */ /* 0x000fe20003fa4070 */
[----:B------:R-:W-:Y:S01]  /*4630*/  @!P3 IMAD.IADD R17, R17, 0x1, -R91 ;  /* 0x000000011111b824 */ /* 0x000fe200078e0a5b */
[----:B------:R-:W-:Y:S01]  /*4640*/  ISETP.GT.U32.AND P3, PT, R91, R12, PT ;  /* 0x0000000c5b00720c */ /* 0x000fe20003f64070 */
[----:B------:R-:W-:-:S04]  /*4650*/  IMAD.HI.U32 R19, R3, R16, RZ ;  /* 0x0000001003137227 */ /* 0x000fc800078e00ff */
[----:B------:R-:W-:Y:S01]  /*4660*/  @!P6 IMAD.IADD R84, R84, 0x1, -R91 ;  /* 0x000000015454e824 */ /* 0x000fe200078e0a5b */
[----:B------:R-:W-:Y:S01]  /*4670*/  ISETP.GT.U32.AND P6, PT, R91, R17, PT ;  /* 0x000000115b00720c */ /* 0x000fe20003fc4070 */
[----:B------:R-:W-:Y:S02]  /*4680*/  IMAD.MOV R19, RZ, RZ, -R19 ;  /* 0x000000ffff137224 */ /* 0x000fe400078e0a13 */
[----:B------:R-:W-:Y:S01]  /*4690*/  IMAD.MOV.U32 R20, RZ, RZ, R10 ;  /* 0x000000ffff147224 */ /* 0x000fe200078e000a */
[----:B------:R-:W-:Y:S01]  /*46a0*/  LOP3.LUT R10, R90, 0x9e, RZ, 0xfc, !PT ;  /* 0x0000009e5a0a7812 */ /* 0x000fe200078efcff */
[--C-:B------:R-:W-:Y:S01]  /*46b0*/  @!P5 IMAD.IADD R85, R85, 0x1, -R91.reuse ;  /* 0x000000015555d824 */ /* 0x100fe200078e0a5b */
[----:B------:R-:W-:Y:S01]  /*46c0*/  ISETP.GE.AND P5, PT, R11, RZ, PT ;  /* 0x000000ff0b00720c */ /* 0x000fe20003fa6270 */
[----:B------:R-:W-:Y:S02]  /*46d0*/  @!P3 IMAD.IADD R12, R12, 0x1, -R91 ;  /* 0x000000010c0cb824 */ /* 0x000fe400078e0a5b */
[C---:B------:R-:W-:Y:S01]  /*46e0*/  IMAD R11, R91.reuse, R19, R16 ;  /* 0x000000135b0b7224 */ /* 0x040fe200078e0210 */
[----:B------:R-:W-:Y:S01]  /*46f0*/  ISETP.GT.U32.AND P3, PT, R91, R85, PT ;  /* 0x000000555b00720c */ /* 0x000fe20003f64070 */
[----:B------:R-:W-:Y:S01]  /*4700*/  IMAD.HI.U32 R9, R3, R83, RZ ;  /* 0x0000005303097227 */ /* 0x000fe200078e00ff */
[----:B------:R-:W-:-:S03]  /*4710*/  IABS R19, R10 ;  /* 0x0000000a00137213 */ /* 0x000fc60000000000 */
[----:B------:R-:W-:Y:S01]  /*4720*/  @!P1 IMAD.MOV R20, RZ, RZ, -R20 ;  /* 0x000000ffff149224 */ /* 0x000fe200078e0a14 */
[----:B------:R-:W-:Y:S01]  /*4730*/  ISETP.GT.U32.AND P1, PT, R91, R12, PT ;  /* 0x0000000c5b00720c */ /* 0x000fe20003f24070 */
[----:B------:R-:W-:-:S03]  /*4740*/  IMAD.HI.U32 R16, R3, R82, RZ ;  /* 0x0000005203107227 */ /* 0x000fc600078e00ff */
[----:B------:R0:W-:Y:S01]  /*4750*/  STL [R1+0x668], R20 ;  /* 0x0006681401007387 */ /* 0x0001e20000100800 */
[----:B------:R-:W-:Y:S01]  /*4760*/  @!P6 IMAD.IADD R17, R17, 0x1, -R91 ;  /* 0x000000011111e824 */ /* 0x000fe200078e0a5b */
[C---:B------:R-:W-:Y:S01]  /*4770*/  ISETP.GT.U32.AND P6, PT, R91.reuse, R11, PT ;  /* 0x0000000b5b00720c */ /* 0x040fe20003fc4070 */
[----:B------:R-:W-:Y:S02]  /*4780*/  IMAD.MOV R9, RZ, RZ, -R9 ;  /* 0x000000ffff097224 */ /* 0x000fe400078e0a09 */
[----:B------:R-:W-:Y:S02]  /*4790*/  IMAD.MOV R16, RZ, RZ, -R16 ;  /* 0x000000ffff107224 */ /* 0x000fe400078e0a10 */
[C---:B------:R-:W-:Y:S02]  /*47a0*/  IMAD R83, R91.reuse, R9, R83 ;  /* 0x000000095b537224 */ /* 0x040fe400078e0253 */
[C---:B------:R-:W-:Y:S02]  /*47b0*/  IMAD R82, R91.reuse, R16, R82 ;  /* 0x000000105b527224 */ /* 0x040fe400078e0252 */
[----:B------:R-:W-:Y:S01]  /*47c0*/  @!P2 IMAD.MOV R88, RZ, RZ, -R88 ;  /* 0x000000ffff58a224 */ /* 0x000fe200078e0a58 */
[----:B------:R-:W-:Y:S01]  /*47d0*/  ISETP.GT.U32.AND P2, PT, R91, R84, PT ;  /* 0x000000545b00720c */ /* 0x000fe20003f44070 */
[----:B------:R-:W-:Y:S01]  /*47e0*/  @!P3 IMAD.IADD R85, R85, 0x1, -R91 ;  /* 0x000000015555b824 */ /* 0x000fe200078e0a5b */
[----:B------:R-:W-:Y:S01]  /*47f0*/  ISETP.GT.U32.AND P3, PT, R91, R83, PT ;  /* 0x000000535b00720c */ /* 0x000fe20003f64070 */
[----:B------:R-:W-:-:S04]  /*4800*/  IMAD.HI.U32 R9, R3, R5, RZ ;  /* 0x0000000503097227 */ /* 0x000fc800078e00ff */
[----:B------:R-:W-:Y:S01]  /*4810*/  @!P1 IMAD.IADD R12, R12, 0x1, -R91 ;  /* 0x000000010c0c9824 */ /* 0x000fe200078e0a5b */
[----:B------:R-:W-:Y:S01]  /*4820*/  ISETP.GT.U32.AND P1, PT, R91, R82, PT ;  /* 0x000000525b00720c */ /* 0x000fe20003f24070 */
[----:B------:R-:W-:Y:S02]  /*4830*/  IMAD.MOV R9, RZ, RZ, -R9 ;  /* 0x000000ffff097224 */ /* 0x000fe400078e0a09 */
[----:B------:R-:W-:Y:S02]  /*4840*/  @!P6 IMAD.IADD R11, R11, 0x1, -R91 ;  /* 0x000000010b0be824 */ /* 0x000fe400078e0a5b */
[----:B------:R-:W-:Y:S02]  /*4850*/  IMAD.MOV.U32 R21, RZ, RZ, R17 ;  /* 0x000000ffff157224 */ /* 0x000fe400078e0011 */
[C---:B------:R-:W-:Y:S01]  /*4860*/  IMAD R5, R91.reuse, R9, R5 ;  /* 0x000000095b057224 */ /* 0x040fe200078e0205 */
[----:B------:R-:W-:Y:S01]  /*4870*/  LOP3.LUT R9, R90, 0xa2, RZ, 0xfc, !PT ;  /* 0x000000a25a097812 */ /* 0x000fe200078efcff */
[----:B------:R-:W-:Y:S01]  /*4880*/  @!P4 IMAD.MOV R21, RZ, RZ, -R21 ;  /* 0x000000ffff15c224 */ /* 0x000fe200078e0a15 */
[----:B------:R-:W-:Y:S01]  /*4890*/  ISETP.GT.U32.AND P4, PT, R91, R11, PT ;  /* 0x0000000b5b00720c */ /* 0x000fe20003f84070 */
[----:B0-----:R-:W-:Y:S01]  /*48a0*/  IMAD.HI.U32 R20, R3, R19, RZ ;  /* 0x0000001303147227 */ /* 0x001fe200078e00ff */
[----:B------:R-:W-:-:S02]  /*48b0*/  ISETP.GT.U32.AND P6, PT, R91, R5, PT ;  /* 0x000000055b00720c */ /* 0x000fc40003fc4070 */
[----:B------:R-:W-:Y:S01]  /*48c0*/  STL [R1+0x670], R21 ;  /* 0x0006701501007387 */ /* 0x000fe20000100800 */
[--C-:B------:R-:W-:Y:S01]  /*48d0*/  @!P2 IMAD.IADD R84, R84, 0x1, -R91.reuse ;  /* 0x000000015454a824 */ /* 0x100fe200078e0a5b */
[----:B------:R-:W-:Y:S01]  /*48e0*/  ISETP.GE.AND P2, PT, R8, RZ, PT ;  /* 0x000000ff0800720c */ /* 0x000fe20003f46270 */
[--C-:B------:R-:W-:Y:S01]  /*48f0*/  @!P3 IMAD.IADD R83, R83, 0x1, -R91.reuse ;  /* 0x000000015353b824 */ /* 0x100fe200078e0a5b */
[----:B------:R-:W-:Y:S01]  /*4900*/  ISETP.GE.AND P3, PT, R18, RZ, PT ;  /* 0x000000ff1200720c */ /* 0x000fe20003f66270 */
[----:B------:R-:W-:Y:S01]  /*4910*/  IMAD.MOV R20, RZ, RZ, -R20 ;  /* 0x000000ffff147224 */ /* 0x000fe200078e0a14 */
[----:B------:R-:W-:Y:S01]  /*4920*/  LOP3.LUT R8, R90, 0xa0, RZ, 0xfc, !PT ;  /* 0x000000a05a087812 */ /* 0x000fe200078efcff */
[----:B------:R-:W-:Y:S01]  /*4930*/  @!P1 IMAD.IADD R82, R82, 0x1, -R91 ;  /* 0x0000000152529824 */ /* 0x000fe200078e0a5b */
[----:B------:R-:W-:Y:S01]  /*4940*/  ISETP.GE.AND P1, PT, R6, RZ, PT ;  /* 0x000000ff0600720c */ /* 0x000fe20003f26270 */
[C---:B------:R-:W-:Y:S01]  /*4950*/  IMAD R6, R91.reuse, R20, R19 ;  /* 0x000000145b067224 */ /* 0x040fe200078e0213 */
[----:B------:R-:W-:Y:S01]  /*4960*/  IABS R16, R8 ;  /* 0x0000000800107213 */ /* 0x000fe20000000000 */
[----:B------:R-:W-:Y:S01]  /*4970*/  @!P5 IMAD.MOV R85, RZ, RZ, -R85 ;  /* 0x000000ffff55d224 */ /* 0x000fe200078e0a55 */
[----:B------:R-:W-:Y:S01]  /*4980*/  ISETP.GT.U32.AND P5, PT, R91, R83, PT ;  /* 0x000000535b00720c */ /* 0x000fe20003fa4070 */
[----:B------:R-:W-:Y:S01]  /*4990*/  @!P4 IMAD.IADD R11, R11, 0x1, -R91 ;  /* 0x000000010b0bc824 */ /* 0x000fe200078e0a5b */
[----:B------:R-:W-:Y:S01]  /*49a0*/  ISETP.GT.U32.AND P4, PT, R91, R6, PT ;  /* 0x000000065b00720c */ /* 0x000fe20003f84070 */
[----:B------:R-:W-:Y:S01]  /*49b0*/  IMAD.HI.U32 R17, R3, R16, RZ ;  /* 0x0000001003117227 */ /* 0x000fe200078e00ff */
[----:B------:R-:W-:-:S03]  /*49c0*/  IABS R18, R9 ;  /* 0x0000000900127213 */ /* 0x000fc60000000000 */
[----:B------:R-:W-:Y:S02]  /*49d0*/  @!P6 IMAD.IADD R5, R5, 0x1, -R91 ;  /* 0x000000010505e824 */ /* 0x000fe400078e0a5b */
[----:B------:R-:W-:Y:S01]  /*49e0*/  @!P3 IMAD.MOV R12, RZ, RZ, -R12 ;  /* 0x000000ffff0cb224 */ /* 0x000fe200078e0a0c */
[----:B------:R-:W-:Y:S01]  /*49f0*/  ISETP.GE.AND P3, PT, R13, RZ, PT ;  /* 0x000000ff0d00720c */ /* 0x000fe20003f66270 */
[----:B------:R-:W-:Y:S01]  /*4a00*/  @!P2 IMAD.MOV R84, RZ, RZ, -R84 ;  /* 0x000000ffff54a224 */ /* 0x000fe200078e0a54 */
[C---:B------:R-:W-:Y:S01]  /*4a10*/  ISETP.GT.U32.AND P2, PT, R91.reuse, R82, PT ;  /* 0x000000525b00720c */ /* 0x040fe20003f44070 */
[----:B------:R-:W-:Y:S01]  /*4a20*/  IMAD.MOV R17, RZ, RZ, -R17 ;  /* 0x000000ffff117224 */ /* 0x000fe200078e0a11 */
[----:B------:R-:W-:Y:S01]  /*4a30*/  ISETP.GT.U32.AND P6, PT, R91, R5, PT ;  /* 0x000000055b00720c */ /* 0x000fe20003fc4070 */
[----:B------:R-:W-:Y:S01]  /*4a40*/  IMAD.HI.U32 R13, R3, R18, RZ ;  /* 0x00000012030d7227 */ /* 0x000fe200078e00ff */
[----:B------:R0:W-:Y:S03]  /*4a50*/  STL [R1+0x678], R12 ;  /* 0x0006780c01007387 */ /* 0x0001e60000100800 */
[----:B------:R-:W-:-:S02]  /*4a60*/  IMAD R16, R91, R17, R16 ;  /* 0x000000115b107224 */ /* 0x000fc400078e0210 */
[----:B------:R-:W-:Y:S02]  /*4a70*/  IMAD.MOV R13, RZ, RZ, -R13 ;  /* 0x000000ffff0d7224 */ /* 0x000fe400078e0a0d */
[--C-:B------:R-:W-:Y:S01]  /*4a80*/  @!P5 IMAD.IADD R83, R83, 0x1, -R91.reuse ;  /* 0x000000015353d824 */ /* 0x100fe200078e0a5b */
[C---:B------:R-:W-:Y:S01]  /*4a90*/  ISETP.GT.U32.AND P5, PT, R91.reuse, R16, PT ;  /* 0x000000105b00720c */ /* 0x040fe20003fa4070 */
[----:B------:R-:W-:Y:S01]  /*4aa0*/  @!P4 IMAD.IADD R6, R6, 0x1, -R91 ;  /* 0x000000010606c824 */ /* 0x000fe200078e0a5b */
[C---:B0-----:R-:W-:Y:S01]  /*4ab0*/  LOP3.LUT R12, R90.reuse, 0xa4, RZ, 0xfc, !PT ;  /* 0x000000a45a0c7812 */ /* 0x041fe200078efcff */
[C---:B------:R-:W-:Y:S01]  /*4ac0*/  IMAD R18, R91.reuse, R13, R18 ;  /* 0x0000000d5b127224 */ /* 0x040fe200078e0212 */
[----:B------:R-:W-:Y:S01]  /*4ad0*/  LOP3.LUT R13, R90, 0xac, RZ, 0xfc, !PT ;  /* 0x000000ac5a0d7812 */ /* 0x000fe200078efcff */
[----:B------:R-:W-:Y:S01]  /*4ae0*/  IMAD.MOV.U32 R19, RZ, RZ, R11 ;  /* 0x000000ffff137224 */ /* 0x000fe200078e000b */
[C---:B------:R-:W-:Y:S01]  /*4af0*/  ISETP.GT.U32.AND P4, PT, R91.reuse, R6, PT ;  /* 0x000000065b00720c */ /* 0x040fe20003f84070 */
[----:B------:R-:W-:Y:S01]  /*4b00*/  @!P2 IMAD.IADD R82, R82, 0x1, -R91 ;  /* 0x000000015252a824 */ /* 0x000fe200078e0a5b */
[----:B------:R-:W-:Y:S01]  /*4b10*/  ISETP.GE.AND P2, PT, R14, RZ, PT ;  /* 0x000000ff0e00720c */ /* 0x000fe20003f46270 */
[----:B------:R-:W-:Y:S01]  /*4b20*/  @!P1 IMAD.MOV R19, RZ, RZ, -R19 ;  /* 0x000000ffff139224 */ /* 0x000fe200078e0a13 */
[----:B------:R-:W-:Y:S01]  /*4b30*/  ISETP.GT.U32.AND P1, PT, R91, R18, PT ;  /* 0x000000125b00720c */ /* 0x000fe20003f24070 */
[----:B------:R-:W-:Y:S01]  /*4b40*/  @!P6 IMAD.IADD R5, R5, 0x1, -R91 ;  /* 0x000000010505e824 */ /* 0x000fe200078e0a5b */
[----:B------:R-:W-:Y:S01]  /*4b50*/  ISETP.GE.AND P6, PT, R15, RZ, PT ;  /* 0x000000ff0f00720c */ /* 0x000fe20003fc6270 */
[----:B------:R-:W-:Y:S01]  /*4b60*/  @!P3 IMAD.MOV R83, RZ, RZ, -R83 ;  /* 0x000000ffff53b224 */ /* 0x000fe200078e0a53 */
[----:B------:R-:W-:Y:S01]  /*4b70*/  ISETP.GE.AND P3, PT, R10, RZ, PT ;  /* 0x000000ff0a00720c */ /* 0x000fe20003f66270 */
[--C-:B------:R-:W-:Y:S01]  /*4b80*/  @!P5 IMAD.IADD R16, R16, 0x1, -R91.reuse ;  /* 0x000000011010d824 */ /* 0x100fe200078e0a5b */
[----:B------:R-:W-:Y:S01]  /*4b90*/  IABS R14, R12 ;  /* 0x0000000c000e7213 */ /* 0x000fe20000000000 */
[----:B------:R-:W-:Y:S01]  /*4ba0*/  STL [R1+0x68c], R19 ;  /* 0x00068c1301007387 */ /* 0x000fe20000100800 */
[----:B------:R-:W-:Y:S01]  /*4bb0*/  LOP3.LUT R11, R90, 0xb4, RZ, 0xfc, !PT ;  /* 0x000000b45a0b7812 */ /* 0x000fe200078efcff */
[----:B------:R-:W-:Y:S01]  /*4bc0*/  @!P4 IMAD.IADD R6, R6, 0x1, -R91 ;  /* 0x000000010606c824 */ /* 0x000fe200078e0a5b */
[----:B------:R-:W-:Y:S01]  /*4bd0*/  ISETP.GT.U32.AND P5, PT, R91, R16, PT ;  /* 0x000000105b00720c */ /* 0x000fe20003fa4070 */
[----:B------:R-:W-:Y:S01]  /*4be0*/  IMAD.HI.U32 R10, R3, R14, RZ ;  /* 0x0000000e030a7227 */ /* 0x000fe200078e00ff */
[----:B------:R-:W-:-:S02]  /*4bf0*/  ISETP.GE.AND P4, PT, R12, RZ, PT ;  /* 0x000000ff0c00720c */ /* 0x000fc40003f86270 */
[----:B------:R-:W-:Y:S01]  /*4c00*/  LOP3.LUT R12, R90, 0xa6, RZ, 0xfc, !PT ;  /* 0x000000a65a0c7812 */ /* 0x000fe200078efcff */
[----:B------:R-:W-:Y:S02]  /*4c10*/  @!P1 IMAD.IADD R18, R18, 0x1, -R91 ;  /* 0x0000000112129824 */ /* 0x000fe400078e0a5b */
[----:B------:R-:W-:Y:S01]  /*4c20*/  @!P2 IMAD.MOV R82, RZ, RZ, -R82 ;  /* 0x000000ffff52a224 */ /* 0x000fe200078e0a52 */
[----:B------:R-:W-:Y:S01]  /*4c30*/  ISETP.GE.AND P2, PT, R8, RZ, PT ;  /* 0x000000ff0800720c */ /* 0x000fe20003f46270 */
[----:B------:R-:W-:Y:S01]  /*4c40*/  @!P6 IMAD.MOV R5, RZ, RZ, -R5 ;  /* 0x000000ffff05e224 */ /* 0x000fe200078e0a05 */
[----:B------:R-:W-:Y:S01]  /*4c50*/  ISETP.GT.U32.AND P1, PT, R91, R18, PT ;  /* 0x000000125b00720c */ /* 0x000fe20003f24070 */
[----:B------:R-:W-:Y:S01]  /*4c60*/  IMAD.MOV.U32 R8, RZ, RZ, R6 ;  /* 0x000000ffff087224 */ /* 0x000fe200078e0006 */
[----:B------:R-:W-:Y:S01]  /*4c70*/  ISETP.GE.AND P6, PT, R9, RZ, PT ;  /* 0x000000ff0900720c */ /* 0x000fe20003fc6270 */
[----:B------:R-:W-:Y:S01]  /*4c80*/  IMAD.MOV R10, RZ, RZ, -R10 ;  /* 0x000000ffff0a7224 */ /* 0x000fe200078e0a0a */
[----:B------:R0:W-:Y:S01]  /*4c90*/  STL [R1+0x688], R5 ;  /* 0x0006880501007387 */ /* 0x0001e20000100800 */
[----:B------:R-:W-:Y:S01]  /*4ca0*/  @!P3 IMAD.MOV R8, RZ, RZ, -R8 ;  /* 0x000000ffff08b224 */ /* 0x000fe200078e0a08 */
[----:B------:R-:W-:Y:S01]  /*4cb0*/  ISETP.GE.AND P3, PT, R12, RZ, PT ;  /* 0x000000ff0c00720c */ /* 0x000fe20003f66270 */
[----:B------:R-:W-:Y:S01]  /*4cc0*/  @!P5 IMAD.IADD R16, R16, 0x1, -R91 ;  /* 0x000000011010d824 */ /* 0x000fe200078e0a5b */
[----:B------:R-:W-:-:S02]  /*4cd0*/  IABS R12, R12 ;  /* 0x0000000c000c7213 */ /* 0x000fc40000000000 */
[----:B------:R1:W-:Y:S01]  /*4ce0*/  STL [R1+0x694], R8 ;  /* 0x0006940801007387 */ /* 0x0003e20000100800 */
[----:B------:R-:W-:Y:S01]  /*4cf0*/  IMAD.MOV.U32 R81, RZ, RZ, R16 ;  /* 0x000000ffff517224 */ /* 0x000fe200078e0010 */
[----:B------:R-:W-:Y:S01]  /*4d00*/  LOP3.LUT R6, R90, 0xaa, RZ, 0xfc, !PT ;  /* 0x000000aa5a067812 */ /* 0x000fe200078efcff */
[----:B------:R-:W-:Y:S02]  /*4d10*/  @!P1 IMAD.IADD R18, R18, 0x1, -R91 ;  /* 0x0000000112129824 */ /* 0x000fe400078e0a5b */
[C---:B0-----:R-:W-:Y:S01]  /*4d20*/  IMAD R5, R91.reuse, R10, R14 ;  /* 0x0000000a5b057224 */ /* 0x041fe200078e020e */
[----:B------:R-:W-:Y:S01]  /*4d30*/  IABS R78, R6 ;  /* 0x00000006004e7213 */ /* 0x000fe20000000000 */
[----:B------:R-:W-:Y:S01]  /*4d40*/  IMAD.MOV.U32 R80, RZ, RZ, R18 ;  /* 0x000000ffff507224 */ /* 0x000fe200078e0012 */
[----:B------:R-:W-:Y:S01]  /*4d50*/  ISETP.GE.AND P1, PT, R6, RZ, PT ;  /* 0x000000ff0600720c */ /* 0x000fe20003f26270 */
[----:B------:R-:W-:Y:S01]  /*4d60*/  @!P2 IMAD.MOV R81, RZ, RZ, -R81 ;  /* 0x000000ffff51a224 */ /* 0x000fe200078e0a51 */
[----:B------:R-:W-:Y:S01]  /*4d70*/  ISETP.GT.U32.AND P5, PT, R91, R5, PT ;  /* 0x000000055b00720c */ /* 0x000fe20003fa4070 */
[----:B-1----:R-:W-:Y:S01]  /*4d80*/  IMAD.HI.U32 R8, R3, R12, RZ ;  /* 0x0000000c03087227 */ /* 0x002fe200078e00ff */
[----:B------:R-:W-:-:S02]  /*4d90*/  ISETP.GE.AND P2, PT, R79, RZ, PT ;  /* 0x000000ff4f00720c */ /* 0x000fc40003f46270 */
[----:B------:R-:W-:Y:S01]  /*4da0*/  IABS R79, R79 ;  /* 0x0000004f004f7213 */ /* 0x000fe20000000000 */
[----:B------:R-:W-:Y:S01]  /*4db0*/  IMAD.MOV R8, RZ, RZ, -R8 ;  /* 0x000000ffff087224 */ /* 0x000fe200078e0a08 */
[----:B------:R-:W-:Y:S01]  /*4dc0*/  LOP3.LUT R14, R90, 0xae, RZ, 0xfc, !PT ;  /* 0x000000ae5a0e7812 */ /* 0x000fe200078efcff */
[----:B------:R-:W-:Y:S02]  /*4dd0*/  @!P6 IMAD.MOV R80, RZ, RZ, -R80 ;  /* 0x000000ffff50e224 */ /* 0x000fe400078e0a50 */
[----:B------:R-:W-:Y:S01]  /*4de0*/  IMAD R12, R91, R8, R12 ;  /* 0x000000085b0c7224 */ /* 0x000fe200078e020c */
[----:B------:R-:W-:Y:S01]  /*4df0*/  IABS R8, R13 ;  /* 0x0000000d00087213 */ /* 0x000fe20000000000 */
[----:B------:R-:W-:-:S03]  /*4e00*/  IMAD.HI.U32 R9, R3, R79, RZ ;  /* 0x0000004f03097227 */ /* 0x000fc600078e00ff */
[----:B------:R-:W-:Y:S01]  /*4e10*/  ISETP.GT.U32.AND P6, PT, R91, R12, PT ;  /* 0x0000000c5b00720c */ /* 0x000fe20003fc4070 */
[----:B------:R-:W-:Y:S02]  /*4e20*/  @!P5 IMAD.IADD R5, R5, 0x1, -R91 ;  /* 0x000000010505d824 */ /* 0x000fe400078e0a5b */
[----:B------:R-:W-:-:S03]  /*4e30*/  IMAD.HI.U32 R6, R3, R78, RZ ;  /* 0x0000004e03067227 */ /* 0x000fc600078e00ff */
[C---:B------:R-:W-:Y:S01]  /*4e40*/  ISETP.GT.U32.AND P5, PT, R91.reuse, R5, PT ;  /* 0x000000055b00720c */ /* 0x040fe20003fa4070 */
[----:B------:R-:W-:Y:S02]  /*4e50*/  IMAD.MOV R9, RZ, RZ, -R9 ;  /* 0x000000ffff097224 */ /* 0x000fe400078e0a09 */
[----:B------:R-:W-:Y:S02]  /*4e60*/  IMAD.MOV R6, RZ, RZ, -R6 ;  /* 0x000000ffff067224 */ /* 0x000fe400078e0a06 */
[C---:B------:R-:W-:Y:S01]  /*4e70*/  IMAD R79, R91.reuse, R9, R79 ;  /* 0x000000095b4f7224 */ /* 0x040fe200078e024f */
[----:B------:R-:W-:Y:S01]  /*4e80*/  LOP3.LUT R9, R90, 0xb0, RZ, 0xfc, !PT ;  /* 0x000000b05a097812 */ /* 0x000fe200078efcff */
[----:B------:R-:W-:Y:S02]  /*4e90*/  @!P6 IMAD.IADD R12, R12, 0x1, -R91 ;  /* 0x000000010c0ce824 */ /* 0x000fe400078e0a5b */
[----:B------:R-:W-:Y:S01]  /*4ea0*/  IMAD R78, R91, R6, R78 ;  /* 0x000000065b4e7224 */ /* 0x000fe200078e024e */
[----:B------:R-:W-:Y:S01]  /*4eb0*/  IABS R77, R9 ;  /* 0x00000009004d7213 */ /* 0x000fe20000000000 */
[----:B------:R-:W-:Y:S01]  /*4ec0*/  IMAD.HI.U32 R6, R3, R8, RZ ;  /* 0x0000000803067227 */ /* 0x000fe200078e00ff */
[----:B------:R-:W-:-:S03]  /*4ed0*/  ISETP.GT.U32.AND P6, PT, R91, R12, PT ;  /* 0x0000000c5b00720c */ /* 0x000fc60003fc4070 */
[----:B------:R-:W-:Y:S01]  /*4ee0*/  @!P5 IMAD.IADD R5, R5, 0x1, -R91 ;  /* 0x000000010505d824 */ /* 0x000fe200078e0a5b */
[----:B------:R-:W-:Y:S01]  /*4ef0*/  ISETP.GT.U32.AND P5, PT, R91, R79, PT ;  /* 0x0000004f5b00720c */ /* 0x000fe20003fa4070 */
[----:B------:R-:W-:-:S04]  /*4f00*/  IMAD.HI.U32 R15, R3, R77, RZ ;  /* 0x0000004d030f7227 */ /* 0x000fc800078e00ff */
[----:B------:R-:W-:Y:S02]  /*4f10*/  IMAD.MOV.U32 R10, RZ, RZ, R5 ;  /* 0x000000ffff0a7224 */ /* 0x000fe400078e0005 */
[----:B------:R-:W-:Y:S01]  /*4f20*/  IMAD.MOV R5, RZ, RZ, -R6 ;  /* 0x000000ffff057224 */ /* 0x000fe200078e0a06 */
[----:B------:R-:W-:Y:S01]  /*4f30*/  IABS R6, R14 ;  /* 0x0000000e00067213 */ /* 0x000fe20000000000 */
[--C-:B------:R-:W-:Y:S02]  /*4f40*/  @!P6 IMAD.IADD R12, R12, 0x1, -R91.reuse ;  /* 0x000000010c0ce824 */ /* 0x100fe400078e0a5b */
[----:B------:R-:W-:Y:S01]  /*4f50*/  IMAD R8, R91, R5, R8 ;  /* 0x000000055b087224 */ /* 0x000fe200078e0208 */
[----:B------:R-:W-:Y:S01]  /*4f60*/  IABS R5, R11 ;  /* 0x0000000b00057213 */ /* 0x000fe20000000000 */
[----:B------:R-:W-:Y:S02]  /*4f70*/  @!P5 IMAD.IADD R79, R79, 0x1, -R91 ;  /* 0x000000014f4fd824 */ /* 0x000fe400078e0a5b */
[----:B------:R-:W-:Y:S01]  /*4f80*/  IMAD.HI.U32 R16, R3, R6, RZ ;  /* 0x0000000603107227 */ /* 0x000fe200078e00ff */
[----:B------:R-:W-:-:S02]  /*4f90*/  ISETP.GT.U32.AND P6, PT, R91, R8, PT ;  /* 0x000000085b00720c */ /* 0x000fc40003fc4070 */
[C---:B------:R-:W-:Y:S01]  /*4fa0*/  ISETP.GT.U32.AND P5, PT, R91.reuse, R79, PT ;  /* 0x0000004f5b00720c */ /* 0x040fe20003fa4070 */
[----:B------:R-:W-:Y:S01]  /*4fb0*/  @!P4 IMAD.MOV R10, RZ, RZ, -R10 ;  /* 0x000000ffff0ac224 */ /* 0x000fe200078e0a0a */
[C---:B------:R-:W-:Y:S01]  /*4fc0*/  ISETP.GT.U32.AND P4, PT, R91.reuse, R78, PT ;  /* 0x0000004e5b00720c */ /* 0x040fe20003f84070 */
[----:B------:R-:W-:Y:S02]  /*4fd0*/  IMAD.MOV R16, RZ, RZ, -R16 ;  /* 0x000000ffff107224 */ /* 0x000fe400078e0a10 */
[----:B------:R-:W-:Y:S01]  /*4fe0*/  IMAD.MOV.U32 R17, RZ, RZ, R12 ;  /* 0x000000ffff117224 */ /* 0x000fe200078e000c */
[----:B------:R0:W-:Y:S01]  /*4ff0*/  STL [R1+0x690], R10 ;  /* 0x0006900a01007387 */ /* 0x0001e20000100800 */
[----:B------:R-:W-:Y:S01]  /*5000*/  IMAD R6, R91, R16, R6 ;  /* 0x000000105b067224 */ /* 0x000fe200078e0206 */
[----:B------:R-:W-:Y:S01]  /*5010*/  LOP3.LUT R12, R90, 0xb6, RZ, 0xfc, !PT ;  /* 0x000000b65a0c7812 */ /* 0x000fe200078efcff */
[----:B------:R-:W-:Y:S02]  /*5020*/  @!P3 IMAD.MOV R17, RZ, RZ, -R17 ;  /* 0x000000ffff11b224 */ /* 0x000fe400078e0a11 */
[--C-:B------:R-:W-:Y:S01]  /*5030*/  @!P6 IMAD.IADD R8, R8, 0x1, -R91.reuse ;  /* 0x000000010808e824 */ /* 0x100fe200078e0a5b */
[----:B------:R-:W-:Y:S01]  /*5040*/  ISETP.GE.AND P6, PT, R13, RZ, PT ;  /* 0x000000ff0d00720c */ /* 0x000fe20003fc6270 */
[--C-:B------:R-:W-:Y:S01]  /*5050*/  @!P5 IMAD.IADD R79, R79, 0x1, -R91.reuse ;  /* 0x000000014f4fd824 */ /* 0x100fe200078e0a5b */
[C---:B------:R-:W-:Y:S01]  /*5060*/  ISETP.GT.U32.AND P5, PT, R91.reuse, R6, PT ;  /* 0x000000065b00720c */ /* 0x040fe20003fa4070 */
[----:B------:R-:W-:Y:S01]  /*5070*/  @!P4 IMAD.IADD R78, R78, 0x1, -R91 ;  /* 0x000000014e4ec824 */ /* 0x000fe200078e0a5b */
[----:B------:R-:W-:Y:S01]  /*5080*/  ISETP.GT.U32.AND P3, PT, R91, R8, PT ;  /* 0x000000085b00720c */ /* 0x000fe20003f64070 */
[----:B------:R-:W-:Y:S01]  /*5090*/  IMAD.HI.U32 R16, R3, R5, RZ ;  /* 0x0000000503107227 */ /* 0x000fe200078e00ff */
[----:B0-----:R-:W-:Y:S01]  /*50a0*/  LOP3.LUT R10, R90, 0xb2, RZ, 0xfc, !PT ;  /* 0x000000b25a0a7812 */ /* 0x001fe200078efcff */
[----:B------:R0:W-:Y:S01]  /*50b0*/  STL [R1+0x698], R17 ;  /* 0x0006981101007387 */ /* 0x0001e20000100800 */
[C---:B------:R-:W-:Y:S01]  /*50c0*/  ISETP.GT.U32.AND P4, PT, R91.reuse, R78, PT ;  /* 0x0000004e5b00720c */ /* 0x040fe20003f84070 */
[----:B------:R-:W-:Y:S01]  /*50d0*/  IMAD.MOV R15, RZ, RZ, -R15 ;  /* 0x000000ffff0f7224 */ /* 0x000fe200078e0a0f */
[----:B------:R-:W-:Y:S01]  /*50e0*/  IABS R76, R10 ;  /* 0x0000000a004c7213 */ /* 0x000fe20000000000 */
[----:B------:R-:W-:Y:S01]  /*50f0*/  IMAD.MOV R16, RZ, RZ, -R16 ;  /* 0x000000ffff107224 */ /* 0x000fe200078e0a10 */
[----:B------:R-:W-:Y:S01]  /*5100*/  IABS R13, R12 ;  /* 0x0000000c000d7213 */ /* 0x000fe20000000000 */
[----:B------:R-:W-:-:S02]  /*5110*/  IMAD R77, R91, R15, R77 ;  /* 0x0000000f5b4d7224 */ /* 0x000fc400078e024d */
[--C-:B------:R-:W-:Y:S01]  /*5120*/  @!P5 IMAD.IADD R6, R6, 0x1, -R91.reuse ;  /* 0x000000010606d824 */ /* 0x100fe200078e0a5b */
[----:B------:R-:W-:Y:S01]  /*5130*/  ISETP.GE.AND P5, PT, R14, RZ, PT ;  /* 0x000000ff0e00720c */ /* 0x000fe20003fa6270 */
[----:B------:R-:W-:Y:S02]  /*5140*/  @!P3 IMAD.IADD R8, R8, 0x1, -R91 ;  /* 0x000000010808b824 */ /* 0x000fe400078e0a5b */
[----:B------:R-:W-:Y:S02]  /*5150*/  IMAD R5, R91, R16, R5 ;  /* 0x000000105b057224 */ /* 0x000fe400078e0205 */
[----:B0-----:R-:W-:Y:S02]  /*5160*/  IMAD.MOV.U32 R17, RZ, RZ, R8 ;  /* 0x000000ffff117224 */ /* 0x001fe400078e0008 */
[----:B------:R-:W-:-:S04]  /*5170*/  IMAD.HI.U32 R15, R3, R76, RZ ;  /* 0x0000004c030f7227 */ /* 0x000fc800078e00ff */
[----:B------:R-:W-:Y:S01]  /*5180*/  @!P2 IMAD.MOV R79, RZ, RZ, -R79 ;  /* 0x000000ffff4fa224 */ /* 0x000fe200078e0a4f */
[C---:B------:R-:W-:Y:S01]  /*5190*/  ISETP.GT.U32.AND P2, PT, R91.reuse, R6, PT ;  /* 0x000000065b00720c */ /* 0x040fe20003f44070 */
[----:B------:R-:W-:Y:S01]  /*51a0*/  @!P6 IMAD.MOV R17, RZ, RZ, -R17 ;  /* 0x000000ffff11e224 */ /* 0x000fe200078e0a11 */
[C---:B------:R-:W-:Y:S01]  /*51b0*/  ISETP.GT.U32.AND P6, PT, R91.reuse, R5, PT ;  /* 0x000000055b00720c */ /* 0x040fe20003fc4070 */
[----:B------:R-:W-:Y:S02]  /*51c0*/  IMAD.MOV R15, RZ, RZ, -R15 ;  /* 0x000000ffff0f7224 */ /* 0x000fe400078e0a0f */
[----:B------:R-:W-:Y:S01]  /*51d0*/  @!P4 IMAD.IADD R78, R78, 0x1, -R91 ;  /* 0x000000014e4ec824 */ /* 0x000fe200078e0a5b */
[C---:B------:R-:W-:Y:S01]  /*51e0*/  ISETP.GT.U32.AND P4, PT, R91.reuse, R77, PT ;  /* 0x0000004d5b00720c */ /* 0x040fe20003f84070 */
[----:B------:R-:W-:Y:S01]  /*51f0*/  IMAD R76, R91, R15, R76 ;  /* 0x0000000f5b4c7224 */ /* 0x000fe200078e024c */
[----:B------:R-:W-:Y:S01]  /*5200*/  STL [R1+0x6a0], R17 ;  /* 0x0006a01101007387 */ /* 0x000fe20000100800 */
[----:B------:R-:W-:Y:S01]  /*5210*/  @!P1 IMAD.MOV R78, RZ, RZ, -R78 ;  /* 0x000000ffff4e9224 */ /* 0x000fe200078e0a4e */
[----:B------:R-:W-:Y:S01]  /*5220*/  ISETP.GE.AND P1, PT, R9, RZ, PT ;  /* 0x000000ff0900720c */ /* 0x000fe20003f26270 */
[----:B------:R-:W-:Y:S01]  /*5230*/  IMAD.HI.U32 R8, R3, R13, RZ ;  /* 0x0000000d03087227 */ /* 0x000fe200078e00ff */
[----:B------:R-:W-:-:S02]  /*5240*/  ISETP.GT.U32.AND P3, PT, R91, R76, PT ;  /* 0x0000004c5b00720c */ /* 0x000fc40003f64070 */
[----:B------:R-:W-:Y:S01]  /*5250*/  LOP3.LUT R9, R90, 0xb8, RZ, 0xfc, !PT ;  /* 0x000000b85a097812 */ /* 0x000fe200078efcff */
[--C-:B------:R-:W-:Y:S01]  /*5260*/  @!P2 IMAD.IADD R6, R6, 0x1, -R91.reuse ;  /* 0x000000010606a824 */ /* 0x100fe200078e0a5b */
[----:B------:R-:W-:Y:S01]  /*5270*/  ISETP.GE.AND P2, PT, R10, RZ, PT ;  /* 0x000000ff0a00720c */ /* 0x000fe20003f46270 */
[----:B------:R-:W-:Y:S01]  /*5280*/  IMAD.MOV R8, RZ, RZ, -R8 ;  /* 0x000000ffff087224 */ /* 0x000fe200078e0a08 */
[----:B------:R-:W-:Y:S01]  /*5290*/  IABS R75, R9 ;  /* 0x00000009004b7213 */ /* 0x000fe20000000000 */
[--C-:B------:R-:W-:Y:S01]  /*52a0*/  @!P6 IMAD.IADD R5, R5, 0x1, -R91.reuse ;  /* 0x000000010505e824 */ /* 0x100fe200078e0a5b */
[----:B------:R-:W-:Y:S01]  /*52b0*/  LOP3.LUT R10, R90, 0xba, RZ, 0xfc, !PT ;  /* 0x000000ba5a0a7812 */ /* 0x000fe200078efcff */
[----:B------:R-:W-:Y:S02]  /*52c0*/  @!P4 IMAD.IADD R77, R77, 0x1, -R91 ;  /* 0x000000014d4dc824 */ /* 0x000fe400078e0a5b */
[C---:B------:R-:W-:Y:S01]  /*52d0*/  IMAD R8, R91.reuse, R8, R13 ;  /* 0x000000085b087224 */ /* 0x040fe200078e020d */
[C---:B------:R-:W-:Y:S01]  /*52e0*/  ISETP.GT.U32.AND P6, PT, R91.reuse, R5, PT ;  /* 0x000000055b00720c */ /* 0x040fe20003fc4070 */
[----:B------:R-:W-:Y:S01]  /*52f0*/  IMAD.MOV.U32 R14, RZ, RZ, R6 ;  /* 0x000000ffff0e7224 */ /* 0x000fe200078e0006 */
[----:B------:R-:W-:Y:S01]  /*5300*/  ISETP.GT.U32.AND P4, PT, R91, R77, PT ;  /* 0x0000004d5b00720c */ /* 0x000fe20003f84070 */
[----:B------:R-:W-:-:S04]  /*5310*/  IMAD.HI.U32 R6, R3, R75, RZ ;  /* 0x0000004b03067227 */ /* 0x000fc800078e00ff */
[----:B------:R-:W-:Y:S01]  /*5320*/  @!P5 IMAD.MOV R14, RZ, RZ, -R14 ;  /* 0x000000ffff0ed224 */ /* 0x000fe200078e0a0e */
[----:B------:R-:W-:Y:S01]  /*5330*/  ISETP.GT.U32.AND P5, PT, R91, R8, PT ;  /* 0x000000085b00720c */ /* 0x000fe20003fa4070 */
[--C-:B------:R-:W-:Y:S02]  /*5340*/  @!P3 IMAD.IADD R76, R76, 0x1, -R91.reuse ;  /* 0x000000014c4cb824 */ /* 0x100fe400078e0a5b */
[----:B------:R-:W-:Y:S01]  /*5350*/  IMAD.MOV R6, RZ, RZ, -R6 ;  /* 0x000000ffff067224 */ /* 0x000fe200078e0a06 */
[----:B------:R0:W-:Y:S01]  /*5360*/  STL [R1+0x6a8], R14 ;  /* 0x0006a80e01007387 */ /* 0x0001e20000100800 */
[----:B------:R-:W-:Y:S01]  /*5370*/  @!P6 IMAD.IADD R5, R5, 0x1, -R91 ;  /* 0x000000010505e824 */ /* 0x000fe200078e0a5b */
[C---:B------:R-:W-:Y:S01]  /*5380*/  ISETP.GT.U32.AND P3, PT, R91.reuse, R76, PT ;  /* 0x0000004c5b00720c */ /* 0x040fe20003f64070 */
[----:B------:R-:W-:Y:S02]  /*5390*/  IMAD R75, R91, R6, R75 ;  /* 0x000000065b4b7224 */ /* 0x000fe400078e024b */
[----:B------:R-:W-:Y:S01]  /*53a0*/  @!P4 IMAD.IADD R77, R77, 0x1, -R91 ;  /* 0x000000014d4dc824 */ /* 0x000fe200078e0a5b */
[----:B------:R-:W-:Y:S01]  /*53b0*/  ISETP.GE.AND P4, PT, R11, RZ, PT ;  /* 0x000000ff0b00720c */ /* 0x000fe20003f86270 */
[----:B------:R-:W-:Y:S01]  /*53c0*/  IMAD.MOV.U32 R13, RZ, RZ, R5 ;  /* 0x000000ffff0d7224 */ /* 0x000fe200078e0005 */
[----:B------:R-:W-:Y:S01]  /*53d0*/  ISETP.GT.U32.AND P6, PT, R91, R75, PT ;  /* 0x0000004b5b00720c */ /* 0x000fe20003fc4070 */
[----:B------:R-:W-:Y:S01]  /*53e0*/  @!P5 IMAD.IADD R8, R8, 0x1, -R91 ;  /* 0x000000010808d824 */ /* 0x000fe200078e0a5b */
[----:B------:R-:W-:Y:S01]  /*53f0*/  IABS R11, R10 ;  /* 0x0000000a000b7213 */ /* 0x000fe20000000000 */
[----:B------:R-:W-:Y:S01]  /*5400*/  @!P1 IMAD.MOV R77, RZ, RZ, -R77 ;  /* 0x000000ffff4d9224 */ /* 0x000fe200078e0a4d */
[----:B------:R-:W-:-:S02]  /*5410*/  LOP3.LUT R5, R90, 0xc0, RZ, 0xfc, !PT ;  /* 0x000000c05a057812 */ /* 0x000fc400078efcff */
[----:B------:R-:W-:Y:S01]  /*5420*/  ISETP.GT.U32.AND P5, PT, R91, R8, PT ;  /* 0x000000085b00720c */ /* 0x000fe20003fa4070 */
[--C-:B------:R-:W-:Y:S01]  /*5430*/  @!P3 IMAD.IADD R76, R76, 0x1, -R91.reuse ;  /* 0x000000014c4cb824 */ /* 0x100fe200078e0a5b */
[----:B------:R-:W-:Y:S01]  /*5440*/  ISETP.GE.AND P3, PT, R9, RZ, PT ;  /* 0x000000ff0900720c */ /* 0x000fe20003f66270 */
[----:B------:R-:W-:Y:S01]  /*5450*/  IMAD.HI.U32 R6, R3, R11, RZ ;  /* 0x0000000b03067227 */ /* 0x000fe200078e00ff */
[----:B------:R-:W-:Y:S02]  /*5460*/  LOP3.LUT R9, R90, 0xbc, RZ, 0xfc, !PT ;  /* 0x000000bc5a097812 */ /* 0x000fe400078efcff */
[----:B------:R-:W-:Y:S01]  /*5470*/  IABS R73, R5 ;  /* 0x0000000500497213 */ /* 0x000fe20000000000 */
[----:B------:R-:W-:Y:S01]  /*5480*/  @!P2 IMAD.MOV R76, RZ, RZ, -R76 ;  /* 0x000000ffff4ca224 */ /* 0x000fe200078e0a4c */
[----:B------:R-:W-:Y:S01]  /*5490*/  ISETP.GE.AND P2, PT, R10, RZ, PT ;  /* 0x000000ff0a00720c */ /* 0x000fe20003f46270 */
[----:B------:R-:W-:Y:S01]  /*54a0*/  IMAD.MOV R6, RZ, RZ, -R6 ;  /* 0x000000ffff067224 */ /* 0x000fe200078e0a06 */
[----:B------:R-:W-:Y:S01]  /*54b0*/  IABS R10, R9 ;  /* 0x00000009000a7213 */ /* 0x000fe20000000000 */
[----:B------:R-:W-:Y:S01]  /*54c0*/  @!P6 IMAD.IADD R75, R75, 0x1, -R91 ;  /* 0x000000014b4be824 */ /* 0x000fe200078e0a5b */
[----:B------:R-:W-:Y:S01]  /*54d0*/  ISETP.GE.AND P1, PT, R12, RZ, PT ;  /* 0x000000ff0c00720c */ /* 0x000fe20003f26270 */
[----:B------:R-:W-:-:S02]  /*54e0*/  IMAD R74, R91, R6, R11 ;  /* 0x000000065b4a7224 */ /* 0x000fc400078e020b */
[----:B------:R-:W-:Y:S01]  /*54f0*/  IMAD.HI.U32 R11, R3, R10, RZ ;  /* 0x0000000a030b7227 */ /* 0x000fe200078e00ff */
[----:B------:R-:W-:-:S03]  /*5500*/  ISETP.GT.U32.AND P6, PT, R91, R75, PT ;  /* 0x0000004b5b00720c */ /* 0x000fc60003fc4070 */
[----:B------:R-:W-:Y:S01]  /*5510*/  @!P5 IMAD.IADD R8, R8, 0x1, -R91 ;  /* 0x000000010808d824 */ /* 0x000fe200078e0a5b */
[----:B------:R-:W-:Y:S01]  /*5520*/  ISETP.GT.U32.AND P5, PT, R91, R74, PT ;  /* 0x0000004a5b00720c */ /* 0x000fe20003fa4070 */
[----:B------:R-:W-:Y:S02]  /*5530*/  IMAD.MOV R11, RZ, RZ, -R11 ;  /* 0x000000ffff0b7224 */ /* 0x000fe400078e0a0b */
[----:B------:R-:W-:-:S04]  /*5540*/  IMAD.HI.U32 R6, R3, R73, RZ ;  /* 0x0000004903067227 */ /* 0x000fc800078e00ff */
[----:B0-----:R-:W-:Y:S01]  /*5550*/  IMAD R14, R91, R11, R10 ;  /* 0x0000000b5b0e7224 */ /* 0x001fe200078e020a */
[C---:B------:R-:W-:Y:S01]  /*5560*/  LOP3.LUT R10, R90.reuse, 0xca, RZ, 0xfc, !PT ;  /* 0x000000ca5a0a7812 */ /* 0x040fe200078efcff */
[----:B------:R-:W-:Y:S01]  /*5570*/  IMAD.MOV R6, RZ, RZ, -R6 ;  /* 0x000000ffff067224 */ /* 0x000fe200078e0a06 */
[----:B------:R-:W-:Y:S01]  /*5580*/  LOP3.LUT R11, R90, 0xd0, RZ, 0xfc, !PT ;  /* 0x000000d05a0b7812 */ /* 0x000fe200078efcff */
[----:B------:R-:W-:Y:S01]  /*5590*/  @!P6 IMAD.IADD R75, R75, 0x1, -R91 ;  /* 0x000000014b4be824 */ /* 0x000fe200078e0a5b */
[C---:B------:R-:W-:Y:S01]  /*55a0*/  ISETP.GT.U32.AND P6, PT, R91.reuse, R14, PT ;  /* 0x0000000e5b00720c */ /* 0x040fe20003fc4070 */
[----:B------:R-:W-:Y:S01]  /*55b0*/  IMAD R73, R91, R6, R73 ;  /* 0x000000065b497224 */ /* 0x000fe200078e0249 */
[----:B------:R-:W-:Y:S01]  /*55c0*/  IABS R70, R10 ;  /* 0x0000000a00467213 */ /* 0x000fe20000000000 */
[----:B------:R-:W-:Y:S01]  /*55d0*/  IMAD.MOV.U32 R12, RZ, RZ, R8 ;  /* 0x000000ffff0c7224 */ /* 0x000fe200078e0008 */
[----:B------:R-:W-:Y:S01]  /*55e0*/  IABS R69, R11 ;  /* 0x0000000b00457213 */ /* 0x000fe20000000000 */
[----:B------:R-:W-:Y:S01]  /*55f0*/  @!P4 IMAD.MOV R13, RZ, RZ, -R13 ;  /* 0x000000ffff0dc224 */ /* 0x000fe200078e0a0d */
[----:B------:R-:W-:Y:S01]  /*5600*/  ISETP.GE.AND P4, PT, R5, RZ, PT ;  /* 0x000000ff0500720c */ /* 0x000fe20003f86270 */
[----:B------:R-:W-:Y:S01]  /*5610*/  @!P5 IMAD.IADD R74, R74, 0x1, -R91 ;  /* 0x000000014a4ad824 */ /* 0x000fe200078e0a5b */
[----:B------:R-:W-:Y:S01]  /*5620*/  ISETP.GT.U32.AND P5, PT, R91, R73, PT ;  /* 0x000000495b00720c */ /* 0x000fe20003fa4070 */
[----:B------:R-:W-:Y:S01]  /*5630*/  @!P1 IMAD.MOV R12, RZ, RZ, -R12 ;  /* 0x000000ffff0c9224 */ /* 0x000fe200078e0a0c */
[----:B------:R-:W-:Y:S01]  /*5640*/  STL [R1+0x6b0], R13 ;  /* 0x0006b00d01007387 */ /* 0x000fe20000100800 */
[----:B------:R-:W-:Y:S01]  /*5650*/  @!P3 IMAD.MOV R75, RZ, RZ, -R75 ;  /* 0x000000ffff4bb224 */ /* 0x000fe200078e0a4b */
[----:B------:R-:W-:Y:S01]  /*5660*/  LOP3.LUT R5, R90, 0xc2, RZ, 0xfc, !PT ;  /* 0x000000c25a057812 */ /* 0x000fe200078efcff */
[----:B------:R-:W-:Y:S01]  /*5670*/  @!P6 IMAD.IADD R14, R14, 0x1, -R91 ;  /* 0x000000010e0ee824 */ /* 0x000fe200078e0a5b */
[----:B------:R0:W-:Y:S01]  /*5680*/  STL [R1+0x6b8], R12 ;  /* 0x0006b80c01007387 */ /* 0x0001e20000100800 */
[----:B------:R-:W-:Y:S01]  /*5690*/  IMAD.HI.U32 R6, R3, R70, RZ ;  /* 0x0000004603067227 */ /* 0x000fe200078e00ff */
[----:B------:R-:W-:-:S02]  /*56a0*/  IABS R72, R5 ;  /* 0x0000000500487213 */ /* 0x000fc40000000000 */
[----:B------:R-:W-:Y:S01]  /*56b0*/  ISETP.GT.U32.AND P3, PT, R91, R14, PT ;  /* 0x0000000e5b00720c */ /* 0x000fe20003f64070 */
[----:B------:R-:W-:Y:S01]  /*56c0*/  IMAD.MOV R6, RZ, RZ, -R6 ;  /* 0x000000ffff067224 */ /* 0x000fe200078e0a06 */
[----:B------:R-:W-:Y:S01]  /*56d0*/  ISETP.GE.AND P1, PT, R5, RZ, PT ;  /* 0x000000ff0500720c */ /* 0x000fe20003f26270 */
[----:B------:R-:W-:Y:S01]  /*56e0*/  @!P5 IMAD.IADD R73, R73, 0x1, -R91 ;  /* 0x000000014949d824 */ /* 0x000fe200078e0a5b */
[C---:B------:R-:W-:Y:S01]  /*56f0*/  ISETP.GT.U32.AND P6, PT, R91.reuse, R74, PT ;  /* 0x0000004a5b00720c */ /* 0x040fe20003fc4070 */
[----:B------:R-:W-:Y:S01]  /*5700*/  IMAD R70, R91, R6, R70 ;  /* 0x000000065b467224 */ /* 0x000fe200078e0246 */
[C---:B0-----:R-:W-:Y:S01]  /*5710*/  LOP3.LUT R12, R90.reuse, 0xc8, RZ, 0xfc, !PT ;  /* 0x000000c85a0c7812 */ /* 0x041fe200078efcff */
[----:B------:R-:W-:Y:S01]  /*5720*/  IMAD.HI.U32 R5, R3, R72, RZ ;  /* 0x0000004803057227 */ /* 0x000fe200078e00ff */
[----:B------:R-:W-:Y:S02]  /*5730*/  ISETP.GT.U32.AND P5, PT, R91, R73, PT ;  /* 0x000000495b00720c */ /* 0x000fe40003fa4070 */
[----:B------:R-:W-:Y:S01]  /*5740*/  IABS R71, R12 ;  /* 0x0000000c00477213 */ /* 0x000fe20000000000 */
[----:B------:R-:W-:Y:S01]  /*5750*/  IMAD.MOV R5, RZ, RZ, -R5 ;  /* 0x000000ffff057224 */ /* 0x000fe200078e0a05 */
[----:B------:R-:W-:Y:S01]  /*5760*/  LOP3.LUT R6, R90, 0xd8, RZ, 0xfc, !PT ;  /* 0x000000d85a067812 */ /* 0x000fe200078efcff */
[----:B------:R-:W-:-:S02]  /*5770*/  @!P3 IMAD.IADD R14, R14, 0x1, -R91 ;  /* 0x000000010e0eb824 */ /* 0x000fc400078e0a5b */
[----:B------:R-:W-:Y:S01]  /*5780*/  IMAD.HI.U32 R8, R3, R71, RZ ;  /* 0x0000004703087227 */ /* 0x000fe200078e00ff */
[----:B------:R-:W-:Y:S02]  /*5790*/  IABS R67, R6 ;  /* 0x0000000600437213 */ /* 0x000fe40000000000 */
[----:B------:R0:W-:Y:S01]  /*57a0*/  STL [R1+0x2b0], R14 ;  /* 0x0002b00e01007387 */ /* 0x0001e20000100800 */
[----:B------:R-:W-:Y:S02]  /*57b0*/  IMAD.MOV R8, RZ, RZ, -R8 ;  /* 0x000000ffff087224 */ /* 0x000fe400078e0a08 */
[----:B------:R-:W-:Y:S01]  /*57c0*/  @!P5 IMAD.IADD R73, R73, 0x1, -R91 ;  /* 0x000000014949d824 */ /* 0x000fe200078e0a5b */
[C---:B------:R-:W-:Y:S01]  /*57d0*/  ISETP.GT.U32.AND P5, PT, R91.reuse, R70, PT ;  /* 0x000000465b00720c */ /* 0x040fe20003fa4070 */
[C---:B------:R-:W-:Y:S01]  /*57e0*/  IMAD R71, R91.reuse, R8, R71 ;  /* 0x000000085b477224 */ /* 0x040fe200078e0247 */
[C---:B------:R-:W-:Y:S01]  /*57f0*/  LOP3.LUT R8, R90.reuse, 0xda, RZ, 0xfc, !PT ;  /* 0x000000da5a087812 */ /* 0x040fe200078efcff */
[----:B------:R-:W-:Y:S01]  /*5800*/  IMAD R72, R91, R5, R72 ;  /* 0x000000055b487224 */ /* 0x000fe200078e0248 */
[----:B------:R-:W-:Y:S01]  /*5810*/  LOP3.LUT R5, R90, 0xd2, RZ, 0xfc, !PT ;  /* 0x000000d25a057812 */ /* 0x000fe200078efcff */
[----:B------:R-:W-:Y:S01]  /*5820*/  IMAD.HI.U32 R13, R3, R69, RZ ;  /* 0x00000045030d7227 */ /* 0x000fe200078e00ff */
[----:B------:R-:W-:-:S02]  /*5830*/  ISETP.GT.U32.AND P3, PT, R91, R71, PT ;  /* 0x000000475b00720c */ /* 0x000fc40003f64070 */
[----:B------:R-:W-:Y:S01]  /*5840*/  IABS R68, R5 ;  /* 0x0000000500447213 */ /* 0x000fe20000000000 */
[----:B------:R-:W-:Y:S01]  /*5850*/  @!P6 IMAD.IADD R74, R74, 0x1, -R91 ;  /* 0x000000014a4ae824 */ /* 0x000fe200078e0a5b */
[C---:B------:R-:W-:Y:S01]  /*5860*/  ISETP.GT.U32.AND P6, PT, R91.reuse, R72, PT ;  /* 0x000000485b00720c */ /* 0x040fe20003fc4070 */
[----:B------:R-:W-:Y:S01]  /*5870*/  IMAD.MOV R13, RZ, RZ, -R13 ;  /* 0x000000ffff0d7224 */ /* 0x000fe200078e0a0d */
[----:B------:R-:W-:Y:S01]  /*5880*/  IABS R66, R8 ;  /* 0x0000000800427213 */ /* 0x000fe20000000000 */
[----:B------:R-:W-:Y:S02]  /*5890*/  @!P5 IMAD.IADD R70, R70, 0x1, -R91 ;  /* 0x000000014646d824 */ /* 0x000fe400078e0a5b */
[----:B------:R-:W-:Y:S02]  /*58a0*/  IMAD R69, R91, R13, R69 ;  /* 0x0000000d5b457224 */ /* 0x000fe400078e0245 */
[----:B------:R-:W-:-:S04]  /*58b0*/  IMAD.HI.U32 R13, R3, R68, RZ ;  /* 0x00000044030d7227 */ /* 0x000fc800078e00ff */
[----:B------:R-:W-:Y:S02]  /*58c0*/  @!P3 IMAD.IADD R71, R71, 0x1, -R91 ;  /* 0x000000014747b824 */ /* 0x000fe400078e0a5b */
[----:B------:R-:W-:Y:S02]  /*58d0*/  IMAD.MOV R13, RZ, RZ, -R13 ;  /* 0x000000ffff0d7224 */ /* 0x000fe400078e0a0d */
[----:B------:R-:W-:Y:S01]  /*58e0*/  @!P6 IMAD.IADD R72, R72, 0x1, -R91 ;  /* 0x000000014848e824 */ /* 0x000fe200078e0a5b */
[C---:B------:R-:W-:Y:S01]  /*58f0*/  ISETP.GT.U32.AND P5, PT, R91.reuse, R71, PT ;  /* 0x000000475b00720c */ /* 0x040fe20003fa4070 */
[----:B------:R-:W-:Y:S01]  /*5900*/  @!P4 IMAD.MOV R73, RZ, RZ, -R73 ;  /* 0x000000ffff49c224 */ /* 0x000fe200078e0a49 */
[C---:B------:R-:W-:Y:S01]  /*5910*/  ISETP.GT.U32.AND P4, PT, R91.reuse, R69, PT ;  /* 0x000000455b00720c */ /* 0x040fe20003f84070 */
[C---:B------:R-:W-:Y:S01]  /*5920*/  IMAD R68, R91.reuse, R13, R68 ;  /* 0x0000000d5b447224 */ /* 0x040fe200078e0244 */
[----:B------:R-:W-:Y:S01]  /*5930*/  ISETP.GT.U32.AND P3, PT, R91, R72, PT ;  /* 0x000000485b00720c */ /* 0x000fe20003f64070 */
[----:B------:R-:W-:Y:S01]  /*5940*/  @!P2 IMAD.MOV R74, RZ, RZ, -R74 ;  /* 0x000000ffff4aa224 */ /* 0x000fe200078e0a4a */
[----:B------:R-:W-:Y:S01]  /*5950*/  ISETP.GE.AND P6, PT, R12, RZ, PT ;  /* 0x000000ff0c00720c */ /* 0x000fe20003fc6270 */
[----:B------:R-:W-:Y:S01]  /*5960*/  IMAD.HI.U32 R12, R3, R67, RZ ;  /* 0x00000043030c7227 */ /* 0x000fe200078e00ff */
[----:B------:R-:W-:-:S03]  /*5970*/  ISETP.GT.U32.AND P2, PT, R91, R70, PT ;  /* 0x000000465b00720c */ /* 0x000fc60003f44070 */
[----:B------:R-:W-:Y:S02]  /*5980*/  IMAD.MOV R12, RZ, RZ, -R12 ;  /* 0x000000ffff0c7224 */ /* 0x000fe400078e0a0c */
        /* <DEDUP_REMOVED lines=8> */
[----:B------:R-:W-:Y:S01]  /*5a10*/  IMAD.MOV R10, RZ, RZ, -R10 ;  /* 0x000000ffff0a7224 */ /* 0x000fe200078e0a0a */
[----:B------:R-:W-:Y:S01]  /*5a20*/  IABS R65, R5 ;  /* 0x0000000500417213 */ /* 0x000fe20000000000 */
[----:B------:R-:W-:Y:S02]  /*5a30*/  @!P1 IMAD.MOV R72, RZ, RZ, -R72 ;  /* 0x000000ffff489224 */ /* 0x000fe400078e0a48 */
[----:B------:R-:W-:Y:S01]  /*5a40*/  @!P5 IMAD.IADD R68, R68, 0x1, -R91 ;  /* 0x000000014444d824 */ /* 0x000fe200078e0a5b */
[C---:B------:R-:W-:Y:S01]  /*5a50*/  ISETP.GT.U32.AND P5, PT, R91.reuse, R69, PT ;  /* 0x000000455b00720c */ /* 0x040fe20003fa4070 */
[C---:B------:R-:W-:Y:S02]  /*5a60*/  IMAD R66, R91.reuse, R10, R66 ;  /* 0x0000000a5b427224 */ /* 0x040fe400078e0242 */
[C---:B------:R-:W-:Y:S01]  /*5a70*/  IMAD R67, R91.reuse, R12, R67 ;  /* 0x0000000c5b437224 */ /* 0x040fe200078e0243 */
[----:B------:R-:W-:Y:S01]  /*5a80*/  ISETP.GT.U32.AND P1, PT, R91, R68, PT ;  /* 0x000000445b00720c */ /* 0x000fe20003f24070 */
[----:B------:R-:W-:Y:S01]  /*5a90*/  @!P2 IMAD.IADD R70, R70, 0x1, -R91 ;  /* 0x000000014646a824 */ /* 0x000fe200078e0a5b */
[----:B------:R-:W-:Y:S01]  /*5aa0*/  ISETP.GE.AND P2, PT, R11, RZ, PT ;  /* 0x000000ff0b00720c */ /* 0x000fe20003f46270 */
[----:B------:R-:W-:Y:S01]  /*5ab0*/  @!P6 IMAD.MOV R71, RZ, RZ, -R71 ;  /* 0x000000ffff47e224 */ /* 0x000fe200078e0a47 */
[----:B------:R-:W-:Y:S01]  /*5ac0*/  ISETP.GT.U32.AND P6, PT, R91, R67, PT ;  /* 0x000000435b00720c */ /* 0x000fe20003fc4070 */
[----:B------:R-:W-:Y:S01]  /*5ad0*/  IMAD.HI.U32 R10, R3, R65, RZ ;  /* 0x00000041030a7227 */ /* 0x000fe200078e00ff */
[----:B------:R-:W-:-:S03]  /*5ae0*/  LOP3.LUT R11, R90, 0xe2, RZ, 0xfc, !PT ;  /* 0x000000e25a0b7812 */ /* 0x000fc600078efcff */
[--C-:B------:R-:W-:Y:S01]  /*5af0*/  @!P5 IMAD.IADD R69, R69, 0x1, -R91.reuse ;  /* 0x000000014545d824 */ /* 0x100fe200078e0a5b */
[----:B------:R-:W-:Y:S01]  /*5b00*/  ISETP.GT.U32.AND P5, PT, R91, R66, PT ;  /* 0x000000425b00720c */ /* 0x000fe20003fa4070 */
[----:B------:R-:W-:Y:S01]  /*5b10*/  @!P3 IMAD.MOV R70, RZ, RZ, -R70 ;  /* 0x000000ffff46b224 */ /* 0x000fe200078e0a46 */
[----:B------:R-:W-:Y:S01]  /*5b20*/  IABS R64, R11 ;  /* 0x0000000b00407213 */ /* 0x000fe20000000000 */
[--C-:B------:R-:W-:Y:S01]  /*5b30*/  @!P1 IMAD.IADD R68, R68, 0x1, -R91.reuse ;  /* 0x0000000144449824 */ /* 0x100fe200078e0a5b */
[----:B------:R-:W-:Y:S01]  /*5b40*/  ISETP.GE.AND P1, PT, R8, RZ, PT ;  /* 0x000000ff0800720c */ /* 0x000fe20003f26270 */
[----:B------:R-:W-:Y:S01]  /*5b50*/  IMAD.MOV R10, RZ, RZ, -R10 ;  /* 0x000000ffff0a7224 */ /* 0x000fe200078e0a0a */
[----:B------:R-:W-:Y:S01]  /*5b60*/  LOP3.LUT R8, R90, 0xe8, RZ, 0xfc, !PT ;  /* 0x000000e85a087812 */ /* 0x000fe200078efcff */
[----:B------:R-:W-:Y:S01]  /*5b70*/  @!P6 IMAD.IADD R67, R67, 0x1, -R91 ;  /* 0x000000014343e824 */ /* 0x000fe200078e0a5b */
[----:B------:R-:W-:Y:S01]  /*5b80*/  ISETP.GE.AND P3, PT, R6, RZ, PT ;  /* 0x000000ff0600720c */ /* 0x000fe20003f66270 */
[----:B------:R-:W-:Y:S01]  /*5b90*/  IMAD.HI.U32 R6, R3, R64, RZ ;  /* 0x0000004003067227 */ /* 0x000fe200078e00ff */
[----:B------:R-:W-:-:S02]  /*5ba0*/  IABS R63, R8 ;  /* 0x00000008003f7213 */ /* 0x000fc40000000000 */
[C---:B------:R-:W-:Y:S01]  /*5bb0*/  ISETP.GT.U32.AND P6, PT, R91.reuse, R67, PT ;  /* 0x000000435b00720c */ /* 0x040fe20003fc4070 */
[----:B------:R-:W-:Y:S02]  /*5bc0*/  @!P5 IMAD.IADD R66, R66, 0x1, -R91 ;  /* 0x000000014242d824 */ /* 0x000fe400078e0a5b */
[----:B------:R-:W-:Y:S02]  /*5bd0*/  IMAD.MOV R6, RZ, RZ, -R6 ;  /* 0x000000ffff067224 */ /* 0x000fe400078e0a06 */
[C---:B------:R-:W-:Y:S01]  /*5be0*/  IMAD R65, R91.reuse, R10, R65 ;  /* 0x0000000a5b417224 */ /* 0x040fe200078e0241 */
[----:B------:R-:W-:Y:S01]  /*5bf0*/  ISETP.GT.U32.AND P5, PT, R91, R66, PT ;  /* 0x000000425b00720c */ /* 0x000fe20003fa4070 */
[----:B------:R-:W-:Y:S01]  /*5c00*/  IMAD.HI.U32 R12, R3, R63, RZ ;  /* 0x0000003f030c7227 */ /* 0x000fe200078e00ff */
[----:B------:R-:W-:-:S03]  /*5c10*/  LOP3.LUT R10, R90, 0xea, RZ, 0xfc, !PT ;  /* 0x000000ea5a0a7812 */ /* 0x000fc600078efcff */
[C---:B------:R-:W-:Y:S01]  /*5c20*/  IMAD R64, R91.reuse, R6, R64 ;  /* 0x000000065b407224 */ /* 0x040fe200078e0240 */
[----:B------:R-:W-:Y:S01]  /*5c30*/  IABS R62, R10 ;  /* 0x0000000a003e7213 */ /* 0x000fe20000000000 */
[----:B------:R-:W-:Y:S01]  /*5c40*/  @!P2 IMAD.MOV R69, RZ, RZ, -R69 ;  /* 0x000000ffff45a224 */ /* 0x000fe200078e0a45 */
[C---:B------:R-:W-:Y:S01]  /*5c50*/  ISETP.GT.U32.AND P2, PT, R91.reuse, R65, PT ;  /* 0x000000415b00720c */ /* 0x040fe20003f44070 */
[----:B------:R-:W-:Y:S02]  /*5c60*/  IMAD.MOV R12, RZ, RZ, -R12 ;  /* 0x000000ffff0c7224 */ /* 0x000fe400078e0a0c */
[----:B------:R-:W-:Y:S01]  /*5c70*/  @!P4 IMAD.MOV R68, RZ, RZ, -R68 ;  /* 0x000000ffff44c224 */ /* 0x000fe200078e0a44 */
[C---:B------:R-:W-:Y:S01]  /*5c80*/  ISETP.GT.U32.AND P4, PT, R91.reuse, R64, PT ;  /* 0x000000405b00720c */ /* 0x040fe20003f84070 */
[----:B------:R-:W-:Y:S02]  /*5c90*/  @!P5 IMAD.IADD R66, R66, 0x1, -R91 ;  /* 0x000000014242d824 */ /* 0x000fe400078e0a5b */
[----:B------:R-:W-:-:S02]  /*5ca0*/  IMAD R63, R91, R12, R63 ;  /* 0x0000000c5b3f7224 */ /* 0x000fc400078e023f */
[----:B------:R-:W-:Y:S02]  /*5cb0*/  @!P1 IMAD.MOV R66, RZ, RZ, -R66 ;  /* 0x000000ffff429224 */ /* 0x000fe400078e0a42 */
[--C-:B------:R-:W-:Y:S01]  /*5cc0*/  @!P6 IMAD.IADD R67, R67, 0x1, -R91.reuse ;  /* 0x000000014343e824 */ /* 0x100fe200078e0a5b */
[----:B------:R-:W-:Y:S01]  /*5cd0*/  ISETP.GT.U32.AND P1, PT, R91, R63, PT ;  /* 0x0000003f5b00720c */ /* 0x000fe20003f24070 */
[----:B------:R-:W-:Y:S01]  /*5ce0*/  @!P2 IMAD.IADD R65, R65, 0x1, -R91 ;  /* 0x000000014141a824 */ /* 0x000fe200078e0a5b */
[----:B------:R-:W-:Y:S01]  /*5cf0*/  ISETP.GE.AND P6, PT, R5, RZ, PT ;  /* 0x000000ff0500720c */ /* 0x000fe20003fc6270 */
[----:B------:R-:W-:Y:S01]  /*5d00*/  @!P3 IMAD.MOV R67, RZ, RZ, -R67 ;  /* 0x000000ffff43b224 */ /* 0x000fe200078e0a43 */
[----:B---3--:R-:W-:Y:S01]  /*5d10*/  LEA R5, P5, R4, UR12, 0x1 ;  /* 0x0000000c04057c11 */ /* 0x008fe2000f8a08ff */
[----:B------:R-:W-:Y:S01]  /*5d20*/  @!P4 IMAD.IADD R64, R64, 0x1, -R91 ;  /* 0x000000014040c824 */ /* 0x000fe200078e0a5b */
[----:B------:R-:W-:Y:S02]  /*5d30*/  LEA R6, P2, R7, UR12, 0x1 ;  /* 0x0000000c07067c11 */ /* 0x000fe4000f8408ff */
[----:B------:R-:W-:-:S02]  /*5d40*/  LEA.HI.X.SX32 R4, R4, UR13, 0x1, P5 ;  /* 0x0000000d04047c11 */ /* 0x000fc4000a8f0eff */
[----:B------:R-:W-:Y:S02]  /*5d50*/  ISETP.GT.U32.AND P5, PT, R91, R65, PT ;  /* 0x000000415b00720c */ /* 0x000fe40003fa4070 */
[----:B------:R-:W-:Y:S01]  /*5d60*/  ISETP.GE.AND P3, PT, R8, RZ, PT ;  /* 0x000000ff0800720c */ /* 0x000fe20003f66270 */
[----:B------:R-:W-:Y:S01]  /*5d70*/  @!P1 IMAD.IADD R63, R63, 0x1, -R91 ;  /* 0x000000013f3f9824 */ /* 0x000fe200078e0a5b */
[----:B------:R-:W-:Y:S02]  /*5d80*/  LOP3.LUT R8, R90, 0xf0, RZ, 0xfc, !PT ;  /* 0x000000f05a087812 */ /* 0x000fe400078efcff */
[----:B------:R-:W-:Y:S02]  /*5d90*/  LEA.HI.X.SX32 R7, R7, UR13, 0x1, P2 ;  /* 0x0000000d07077c11 */ /* 0x000fe400090f0eff */
[----:B------:R-:W-:Y:S02]  /*5da0*/  ISETP.GT.U32.AND P2, PT, R91, R64, PT ;  /* 0x000000405b00720c */ /* 0x000fe40003f44070 */
[----:B------:R-:W-:Y:S01]  /*5db0*/  ISETP.GE.AND P4, PT, R11, RZ, PT ;  /* 0x000000ff0b00720c */ /* 0x000fe20003f86270 */
[----:B------:R-:W-:Y:S01]  /*5dc0*/  IMAD.HI.U32 R11, R3, R62, RZ ;  /* 0x0000003e030b7227 */ /* 0x000fe200078e00ff */
[----:B------:R-:W-:-:S02]  /*5dd0*/  IABS R61, R8 ;  /* 0x00000008003d7213 */ /* 0x000fc40000000000 */
[----:B------:R-:W-:Y:S01]  /*5de0*/  ISETP.GT.U32.AND P1, PT, R91, R63, PT ;  /* 0x0000003f5b00720c */ /* 0x000fe20003f24070 */
[----:B------:R-:W-:Y:S02]  /*5df0*/  IMAD.MOV R11, RZ, RZ, -R11 ;  /* 0x000000ffff0b7224 */ /* 0x000fe400078e0a0b */
[----:B------:R-:W-:-:S04]  /*5e00*/  IMAD.HI.U32 R12, R3, R61, RZ ;  /* 0x0000003d030c7227 */ /* 0x000fc800078e00ff */
[--C-:B------:R-:W-:Y:S01]  /*5e10*/  @!P5 IMAD.IADD R65, R65, 0x1, -R91.reuse ;  /* 0x000000014141d824 */ /* 0x100fe200078e0a5b */
[----:B------:R-:W-:Y:S01]  /*5e20*/  ISETP.GE.AND P5, PT, R10, RZ, PT ;  /* 0x000000ff0a00720c */ /* 0x000fe20003fa6270 */
[C---:B------:R-:W-:Y:S01]  /*5e30*/  IMAD R62, R91.reuse, R11, R62 ;  /* 0x0000000b5b3e7224 */ /* 0x040fe200078e023e */
[C---:B------:R-:W-:Y:S01]  /*5e40*/  LOP3.LUT R11, R90.reuse, 0xf2, RZ, 0xfc, !PT ;  /* 0x000000f25a0b7812 */ /* 0x040fe200078efcff */
[----:B------:R-:W-:Y:S01]  /*5e50*/  IMAD.MOV R12, RZ, RZ, -R12 ;  /* 0x000000ffff0c7224 */ /* 0x000fe200078e0a0c */
[----:B------:R-:W-:Y:S01]  /*5e60*/  LOP3.LUT R10, R90, 0xf8, RZ, 0xfc, !PT ;  /* 0x000000f85a0a7812 */ /* 0x000fe200078efcff */
[----:B------:R-:W-:Y:S01]  /*5e70*/  @!P2 IMAD.IADD R64, R64, 0x1, -R91 ;  /* 0x000000014040a824 */ /* 0x000fe200078e0a5b */
[----:B------:R-:W-:Y:S01]  /*5e80*/  ISETP.GE.AND P2, PT, R8, RZ, PT ;  /* 0x000000ff0800720c */ /* 0x000fe20003f46270 */
[----:B------:R-:W-:Y:S01]  /*5e90*/  @!P6 IMAD.MOV R65, RZ, RZ, -R65 ;  /* 0x000000ffff41e224 */ /* 0x000fe200078e0a41 */
[----:B------:R-:W-:Y:S01]  /*5ea0*/  LOP3.LUT R8, R90, 0xfa, RZ, 0xfc, !PT ;  /* 0x000000fa5a087812 */ /* 0x000fe200078efcff */
[C---:B------:R-:W-:Y:S01]  /*5eb0*/  IMAD R61, R91.reuse, R12, R61 ;  /* 0x0000000c5b3d7224 */ /* 0x040fe200078e023d */
[----:B------:R-:W-:Y:S01]  /*5ec0*/  ISETP.GT.U32.AND P6, PT, R91, R62, PT ;  /* 0x0000003e5b00720c */ /* 0x000fe20003fc4070 */
[----:B------:R-:W-:Y:S01]  /*5ed0*/  @!P1 IMAD.IADD R63, R63, 0x1, -R91 ;  /* 0x000000013f3f9824 */ /* 0x000fe200078e0a5b */
[----:B------:R-:W-:Y:S01]  /*5ee0*/  IABS R58, R8 ;  /* 0x00000008003a7213 */ /* 0x000fe20000000000 */
[----:B------:R-:W-:Y:S01]  /*5ef0*/  @!P4 IMAD.MOV R64, RZ, RZ, -R64 ;  /* 0x000000ffff40c224 */ /* 0x000fe200078e0a40 */
[----:B------:R-:W-:-:S02]  /*5f00*/  IABS R60, R11 ;  /* 0x0000000b003c7213 */ /* 0x000fc40000000000 */
[----:B------:R-:W-:Y:S02]  /*5f10*/  IABS R59, R10 ;  /* 0x0000000a003b7213 */ /* 0x000fe40000000000 */
[----:B------:R-:W-:Y:S01]  /*5f20*/  ISETP.GT.U32.AND P1, PT, R91, R61, PT ;  /* 0x0000003d5b00720c */ /* 0x000fe20003f24070 */
[----:B------:R-:W-:Y:S01]  /*5f30*/  IMAD.HI.U32 R13, R3, R60, RZ ;  /* 0x0000003c030d7227 */ /* 0x000fe200078e00ff */
[----:B------:R-:W-:-:S03]  /*5f40*/  ISETP.GE.AND P4, PT, R11, RZ, PT ;  /* 0x000000ff0b00720c */ /* 0x000fc60003f86270 */
[----:B------:R-:W-:-:S04]  /*5f50*/  IMAD.HI.U32 R11, R3, R58, RZ ;  /* 0x0000003a030b7227 */ /* 0x000fc800078e00ff */
[----:B------:R-:W-:-:S04]  /*5f60*/  IMAD.HI.U32 R12, R3, R59, RZ ;  /* 0x0000003b030c7227 */ /* 0x000fc800078e00ff */
[----:B------:R-:W-:Y:S02]  /*5f70*/  @!P6 IMAD.IADD R62, R62, 0x1, -R91 ;  /* 0x000000013e3ee824 */ /* 0x000fe400078e0a5b */
[----:B------:R-:W-:Y:S02]  /*5f80*/  IMAD.MOV R11, RZ, RZ, -R11 ;  /* 0x000000ffff0b7224 */ /* 0x000fe400078e0a0b */
[----:B------:R-:W-:Y:S01]  /*5f90*/  IMAD.MOV R13, RZ, RZ, -R13 ;  /* 0x000000ffff0d7224 */ /* 0x000fe200078e0a0d */
[C---:B------:R-:W-:Y:S01]  /*5fa0*/  ISETP.GT.U32.AND P6, PT, R91.reuse, R62, PT ;  /* 0x0000003e5b00720c */ /* 0x040fe20003fc4070 */
[----:B------:R-:W-:Y:S02]  /*5fb0*/  IMAD.MOV R12, RZ, RZ, -R12 ;  /* 0x000000ffff0c7224 */ /* 0x000fe400078e0a0c */
[C---:B------:R-:W-:Y:S02]  /*5fc0*/  IMAD R58, R91.reuse, R11, R58 ;  /* 0x0000000b5b3a7224 */ /* 0x040fe400078e023a */
[----:B------:R-:W-:-:S02]  /*5fd0*/  IMAD R60, R91, R13, R60 ;  /* 0x0000000d5b3c7224 */ /* 0x000fc400078e023c */
[----:B------:R-:W-:Y:S02]  /*5fe0*/  IMAD R59, R91, R12, R59 ;  /* 0x0000000c5b3b7224 */ /* 0x000fe400078e023b */
[----:B------:R-:W-:Y:S02]  /*5ff0*/  VIADD R11, R86, 0xffffffff ;  /* 0xffffffff560b7836 */ /* 0x000fe40000000000 */
[----:B------:R-:W-:Y:S01]  /*6000*/  @!P1 IMAD.IADD R61, R61, 0x1, -R91 ;  /* 0x000000013d3d9824 */ /* 0x000fe200078e0a5b */
[----:B0-----:R-:W-:Y:S06]  /*6010*/  BRA.U UP0, `(.L_x_5) ;  /* 0x0000000100187547 */ /* 0x001fec000b800000 */
[----:B------:R-:W-:Y:S01]  /*6020*/  ELECT P1, URZ, PT ;  /* 0x0000000000ff782f */ /* 0x000fe20003820000 */
[----:B------:R-:W-:Y:S01]  /*6030*/  IMAD.MOV.U32 R12, RZ, RZ, 0x1 ;  /* 0x00000001ff0c7424 */ /* 0x000fe200078e00ff */
[----:B------:R-:W-:Y:S01]  /*6040*/  UMOV UR5, 0x40 ;  /* 0x0000004000057882 */ /* 0x000fe20000000000 */
[----:B------:R-:W-:Y:S01]  /*6050*/  UVIRTCOUNT.DEALLOC.SMPOOL 0x80 ;  /* 0x000000800000784c */ /* 0x000fe20000000000 */
[----:B------:R-:W-:-:S09]  /*6060*/  ULEA UR5, UR4, UR5, 0x18 ;  /* 0x0000000504057291 */ /* 0x000fd2000f8ec0ff */
[----:B------:R0:W-:Y:S03]  /*6070*/  @P1 STS.U8 [UR5], R12 ;  /* 0x0000000cff001988 */ /* 0x0001e60008000005 */
.L_x_5:
[----:B------:R-:W-:Y:S01]  /*6080*/  UIADD3 UR10, UPT, UPT, UR8, UR10, URZ ;  /* 0x0000000a080a7290 */ /* 0x000fe2000fffe0ff */
[C---:B------:R-:W-:Y:S01]  /*6090*/  ISETP.GT.U32.AND P1, PT, R91.reuse, R61, PT ;  /* 0x0000003d5b00720c */ /* 0x040fe20003f24070 */
[----:B------:R-:W-:Y:S01]  /*60a0*/  VOTEU.ALL UP1, P0 ;  /* 0x0000000000ff7886 */ /* 0x000fe20000020000 */
[----:B------:R-:W-:Y:S01]  /*60b0*/  VOTEU.ALL UP2, P0 ;  /* 0x0000000000ff7886 */ /* 0x000fe20000040000 */
[----:B------:R1:W-:Y:S01]  /*60c0*/  STL.64 [R1+0xed8], R50 ;  /* 0x000ed83201007387 */ /* 0x0003e20000100a00 */
[----:B------:R-:W-:Y:S01]  /*60d0*/  @!P6 IMAD.IADD R62, R62, 0x1, -R91 ;  /* 0x000000013e3ee824 */ /* 0x000fe200078e0a5b */
[----:B------:R-:W-:Y:S01]  /*60e0*/  ISETP.GT.U32.AND P6, PT, R91, R60, PT ;  /* 0x0000003c5b00720c */ /* 0x000fe20003fc4070 */
[----:B------:R-:W-:Y:S01]  /*60f0*/  @!P3 IMAD.MOV R63, RZ, RZ, -R63 ;  /* 0x000000ffff3fb224 */ /* 0x000fe200078e0a3f */
[----:B------:R-:W-:-:S04]  /*6100*/  @!UP1 UIADD3 UR4, UPT, UPT, -UR6, 0x100000, URZ ;  /* 0x0010000006049890 */ /* 0x000fc8000fffe1ff */
[----:B------:R-:W-:Y:S02]  /*6110*/  @!UP1 USHF.L.U32 UR5, UR4, 0xb, URZ ;  /* 0x0000000b04059899 */ /* 0x000fe400080006ff */
[----:B------:R-:W-:Y:S01]  /*6120*/  @!UP1 USHF.L.U32 UR4, UR4, 0x1, URZ ;  /* 0x0000000104049899 */ /* 0x000fe200080006ff */
[----:B------:R-:W-:Y:S01]  /*6130*/  STTM.x64 tmem[UR10], RZ ;  /* 0x000000ff000079ed */ /* 0x000fe2000834000a */
[----:B------:R-:W-:Y:S01]  /*6140*/  STTM.x64 tmem[UR10+0x40], RZ ;  /* 0x000040ff000079ed */ /* 0x000fe2000834000a */
[----:B------:R-:W-:Y:S01]  /*6150*/  STTM.x64 tmem[UR10+0x80], RZ ;  /* 0x000080ff000079ed */ /* 0x000fe2000834000a */
[----:B------:R-:W-:Y:S01]  /*6160*/  STTM.x64 tmem[UR10+0xc0], RZ ;  /* 0x0000c0ff000079ed */ /* 0x000fe2000834000a */
[----:B------:R-:W-:Y:S01]  /*6170*/  STTM.x64 tmem[UR10+0x100], RZ ;  /* 0x000100ff000079ed */ /* 0x000fe2000834000a */
[----:B------:R-:W-:Y:S01]  /*6180*/  STTM.x64 tmem[UR10+0x140], RZ ;  /* 0x000140ff000079ed */ /* 0x000fe2000834000a */
[----:B------:R-:W-:Y:S01]  /*6190*/  STTM.x64 tmem[UR10+0x180], RZ ;  /* 0x000180ff000079ed */ /* 0x000fe2000834000a */
[----:B------:R-:W-:Y:S01]  /*61a0*/  STTM.x64 tmem[UR10+0x1c0], RZ ;  /* 0x0001c0ff000079ed */ /* 0x000fe2000834000a */
[----:B------:R-:W2:Y:S02]  /*61b0*/  FENCE.VIEW.ASYNC.T ;  /* 0x00000000000073c6 */ /* 0x000ea40000000200 */
[----:B--2---:R-:W-:Y:S01]  /*61c0*/  BAR.SYNC.DEFER_BLOCKING 0x0 ;  /* 0x0000000000007b1d */ /* 0x004fe20000010000 */
[--C-:B------:R-:W-:Y:S01]  /*61d0*/  @!P1 IMAD.IADD R61, R61, 0x1, -R91.reuse ;  /* 0x000000013d3d9824 */ /* 0x100fe200078e0a5b */
[----:B------:R-:W-:Y:S01]  /*61e0*/  ISETP.GT.U32.AND P1, PT, R91, R59, PT ;  /* 0x0000003b5b00720c */ /* 0x000fe20003f24070 */
[----:B------:R-:W-:Y:S01]  /*61f0*/  @!P6 IMAD.IADD R60, R60, 0x1, -R91 ;  /* 0x000000013c3ce824 */ /* 0x000fe200078e0a5b */
[----:B------:R-:W-:Y:S01]  /*6200*/  ISETP.GE.U32.AND P3, PT, R11, 0x7fffffc0, PT ;  /* 0x7fffffc00b00780c */ /* 0x000fe20003f66070 */
[----:B------:R-:W-:Y:S01]  /*6210*/  @!P5 IMAD.MOV R62, RZ, RZ, -R62 ;  /* 0x000000ffff3ed224 */ /* 0x000fe200078e0a3e */
[----:B------:R-:W-:Y:S01]  /*6220*/  PRMT R93, RZ, 0x7610, R93 ;  /* 0x00007610ff5d7816 */ /* 0x000fe2000000005d */
[----:B------:R-:W2:Y:S01]  /*6230*/  LDCU UR7, c[0x0][0x3b0] ;  /* 0x00007600ff0777ac */ /* 0x000ea20008000800 */
[----:B------:R-:W-:Y:S01]  /*6240*/  STL.64 [R1+0xed0], R48 ;  /* 0x000ed03001007387 */ /* 0x000fe20000100a00 */
[----:B------:R-:W-:-:S02]  /*6250*/  LOP3.LUT R5, R5, R4, RZ, 0x3c, !PT ;  /* 0x0000000405057212 */ /* 0x000fc400078e3cff */
[----:B-1----:R-:W-:Y:S01]  /*6260*/  PRMT R51, RZ, 0x7610, R51 ;  /* 0x00007610ff337816 */ /* 0x002fe20000000033 */
[----:B------:R-:W-:Y:S01]  /*6270*/  STL.64 [R1+0xec8], R46 ;  /* 0x000ec82e01007387 */ /* 0x000fe20000100a00 */
[----:B------:R-:W-:Y:S02]  /*6280*/  LOP3.LUT R4, R5, R4, RZ, 0x3c, !PT ;  /* 0x0000000405047212 */ /* 0x000fe400078e3cff */
[----:B------:R-:W-:Y:S01]  /*6290*/  @!P1 IMAD.IADD R59, R59, 0x1, -R91 ;  /* 0x000000013b3b9824 */ /* 0x000fe200078e0a5b */
[----:B------:R-:W-:Y:S01]  /*62a0*/  STL [R1+0xec0], R45 ;  /* 0x000ec02d01007387 */ /* 0x000fe20000100800 */
[----:B------:R-:W-:-:S03]  /*62b0*/  ISETP.GT.U32.AND P1, PT, R91, R60, PT ;  /* 0x0000003c5b00720c */ /* 0x000fc60003f24070 */
[----:B------:R-:W1:Y:S02]  /*62c0*/  FENCE.VIEW.ASYNC.S ;  /* 0x00000000000073c6 */ /* 0x000e640000000000 */
[----:B-1----:R1:W3:Y:S02]  /*62d0*/  @!UP2 SYNCS.EXCH.64 URZ, [UR11], UR4 ;  /* 0x000000040bffa5b2 */ /* 0x0022e40008000100 */
[----:B---3--:R-:W-:Y:S01]  /*62e0*/  BAR.SYNC.DEFER_BLOCKING 0x0 ;  /* 0x0000000000007b1d */ /* 0x008fe20000010000 */
[----:B------:R-:W-:Y:S01]  /*62f0*/  ISETP.GT.U32.AND P5, PT, R91, R59, PT ;  /* 0x0000003b5b00720c */ /* 0x000fe20003fa4070 */
[----:B------:R-:W-:Y:S01]  /*6300*/  @!P2 IMAD.MOV R61, RZ, RZ, -R61 ;  /* 0x000000ffff3da224 */ /* 0x000fe200078e0a3d */
[----:B------:R-:W-:Y:S02]  /*6310*/  LOP3.LUT R5, R5, R4, RZ, 0x3c, !PT ;  /* 0x0000000405057212 */ /* 0x000fe400078e3cff */
[----:B------:R-:W-:Y:S01]  /*6320*/  ISETP.GT.U32.AND P6, PT, R91, R58, PT ;  /* 0x0000003a5b00720c */ /* 0x000fe20003fc4070 */
[----:B------:R-:W-:Y:S04]  /*6330*/  STL.64 [R1+0xeb8], R56 ;  /* 0x000eb83801007387 */ /* 0x000fe80000100a00 */
[----:B------:R3:W-:Y:S04]  /*6340*/  STL.64 [R1+0xeb0], R54 ;  /* 0x000eb03601007387 */ /* 0x0007e80000100a00 */
[----:B------:R4:W-:Y:S04]  /*6350*/  STL.64 [R1+0xea8], R52 ;  /* 0x000ea83401007387 */ /* 0x0009e80000100a00 */
[----:B------:R-:W2:Y:S01]  /*6360*/  @!P3 LDG.E.U16 R93, desc[UR24][R6.64] ;  /* 0x00000018065db981 */ /* 0x000ea2000c1e1500 */
[----:B---3--:R-:W3:Y:S01]  /*6370*/  LDC.64 R54, c[0x0][0x3a8] ;  /* 0x0000ea00ff367b82 */ /* 0x008ee20000000a00 */
[----:B------:R-:W-:Y:S01]  /*6380*/  ISETP.GE.AND P2, PT, R8, RZ, PT ;  /* 0x000000ff0800720c */ /* 0x000fe20003f46270 */
[--C-:B------:R-:W-:Y:S01]  /*6390*/  @!P5 IMAD.IADD R59, R59, 0x1, -R91.reuse ;  /* 0x000000013b3bd824 */ /* 0x100fe200078e0a5b */
[----:B------:R-:W-:Y:S01]  /*63a0*/  STL.64 [R1+0xea0], R88 ;  /* 0x000ea05801007387 */ /* 0x000fe20000100a00 */
[--C-:B------:R-:W-:Y:S01]  /*63b0*/  @!P1 IMAD.IADD R60, R60, 0x1, -R91.reuse ;  /* 0x000000013c3c9824 */ /* 0x100fe200078e0a5b */
[----:B------:R-:W-:Y:S01]  /*63c0*/  PRMT R46, RZ, 0x7610, R46 ;  /* 0x00007610ff2e7816 */ /* 0x000fe2000000002e */
[----:B------:R-:W-:Y:S01]  /*63d0*/  @!P6 IMAD.IADD R58, R58, 0x1, -R91 ;  /* 0x000000013a3ae824 */ /* 0x000fe200078e0a5b */
[----:B------:R-:W-:Y:S01]  /*63e0*/  STL.64 [R1+0xe98], R84 ;  /* 0x000e985401007387 */ /* 0x000fe20000100a00 */
[----:B------:R-:W-:-:S03]  /*63f0*/  VIADD R8, R86, 0xffffffef ;  /* 0xffffffef56087836 */ /* 0x000fc60000000000 */
[----:B------:R-:W-:Y:S04]  /*6400*/  STL.64 [R1+0xe90], R82 ;  /* 0x000e905201007387 */ /* 0x000fe80000100a00 */
[----:B------:R-:W-:Y:S04]  /*6410*/  STL.64 [R1+0xe88], R80 ;  /* 0x000e885001007387 */ /* 0x000fe80000100a00 */
[----:B------:R-:W-:Y:S04]  /*6420*/  STL.64 [R1+0xe80], R78 ;  /* 0x000e804e01007387 */ /* 0x000fe80000100a00 */
[----:B------:R-:W-:Y:S01]  /*6430*/  STL.64 [R1+0xe78], R76 ;  /* 0x000e784c01007387 */ /* 0x000fe20000100a00 */
[----:B---3--:R-:W-:Y:S01]  /*6440*/  IMAD.MOV.U32 R11, RZ, RZ, R54 ;  /* 0x000000ffff0b7224 */ /* 0x008fe200078e0036 */
[----:B------:R-:W-:Y:S01]  /*6450*/  PRMT R47, RZ, 0x7610, R47 ;  /* 0x00007610ff2f7816 */ /* 0x000fe2000000002f */
[----:B------:R-:W-:Y:S01]  /*6460*/  IMAD.MOV.U32 R48, RZ, RZ, R55 ;  /* 0x000000ffff307224 */ /* 0x000fe200078e0037 */
[----:B------:R-:W-:Y:S01]  /*6470*/  STL.64 [R1+0xe70], R74 ;  /* 0x000e704a01007387 */ /* 0x000fe20000100a00 */
[----:B------:R-:W-:-:S03]  /*6480*/  ISETP.GE.U32.AND P5, PT, R8, 0x7fffffb0, PT ;  /* 0x7fffffb00800780c */ /* 0x000fc60003fa6070 */
[----:B------:R-:W-:Y:S04]  /*6490*/  STL.64 [R1+0xe68], R72 ;  /* 0x000e684801007387 */ /* 0x000fe80000100a00 */
[----:B------:R-:W-:Y:S04]  /*64a0*/  STL.64 [R1+0xe60], R70 ;  /* 0x000e604601007387 */ /* 0x000fe80000100a00 */
[----:B------:R-:W-:Y:S01]  /*64b0*/  STL.64 [R1+0xe58], R68 ;  /* 0x000e584401007387 */ /* 0x000fe20000100a00 */
[----:B------:R-:W-:-:S03]  /*64c0*/  ISETP.GE.AND P1, PT, R10, RZ, PT ;  /* 0x000000ff0a00720c */ /* 0x000fc60003f26270 */
[----:B------:R-:W-:Y:S01]  /*64d0*/  STL.64 [R1+0xe50], R66 ;  /* 0x000e504201007387 */ /* 0x000fe20000100a00 */
[----:B------:R-:W-:-:S03]  /*64e0*/  IMAD.SHL.U32 R10, R11, 0x10, RZ ;  /* 0x000000100b0a7824 */ /* 0x000fc600078e00ff */
[----:B------:R-:W-:Y:S04]  /*64f0*/  STL [R1+0xe4c], R65 ;  /* 0x000e4c4101007387 */ /* 0x000fe80000100800 */
[----:B------:R-:W3:Y:S04]  /*6500*/  @!P3 LDG.E.U16 R51, desc[UR24][R4.64] ;  /* 0x000000180433b981 */ /* 0x000ee8000c1e1500 */
[----:B------:R-:W-:Y:S04]  /*6510*/  STL [R1+0xe48], R64 ;  /* 0x000e484001007387 */ /* 0x000fe80000100800 */
[----:B------:R-:W-:Y:S04]  /*6520*/  STL [R1+0xd1c], R90 ;  /* 0x000d1c5a01007387 */ /* 0x000fe80000100800 */
[----:B------:R-:W-:Y:S01]  /*6530*/  STL [R1+0xd18], R3 ;  /* 0x000d180301007387 */ /* 0x000fe20000100800 */
[----:B----4-:R-:W-:-:S03]  /*6540*/  IMAD.WIDE R52, R10, 0x2, R6 ;  /* 0x000000020a347825 */ /* 0x010fc600078e0206 */
[----:B------:R-:W-:Y:S04]  /*6550*/  STL [R1+0xd14], R2 ;  /* 0x000d140201007387 */ /* 0x000fe80000100800 */
[----:B------:R-:W-:Y:S04]  /*6560*/  STL [R1+0xc4c], R0 ;  /* 0x000c4c0001007387 */ /* 0x000fe80000100800 */
[----:B------:R-:W-:Y:S04]  /*6570*/  STL [R1+0xd10], R0 ;  /* 0x000d100001007387 */ /* 0x000fe80000100800 */
[----:B------:R4:W-:Y:S04]  /*6580*/  STL.64 [R1+0x2a8], R54 ;  /* 0x0002a83601007387 */ /* 0x0009e80000100a00 */
[----:B------:R-:W3:Y:S01]  /*6590*/  @!P5 LDG.E.U16 R46, desc[UR24][R52.64] ;  /* 0x00000018342ed981 */ /* 0x000ee2000c1e1500 */
[----:B----4-:R-:W-:-:S05]  /*65a0*/  IMAD.WIDE R54, R10, 0x2, R4 ;  /* 0x000000020a367825 */ /* 0x010fca00078e0204 */
[----:B------:R-:W4:Y:S01]  /*65b0*/  @!P5 LDG.E.U16 R47, desc[UR24][R54.64] ;  /* 0x00000018362fd981 */ /* 0x000f22000c1e1500 */
[----:B------:R-:W-:Y:S02]  /*65c0*/  ISETP.GE.AND P6, PT, R9, RZ, PT ;  /* 0x000000ff0900720c */ /* 0x000fe40003fc6270 */
[----:B------:R-:W-:Y:S02]  /*65d0*/  ISETP.GT.U32.AND P3, PT, R91, R58, PT ;  /* 0x0000003a5b00720c */ /* 0x000fe40003f64070 */
[----:B------:R-:W-:Y:S01]  /*65e0*/  P2R R9, PR, RZ, 0x40 ;  /* 0x00000040ff097803 */ /* 0x000fe20000000000 */
[----:B------:R-:W-:-:S04]  /*65f0*/  VIADD R8, R86, 0xffffffe7 ;  /* 0xffffffe756087836 */ /* 0x000fc80000000000 */
[----:B------:R0:W-:Y:S01]  /*6600*/  STL [R1+0x634], R9 ;  /* 0x0006340901007387 */ /* 0x0001e20000100800 */
[----:B------:R-:W-:-:S05]  /*6610*/  @!P1 IMAD.MOV R59, RZ, RZ, -R59 ;  /* 0x000000ffff3b9224 */ /* 0x000fca00078e0a3b */
[----:B------:R-:W-:Y:S01]  /*6620*/  @!P3 IMAD.IADD R58, R58, 0x1, -R91 ;  /* 0x000000013a3ab824 */ /* 0x000fe200078e0a5b */
[----:B------:R-:W-:Y:S01]  /*6630*/  ISETP.GE.U32.AND P3, PT, R8, 0x7fffffa8, PT ;  /* 0x7fffffa80800780c */ /* 0x000fe20003f66070 */
[C---:B------:R-:W-:Y:S02]  /*6640*/  VIADD R8, R86.reuse, 0xffffffd7 ;  /* 0xffffffd756087836 */ /* 0x040fe40000000000 */
[----:B0-----:R-:W-:Y:S02]  /*6650*/  VIADD R9, R86, 0xfffffff7 ;  /* 0xfffffff756097836 */ /* 0x001fe40000000000 */
[----:B------:R-:W-:-:S03]  /*6660*/  @!P4 IMAD.MOV R60, RZ, RZ, -R60 ;  /* 0x000000ffff3cc224 */ /* 0x000fc600078e0a3c */
[----:B------:R-:W-:Y:S02]  /*6670*/  ISETP.GE.U32.AND P4, PT, R9, 0x7fffffb8, PT ;  /* 0x7fffffb80900780c */ /* 0x000fe40003f86070 */
[----:B------:R-:W-:Y:S02]  /*6680*/  PRMT R57, RZ, 0x7610, R57 ;  /* 0x00007610ff397816 */ /* 0x000fe40000000039 */
[----:B------:R-:W-:Y:S01]  /*6690*/  PRMT R56, RZ, 0x7610, R56 ;  /* 0x00007610ff387816 */ /* 0x000fe20000000038 */
[----:B------:R-:W-:Y:S02]  /*66a0*/  VIADD R9, R86, 0xffffffdf ;  /* 0xffffffdf56097836 */ /* 0x000fe40000000000 */
[----:B------:R-:W-:-:S03]  /*66b0*/  @!P2 IMAD.MOV R58, RZ, RZ, -R58 ;  /* 0x000000ffff3aa224 */ /* 0x000fc600078e0a3a */
[----:B------:R-:W-:Y:S01]  /*66c0*/  ISETP.GE.U32.AND P2, PT, R9, 0x7fffffa0, PT ;  /* 0x7fffffa00900780c */ /* 0x000fe20003f46070 */
[----:B------:R-:W-:Y:S01]  /*66d0*/  VIADD R9, R86, 0xffffffcf ;  /* 0xffffffcf56097836 */ /* 0x000fe20000000000 */
[----:B------:R-:W-:Y:S02]  /*66e0*/  PRMT R45, RZ, 0x7610, R45 ;  /* 0x00007610ff2d7816 */ /* 0x000fe4000000002d */
[----:B------:R-:W-:Y:S02]  /*66f0*/  PRMT R13, RZ, 0x7610, R13 ;  /* 0x00007610ff0d7816 */ /* 0x000fe4000000000d */
[----:B------:R-:W-:Y:S01]  /*6700*/  PRMT R12, RZ, 0x7610, R12 ;  /* 0x00007610ff0c7816 */ /* 0x000fe2000000000c */
[----:B--2---:R0:W-:Y:S02]  /*6710*/  STL [R1+0x588], R93 ;  /* 0x0005885d01007387 */ /* 0x0041e40000100800 */
[----:B0-----:R-:W-:-:S05]  /*6720*/  IMAD R93, R92, R48, RZ ;  /* 0x000000305c5d7224 */ /* 0x001fca00078e02ff */
[----:B------:R-:W-:-:S04]  /*6730*/  LEA R92, P1, R93, UR14, 0x1 ;  /* 0x0000000e5d5c7c11 */ /* 0x000fc8000f8208ff */
[----:B------:R-:W-:Y:S02]  /*6740*/  LEA.HI.X.SX32 R93, R93, UR15, 0x1, P1 ;  /* 0x0000000f5d5d7c11 */ /* 0x000fe400088f0eff */
[----:B------:R-:W-:Y:S01]  /*6750*/  ISETP.GE.U32.AND P1, PT, R8, 0x7fffff98, PT ;  /* 0x7fffff980800780c */ /* 0x000fe20003f26070 */
[----:B------:R-:W-:Y:S01]  /*6760*/  IMAD.SHL.U32 R8, R11, 0x8, RZ ;  /* 0x000000080b087824 */ /* 0x000fe200078e00ff */
[----:B------:R-:W-:Y:S03]  /*6770*/  STL [R1+0xd20], R91 ;  /* 0x000d205b01007387 */ /* 0x000fe60000100800 */
[----:B------:R-:W-:-:S05]  /*6780*/  IMAD.WIDE R48, R8, 0x2, R6 ;  /* 0x0000000208307825 */ /* 0x000fca00078e0206 */
[----:B------:R-:W2:Y:S04]  /*6790*/  @!P4 LDG.E.U16 R56, desc[UR24][R48.64] ;  /* 0x000000183038c981 */ /* 0x000ea8000c1e1500 */
[----:B---3--:R0:W-:Y:S02]  /*67a0*/  STL [R1+0x58c], R51 ;  /* 0x00058c3301007387 */ /* 0x0081e40000100800 */
[----:B0-----:R-:W-:-:S04]  /*67b0*/  IMAD.WIDE R50, R8, 0x2, R4 ;  /* 0x0000000208327825 */ /* 0x001fc800078e0204 */
[----:B------:R-:W-:Y:S01]  /*67c0*/  VIADD R8, R86, 0xffffffc7 ;  /* 0xffffffc756087836 */ /* 0x000fe20000000000 */
[----:B------:R0:W-:Y:S04]  /*67d0*/  STL.64 [R1+0x230], R50 ;  /* 0x0002303201007387 */ /* 0x0001e80000100a00 */
[----:B------:R3:W-:Y:S01]  /*67e0*/  STL.64 [R1+0x228], R48 ;  /* 0x0002283001007387 */ /* 0x0007e20000100a00 */
[----:B------:R-:W-:-:S03]  /*67f0*/  ISETP.GE.U32.AND P5, PT, R8, 0x7fffff88, PT ;  /* 0x7fffff880800780c */ /* 0x000fc60003fa6070 */
[----:B------:R-:W2:Y:S01]  /*6800*/  @!P4 LDG.E.U16 R57, desc[UR24][R50.64] ;  /* 0x000000183239c981 */ /* 0x000ea2000c1e1500 */
[----:B------:R-:W-:Y:S01]  /*6810*/  IMAD R8, R11, 0x18, RZ ;  /* 0x000000180b087824 */ /* 0x000fe200078e02ff */
[----:B------:R-:W-:Y:S02]  /*6820*/  ISETP.GE.U32.AND P4, PT, R9, 0x7fffff90, PT ;  /* 0x7fffff900900780c */ /* 0x000fe40003f86070 */
[----:B0-----:R-:W2:Y:S04]  /*6830*/  LDL.LU.64 R50, [R1+0xed8] ;  /* 0x000ed80001327983 */ /* 0x001ea80000300a00 */
[----:B---3--:R-:W3:Y:S04]  /*6840*/  LDL.LU.64 R48, [R1+0xed0] ;  /* 0x000ed00001307983 */ /* 0x008ee80000300a00 */
[----:B------:R-:W-:Y:S04]  /*6850*/  STL.64 [R1+0x1b0], R54 ;  /* 0x0001b03601007387 */ /* 0x000fe80000100a00 */
[----:B------:R-:W-:Y:S04]  /*6860*/  STL.64 [R1+0x1a8], R52 ;  /* 0x0001a83401007387 */ /* 0x000fe80000100a00 */
[----:B------:R-:W-:Y:S04]  /*6870*/  STL [R1+0x520], R46 ;  /* 0x0005202e01007387 */ /* 0x000fe80000100800 */
[----:B----4-:R0:W-:Y:S01]  /*6880*/  STL [R1+0x524], R47 ;  /* 0x0005242f01007387 */ /* 0x0101e20000100800 */
[----:B------:R-:W-:-:S02]  /*6890*/  IMAD.SHL.U32 R9, R11, 0x20, RZ ;  /* 0x000000200b097824 */ /* 0x000fc400078e00ff */
[----:B0-----:R-:W-:-:S05]  /*68a0*/  IMAD.WIDE R46, R8, 0x2, R4 ;  /* 0x00000002082e7825 */ /* 0x001fca00078e0204 */
[----:B------:R-:W4:Y:S01]  /*68b0*/  @!P3 LDG.E.U16 R45, desc[UR24][R46.64] ;  /* 0x000000182e2db981 */ /* 0x000f22000c1e1500 */
[----:B------:R-:W-:-:S04]  /*68c0*/  IMAD.WIDE R54, R9, 0x2, R4 ;  /* 0x0000000209367825 */ /* 0x000fc800078e0204 */
[----:B------:R-:W-:Y:S01]  /*68d0*/  IMAD.WIDE R52, R9, 0x2, R6 ;  /* 0x0000000209347825 */ /* 0x000fe200078e0206 */
[----:B------:R-:W3:Y:S04]  /*68e0*/  @!P2 LDG.E.U16 R13, desc[UR24][R54.64] ;  /* 0x00000018360da981 */ /* 0x000ee8000c1e1500 */
[----:B------:R-:W3:Y:S01]  /*68f0*/  @!P2 LDG.E.U16 R12, desc[UR24][R52.64] ;  /* 0x00000018340ca981 */ /* 0x000ee2000c1e1500 */
[----:B------:R-:W-:Y:S01]  /*6900*/  PRMT R18, RZ, 0x7610, R18 ;  /* 0x00007610ff127816 */ /* 0x000fe20000000012 */
[----:B------:R-:W-:Y:S01]  /*6910*/  VIADD R10, R86, 0xfffffff6 ;  /* 0xfffffff6560a7836 */ /* 0x000fe20000000000 */
[----:B------:R-:W-:Y:S02]  /*6920*/  PRMT R15, RZ, 0x7610, R15 ;  /* 0x00007610ff0f7816 */ /* 0x000fe4000000000f */
[----:B------:R-:W-:-:S02]  /*6930*/  PRMT R14, RZ, 0x7610, R14 ;  /* 0x00007610ff0e7816 */ /* 0x000fc4000000000e */
[----:B------:R-:W-:Y:S01]  /*6940*/  PRMT R16, RZ, 0x7610, R16 ;  /* 0x00007610ff107816 */ /* 0x000fe20000000010 */
[----:B--2---:R-:W-:Y:S04]  /*6950*/  STL [R1+0x528], R56 ;  /* 0x0005283801007387 */ /* 0x004fe80000100800 */
[----:B------:R0:W-:Y:S04]  /*6960*/  STL [R1+0x52c], R57 ;  /* 0x00052c3901007387 */ /* 0x0001e80000100800 */
[----:B------:R2:W-:Y:S01]  /*6970*/  STL.64 [R1+0x130], R46 ;  /* 0x0001302e01007387 */ /* 0x0005e20000100a00 */
[----:B0-----:R-:W-:-:S04]  /*6980*/  IMAD.WIDE R56, R8, 0x2, R6 ;  /* 0x0000000208387825 */ /* 0x001fc800078e0206 */
[----:B------:R-:W-:Y:S01]  /*6990*/  VIADD R8, R86, 0xffffffee ;  /* 0xffffffee56087836 */ /* 0x000fe20000000000 */
[----:B------:R-:W-:Y:S04]  /*69a0*/  STL.64 [R1+0x128], R56 ;  /* 0x0001283801007387 */ /* 0x000fe80000100a00 */
[----:B--2---:R-:W2:Y:S01]  /*69b0*/  LDL.LU.64 R46, [R1+0xec8] ;  /* 0x000ec800012e7983 */ /* 0x004ea20000300a00 */
[----:B------:R-:W-:Y:S01]  /*69c0*/  ISETP.GE.U32.AND P2, PT, R8, 0x7fffffaf, PT ;  /* 0x7fffffaf0800780c */ /* 0x000fe20003f46070 */
[C---:B------:R-:W-:Y:S02]  /*69d0*/  IMAD R8, R11.reuse, 0x28, RZ ;  /* 0x000000280b087824 */ /* 0x040fe400078e02ff */
[----:B------:R-:W2:Y:S01]  /*69e0*/  @!P3 LDG.E.U16 R18, desc[UR24][R56.64] ;  /* 0x000000183812b981 */ /* 0x000ea2000c1e1500 */
[----:B------:R-:W-:Y:S01]  /*69f0*/  ISETP.GE.U32.AND P3, PT, R10, 0x7fffffb7, PT ;  /* 0x7fffffb70a00780c */ /* 0x000fe20003f66070 */
[----:B------:R-:W-:-:S02]  /*6a00*/  IMAD R10, R11, 0x30, RZ ;  /* 0x000000300b0a7824 */ /* 0x000fc400078e02ff */
[----:B----4-:R0:W-:Y:S04]  /*6a10*/  STL [R1+0x304], R45 ;  /* 0x0003042d01007387 */ /* 0x0101e80000100800 */
[----:B0-----:R-:W4:Y:S04]  /*6a20*/  LDL.LU R45, [R1+0xec0] ;  /* 0x000ec000012d7983 */ /* 0x001f280000300800 */
[----:B------:R-:W4:Y:S04]  /*6a30*/  LDL.LU.64 R56, [R1+0xeb8] ;  /* 0x000eb80001387983 */ /* 0x000f280000300a00 */
[----:B------:R0:W-:Y:S04]  /*6a40*/  STL.64 [R1+0xb0], R54 ;  /* 0x0000b03601007387 */ /* 0x0001e80000100a00 */
[----:B------:R1:W-:Y:S04]  /*6a50*/  STL.64 [R1+0xa8], R52 ;  /* 0x0000a83401007387 */ /* 0x0003e80000100a00 */
[----:B---3--:R-:W-:Y:S01]  /*6a60*/  STL [R1+0x568], R13 ;  /* 0x0005680d01007387 */ /* 0x008fe20000100800 */
[----:B0-----:R-:W-:-:S03]  /*6a70*/  IMAD.WIDE R54, R8, 0x2, R4 ;  /* 0x0000000208367825 */ /* 0x001fc600078e0204 */
[----:B------:R-:W-:Y:S01]  /*6a80*/  STL [R1+0x564], R12 ;  /* 0x0005640c01007387 */ /* 0x000fe20000100800 */
[----:B-1----:R-:W-:-:S03]  /*6a90*/  IMAD.WIDE R52, R8, 0x2, R6 ;  /* 0x0000000208347825 */ /* 0x002fc600078e0206 */
[----:B------:R-:W-:Y:S01]  /*6aa0*/  STL.64 [R1+0x30], R54 ;  /* 0x0000303601007387 */ /* 0x000fe20000100a00 */
[----:B------:R-:W-:-:S03]  /*6ab0*/  IMAD.WIDE R8, R10, 0x2, R4 ;  /* 0x000000020a087825 */ /* 0x000fc600078e0204 */
[----:B------:R-:W-:Y:S01]  /*6ac0*/  STL.64 [R1+0x28], R52 ;  /* 0x0000283401007387 */ /* 0x000fe20000100a00 */
[----:B------:R-:W-:-:S03]  /*6ad0*/  IMAD.WIDE R10, R10, 0x2, R6 ;  /* 0x000000020a0a7825 */ /* 0x000fc600078e0206 */
[----:B------:R-:W-:Y:S04]  /*6ae0*/  STL [R1+0xa40], R8 ;  /* 0x000a400801007387 */ /* 0x000fe80000100800 */
[----:B------:R-:W3:Y:S04]  /*6af0*/  @!P4 LDG.E.U16 R15, desc[UR24][R8.64] ;  /* 0x00000018080fc981 */ /* 0x000ee8000c1e1500 */
[----:B------:R0:W-:Y:S04]  /*6b00*/  STL [R1+0xa3c], R9 ;  /* 0x000a3c0901007387 */ /* 0x0001e80000100800 */
[----:B------:R-:W3:Y:S04]  /*6b10*/  @!P4 LDG.E.U16 R14, desc[UR24][R10.64] ;  /* 0x000000180a0ec981 */ /* 0x000ee8000c1e1500 */
[----:B------:R-:W4:Y:S04]  /*6b20*/  @!P1 LDG.E.U16 R16, desc[UR24][R52.64] ;  /* 0x0000001834109981 */ /* 0x000f28000c1e1500 */
[----:B0-----:R-:W4:Y:S01]  /*6b30*/  LDL.LU R9, [R1+0x2a8] ;  /* 0x0002a80001097983 */ /* 0x001f220000300800 */
[----:B------:R-:W-:-:S03]  /*6b40*/  PRMT R17, RZ, 0x7610, R17 ;  /* 0x00007610ff117816 */ /* 0x000fc60000000011 */
[----:B------:R-:W-:Y:S01]  /*6b50*/  STL [R1+0xa48], R10 ;  /* 0x000a480a01007387 */ /* 0x000fe20000100800 */
[C---:B------:R-:W-:Y:S02]  /*6b60*/  VIADD R13, R86.reuse, 0xffffffe6 ;  /* 0xffffffe6560d7836 */ /* 0x040fe40000000000 */
[----:B------:R-:W-:Y:S01]  /*6b70*/  VIADD R12, R86, 0xffffffde ;  /* 0xffffffde560c7836 */ /* 0x000fe20000000000 */
[----:B------:R0:W4:Y:S01]  /*6b80*/  @!P1 LDG.E.U16 R17, desc[UR24][R54.64] ;  /* 0x0000001836119981 */ /* 0x000122000c1e1500 */
[----:B------:R-:W-:Y:S02]  /*6b90*/  PRMT R84, RZ, 0x7610, R84 ;  /* 0x00007610ff547816 */ /* 0x000fe40000000054 */
[----:B------:R-:W-:Y:S02]  /*6ba0*/  ISETP.GE.U32.AND P1, PT, R13, 0x7fffffa7, PT ;  /* 0x7fffffa70d00780c */ /* 0x000fe40003f26070 */
[----:B------:R-:W-:Y:S02]  /*6bb0*/  ISETP.GE.U32.AND P4, PT, R12, 0x7fffff9f, PT ;  /* 0x7fffff9f0c00780c */ /* 0x000fe40003f86070 */
[----:B------:R-:W-:-:S02]  /*6bc0*/  PRMT R85, RZ, 0x7610, R85 ;  /* 0x00007610ff557816 */ /* 0x000fc40000000055 */
[----:B------:R-:W-:Y:S02]  /*6bd0*/  PRMT R24, RZ, 0x7610, R24 ;  /* 0x00007610ff187816 */ /* 0x000fe40000000018 */
[----:B------:R-:W-:Y:S01]  /*6be0*/  PRMT R25, RZ, 0x7610, R25 ;  /* 0x00007610ff197816 */ /* 0x000fe20000000019 */
[----:B--2---:R-:W-:Y:S04]  /*6bf0*/  STL [R1+0x300], R18 ;  /* 0x0003001201007387 */ /* 0x004fe80000100800 */
[----:B------:R-:W-:Y:S04]  /*6c00*/  STL [R1+0xb40], R10 ;  /* 0x000b400a01007387 */ /* 0x000fe80000100800 */
[----:B------:R-:W-:Y:S04]  /*6c10*/  STL [R1+0xa44], R11 ;  /* 0x000a440b01007387 */ /* 0x000fe80000100800 */
[----:B------:R-:W-:Y:S04]  /*6c20*/  STL [R1+0xb44], R11 ;  /* 0x000b440b01007387 */ /* 0x000fe80000100800 */
[----:B---3--:R1:W-:Y:S04]  /*6c30*/  STL [R1+0x30c], R14 ;  /* 0x00030c0e01007387 */ /* 0x0083e80000100800 */
[----:B----4-:R2:W-:Y:S01]  /*6c40*/  STL [R1+0x4c8], R16 ;  /* 0x0004c81001007387 */ /* 0x0105e20000100800 */
[----:B-1----:R-:W-:-:S03]  /*6c50*/  IMAD R14, R9, 0x38, RZ ;  /* 0x00000038090e7824 */ /* 0x002fc600078e02ff */
[----:B------:R1:W-:Y:S01]  /*6c60*/  STL [R1+0x310], R15 ;  /* 0x0003100f01007387 */ /* 0x0003e20000100800 */
[----:B--2---:R-:W-:Y:S02]  /*6c70*/  IMAD R16, R9, 0x9, RZ ;  /* 0x0000000909107824 */ /* 0x004fe400078e02ff */
[----:B------:R-:W-:-:S04]  /*6c80*/  IMAD.WIDE R12, R14, 0x2, R4 ;  /* 0x000000020e0c7825 */ /* 0x000fc800078e0204 */
[--C-:B-1----:R-:W-:Y:S01]  /*6c90*/  IMAD.WIDE R14, R14, 0x2, R6.reuse ;  /* 0x000000020e0e7825 */ /* 0x102fe200078e0206 */
[----:B------:R-:W2:Y:S03]  /*6ca0*/  @!P5 LDG.E.U16 R85, desc[UR24][R12.64] ;  /* 0x000000180c55d981 */ /* 0x000ea6000c1e1500 */
[C---:B------:R-:W-:Y:S01]  /*6cb0*/  IMAD.WIDE R52, R16.reuse, 0x2, R6 ;  /* 0x0000000210347825 */ /* 0x040fe200078e0206 */
[----:B------:R-:W3:Y:S03]  /*6cc0*/  @!P5 LDG.E.U16 R84, desc[UR24][R14.64] ;  /* 0x000000180e54d981 */ /* 0x000ee6000c1e1500 */
[----:B0-----:R-:W-:Y:S01]  /*6cd0*/  IMAD.WIDE R54, R16, 0x2, R4 ;  /* 0x0000000210367825 */ /* 0x001fe200078e0204 */
[----:B------:R-:W4:Y:S04]  /*6ce0*/  @!P3 LDG.E.U16 R24, desc[UR24][R52.64] ;  /* 0x000000183418b981 */ /* 0x000f28000c1e1500 */
[----:B------:R0:W4:Y:S04]  /*6cf0*/  @!P3 LDG.E.U16 R25, desc[UR24][R54.64] ;  /* 0x000000183619b981 */ /* 0x000128000c1e1500 */
[----:B------:R1:W-:Y:S04]  /*6d00*/  STL [R1+0x4cc], R17 ;  /* 0x0004cc1101007387 */ /* 0x0003e80000100800 */
[----:B------:R-:W-:Y:S04]  /*6d10*/  STL [R1+0xa50], R12 ;  /* 0x000a500c01007387 */ /* 0x000fe80000100800 */
[----:B------:R0:W-:Y:S01]  /*6d20*/  STL.64 [R1+0x220], R54 ;  /* 0x0002203601007387 */ /* 0x0001e20000100a00 */
[----:B------:R-:W-:-:S03]  /*6d30*/  IMAD R16, R9, 0x11, RZ ;  /* 0x0000001109107824 */ /* 0x000fc600078e02ff */
[----:B------:R-:W-:Y:S04]  /*6d40*/  STL [R1+0xa4c], R13 ;  /* 0x000a4c0d01007387 */ /* 0x000fe80000100800 */
[----:B------:R0:W-:Y:S01]  /*6d50*/  STL.64 [R1+0x218], R52 ;  /* 0x0002183401007387 */ /* 0x0001e20000100a00 */
[----:B-1----:R-:W-:-:S03]  /*6d60*/  VIADD R17, R86, 0xffffffce ;  /* 0xffffffce56117836 */ /* 0x002fc60000000000 */
[----:B------:R-:W-:Y:S01]  /*6d70*/  STL.64 [R1+0xb48], R12 ;  /* 0x000b480c01007387 */ /* 0x000fe20000100a00 */
[----:B------:R-:W-:-:S03]  /*6d80*/  PRMT R88, RZ, 0x7610, R88 ;  /* 0x00007610ff587816 */ /* 0x000fc60000000058 */
[----:B------:R-:W-:Y:S01]  /*6d90*/  STL [R1+0xd58], R13 ;  /* 0x000d580d01007387 */ /* 0x000fe20000100800 */
[----:B------:R-:W-:-:S03]  /*6da0*/  PRMT R89, RZ, 0x7610, R89 ;  /* 0x00007610ff597816 */ /* 0x000fc60000000059 */
[----:B------:R-:W-:Y:S01]  /*6db0*/  STL [R1+0xd24], R12 ;  /* 0x000d240c01007387 */ /* 0x000fe20000100800 */
[----:B0-----:R-:W-:-:S03]  /*6dc0*/  IMAD.WIDE R54, R16, 0x2, R4 ;  /* 0x0000000210367825 */ /* 0x001fc600078e0204 */
[----:B------:R-:W-:Y:S01]  /*6dd0*/  STL [R1+0xa58], R14 ;  /* 0x000a580e01007387 */ /* 0x000fe20000100800 */
[----:B------:R-:W-:-:S03]  /*6de0*/  IMAD.WIDE R52, R16, 0x2, R6 ;  /* 0x0000000210347825 */ /* 0x000fc600078e0206 */
[----:B------:R-:W-:Y:S01]  /*6df0*/  STL [R1+0xa54], R15 ;  /* 0x000a540f01007387 */ /* 0x000fe20000100800 */
[----:B------:R-:W-:-:S03]  /*6e00*/  ISETP.GE.U32.AND P3, PT, R17, 0x7fffff8f, PT ;  /* 0x7fffff8f1100780c */ /* 0x000fc60003f66070 */
[----:B------:R-:W-:Y:S01]  /*6e10*/  STL.64 [R1+0xb50], R14 ;  /* 0x000b500e01007387 */ /* 0x000fe20000100a00 */
[----:B------:R-:W-:-:S03]  /*6e20*/  IMAD R17, R9, 0x19, RZ ;  /* 0x0000001909117824 */ /* 0x000fc600078e02ff */
[----:B------:R-:W-:Y:S04]  /*6e30*/  STL [R1+0xd98], R15 ;  /* 0x000d980f01007387 */ /* 0x000fe80000100800 */
[----:B------:R-:W-:Y:S01]  /*6e40*/  STL [R1+0xd08], R14 ;  /* 0x000d080e01007387 */ /* 0x000fe20000100800 */
[----:B------:R-:W-:-:S03]  /*6e50*/  PRMT R20, RZ, 0x7610, R20 ;  /* 0x00007610ff147816 */ /* 0x000fc60000000014 */
[----:B------:R-:W4:Y:S01]  /*6e60*/  @!P2 LDG.E.U16 R88, desc[UR24][R52.64] ;  /* 0x000000183458a981 */ /* 0x000f22000c1e1500 */
[----:B------:R-:W-:-:S03]  /*6e70*/  PRMT R21, RZ, 0x7610, R21 ;  /* 0x00007610ff157816 */ /* 0x000fc60000000015 */
[----:B------:R-:W4:Y:S04]  /*6e80*/  @!P2 LDG.E.U16 R89, desc[UR24][R54.64] ;  /* 0x000000183659a981 */ /* 0x000f28000c1e1500 */
[----:B---3--:R-:W-:Y:S04]  /*6e90*/  STL [R1+0x508], R84 ;  /* 0x0005085401007387 */ /* 0x008fe80000100800 */
[----:B--2---:R0:W-:Y:S04]  /*6ea0*/  STL [R1+0x50c], R85 ;  /* 0x00050c5501007387 */ /* 0x0041e80000100800 */
[----:B------:R-:W-:Y:S04]  /*6eb0*/  STL.64 [R1+0x1a0], R54 ;  /* 0x0001a03601007387 */ /* 0x000fe80000100a00 */
[----:B----4-:R-:W-:Y:S01]  /*6ec0*/  STL [R1+0x558], R24 ;  /* 0x0005581801007387 */ /* 0x010fe20000100800 */
[----:B0-----:R-:W-:-:S03]  /*6ed0*/  IMAD.WIDE R84, R17, 0x2, R4 ;  /* 0x0000000211547825 */ /* 0x001fc600078e0204 */
[----:B------:R0:W-:Y:S04]  /*6ee0*/  STL [R1+0x55c], R25 ;  /* 0x00055c1901007387 */ /* 0x0001e80000100800 */
[----:B------:R-:W2:Y:S01]  /*6ef0*/  @!P1 LDG.E.U16 R21, desc[UR24][R84.64] ;  /* 0x0000001854159981 */ /* 0x000ea2000c1e1500 */
[----:B0-----:R-:W-:-:S05]  /*6f00*/  IMAD.WIDE R24, R17, 0x2, R6 ;  /* 0x0000000211187825 */ /* 0x001fca00078e0206 */
[----:B------:R0:W3:Y:S01]  /*6f10*/  @!P1 LDG.E.U16 R20, desc[UR24][R24.64] ;  /* 0x0000001818149981 */ /* 0x0000e2000c1e1500 */
[C---:B------:R-:W-:Y:S02]  /*6f20*/  VIADD R16, R86.reuse, 0xfffffffe ;  /* 0xfffffffe56107836 */ /* 0x040fe40000000000 */
[----:B------:R-:W-:Y:S01]  /*6f30*/  VIADD R18, R86, 0xffffffd6 ;  /* 0xffffffd656127836 */ /* 0x000fe20000000000 */
[----:B------:R1:W-:Y:S02]  /*6f40*/  STL.64 [R1+0x198], R52 ;  /* 0x0001983401007387 */ /* 0x0003e40000100a00 */
[----:B------:R-:W-:Y:S02]  /*6f50*/  ISETP.GE.U32.AND P1, PT, R16, 0x7fffffbf, PT ;  /* 0x7fffffbf1000780c */ /* 0x000fe40003f26070 */
[----:B------:R-:W4:Y:S01]  /*6f60*/  LDL.LU.64 R54, [R1+0xeb0] ;  /* 0x000eb00001367983 */ /* 0x000f220000300a00 */
[----:B------:R-:W-:Y:S01]  /*6f70*/  ISETP.GE.U32.AND P5, PT, R18, 0x7fffff97, PT ;  /* 0x7fffff971200780c */ /* 0x000fe20003fa6070 */
[----:B------:R-:W-:-:S02]  /*6f80*/  IMAD R16, R9, 0x21, RZ ;  /* 0x0000002109107824 */ /* 0x000fc400078e02ff */
[----:B-1----:R-:W4:Y:S04]  /*6f90*/  LDL.LU.64 R52, [R1+0xea8] ;  /* 0x000ea80001347983 */ /* 0x002f280000300a00 */
[----:B------:R-:W-:Y:S01]  /*6fa0*/  STL.64 [R1+0x120], R84 ;  /* 0x0001205401007387 */ /* 0x000fe20000100a00 */
[----:B------:R-:W-:-:S03]  /*6fb0*/  IMAD R17, R9, 0x29, RZ ;  /* 0x0000002909117824 */ /* 0x000fc600078e02ff */
[----:B------:R0:W-:Y:S01]  /*6fc0*/  STL.64 [R1+0x118], R24 ;  /* 0x0001181801007387 */ /* 0x0001e20000100a00 */
[----:B------:R-:W-:-:S03]  /*6fd0*/  PRMT R22, RZ, 0x7610, R22 ;  /* 0x00007610ff167816 */ /* 0x000fc60000000016 */
[----:B------:R-:W-:Y:S04]  /*6fe0*/  STL [R1+0x324], R88 ;  /* 0x0003245801007387 */ /* 0x000fe80000100800 */
[----:B------:R1:W-:Y:S01]  /*6ff0*/  STL [R1+0x328], R89 ;  /* 0x0003285901007387 */ /* 0x0003e20000100800 */
[C---:B0-----:R-:W-:Y:S01]  /*7000*/  IMAD.WIDE R24, R17.reuse, 0x2, R4 ;  /* 0x0000000211187825 */ /* 0x041fe200078e0204 */
[----:B------:R-:W-:Y:S02]  /*7010*/  PRMT R19, RZ, 0x7610, R19 ;  /* 0x00007610ff137816 */ /* 0x000fe40000000013 */
[----:B------:R-:W-:Y:S01]  /*7020*/  PRMT R23, RZ, 0x7610, R23 ;  /* 0x00007610ff177816 */ /* 0x000fe20000000017 */
[C---:B------:R-:W-:Y:S01]  /*7030*/  IMAD.WIDE R84, R16.reuse, 0x2, R6 ;  /* 0x0000000210547825 */ /* 0x040fe200078e0206 */
[----:B------:R-:W4:Y:S03]  /*7040*/  @!P5 LDG.E.U16 R22, desc[UR24][R24.64] ;  /* 0x000000181816d981 */ /* 0x000f26000c1e1500 */
[----:B-1----:R-:W-:Y:S01]  /*7050*/  IMAD.WIDE R88, R16, 0x2, R4 ;  /* 0x0000000210587825 */ /* 0x002fe200078e0204 */
[----:B------:R-:W4:Y:S04]  /*7060*/  @!P4 LDG.E.U16 R23, desc[UR24][R84.64] ;  /* 0x000000185417c981 */ /* 0x000f28000c1e1500 */
[----:B------:R-:W-:Y:S04]  /*7070*/  STL.64 [R1+0xa0], R88 ;  /* 0x0000a05801007387 */ /* 0x000fe80000100a00 */
[----:B---3--:R-:W-:Y:S04]  /*7080*/  STL [R1+0x580], R20 ;  /* 0x0005801401007387 */ /* 0x008fe80000100800 */
[----:B--2---:R0:W-:Y:S02]  /*7090*/  STL [R1+0x308], R21 ;  /* 0x0003081501007387 */ /* 0x0041e40000100800 */
[----:B0-----:R-:W-:-:S05]  /*70a0*/  IMAD.WIDE R20, R17, 0x2, R6 ;  /* 0x0000000211147825 */ /* 0x001fca00078e0206 */
[----:B------:R0:W2:Y:S01]  /*70b0*/  @!P5 LDG.E.U16 R19, desc[UR24][R20.64] ;  /* 0x000000181413d981 */ /* 0x0000a2000c1e1500 */
[----:B------:R-:W-:Y:S01]  /*70c0*/  PRMT R83, RZ, 0x7610, R83 ;  /* 0x00007610ff537816 */ /* 0x000fe20000000053 */
[----:B------:R-:W-:Y:S02]  /*70d0*/  VIADD R18, R86, 0xffffffc6 ;  /* 0xffffffc656127836 */ /* 0x000fe40000000000 */
[----:B------:R-:W-:Y:S03]  /*70e0*/  STL.64 [R1+0x98], R84 ;  /* 0x0000985401007387 */ /* 0x000fe60000100a00 */
[----:B------:R-:W-:Y:S01]  /*70f0*/  ISETP.GE.U32.AND P2, PT, R18, 0x7fffff87, PT ;  /* 0x7fffff871200780c */ /* 0x000fe20003f46070 */
[----:B------:R-:W3:Y:S01]  /*7100*/  @!P4 LDG.E.U16 R83, desc[UR24][R88.64] ;  /* 0x000000185853c981 */ /* 0x000ee2000c1e1500 */
[C---:B------:R-:W-:Y:S02]  /*7110*/  VIADD R18, R86.reuse, 0xfffffffd ;  /* 0xfffffffd56127836 */ /* 0x040fe40000000000 */
[----:B------:R-:W-:Y:S01]  /*7120*/  VIADD R16, R86, 0xfffffff5 ;  /* 0xfffffff556107836 */ /* 0x000fe20000000000 */
[----:B------:R-:W-:Y:S02]  /*7130*/  STL.64 [R1+0x20], R24 ;  /* 0x0000201801007387 */ /* 0x000fe40000100a00 */
[----:B------:R-:W-:-:S02]  /*7140*/  ISETP.GE.U32.AND P4, PT, R18, 0x7fffffbe, PT ;  /* 0x7fffffbe1200780c */ /* 0x000fc40003f86070 */
[----:B------:R-:W-:Y:S01]  /*7150*/  STL.64 [R1+0x18], R20 ;  /* 0x0000181401007387 */ /* 0x000fe20000100a00 */
[----:B------:R-:W-:Y:S01]  /*7160*/  IMAD R18, R9, 0x31, RZ ;  /* 0x0000003109127824 */ /* 0x000fe200078e02ff */
[----:B------:R-:W-:Y:S02]  /*7170*/  ISETP.GE.U32.AND P5, PT, R16, 0x7fffffb6, PT ;  /* 0x7fffffb61000780c */ /* 0x000fe40003fa6070 */
[----:B------:R-:W-:Y:S01]  /*7180*/  PRMT R82, RZ, 0x7610, R82 ;  /* 0x00007610ff527816 */ /* 0x000fe20000000052 */
[----:B----4-:R1:W-:Y:S01]  /*7190*/  STL [R1+0x4fc], R22 ;  /* 0x0004fc1601007387 */ /* 0x0103e20000100800 */
[----:B------:R-:W-:Y:S01]  /*71a0*/  PRMT R26, RZ, 0x7610, R26 ;  /* 0x00007610ff1a7816 */ /* 0x000fe2000000001a */
[----:B------:R-:W-:Y:S01]  /*71b0*/  IMAD.WIDE R16, R18, 0x2, R4 ;  /* 0x0000000212107825 */ /* 0x000fe200078e0204 */
[----:B------:R-:W-:Y:S02]  /*71c0*/  PRMT R81, RZ, 0x7610, R81 ;  /* 0x00007610ff517816 */ /* 0x000fe40000000051 */
[----:B------:R-:W-:-:S02]  /*71d0*/  PRMT R80, RZ, 0x7610, R80 ;  /* 0x00007610ff507816 */ /* 0x000fc40000000050 */
[----:B------:R-:W4:Y:S01]  /*71e0*/  @!P3 LDG.E.U16 R82, desc[UR24][R16.64] ;  /* 0x000000181052b981 */ /* 0x000f22000c1e1500 */
[----:B-1----:R-:W-:-:S04]  /*71f0*/  IMAD R22, R9, 0x39, RZ ;  /* 0x0000003909167824 */ /* 0x002fc800078e02ff */
[----:B0-----:R-:W-:-:S05]  /*7200*/  IMAD.WIDE R20, R22, 0x2, R4 ;  /* 0x0000000216147825 */ /* 0x001fca00078e0204 */
[----:B------:R-:W3:Y:S04]  /*7210*/  @!P2 LDG.E.U16 R80, desc[UR24][R20.64] ;  /* 0x000000181450a981 */ /* 0x000ee8000c1e1500 */
[----:B--2---:R0:W-:Y:S04]  /*7220*/  STL [R1+0x4f8], R19 ;  /* 0x0004f81301007387 */ /* 0x0041e80000100800 */
[----:B------:R1:W-:Y:S01]  /*7230*/  STL [R1+0x500], R23 ;  /* 0x0005001701007387 */ /* 0x0003e20000100800 */
[----:B0-----:R-:W-:-:S04]  /*7240*/  IMAD.WIDE R18, R18, 0x2, R6 ;  /* 0x0000000212127825 */ /* 0x001fc800078e0206 */
[----:B-1----:R-:W-:Y:S01]  /*7250*/  IMAD.WIDE R22, R22, 0x2, R6 ;  /* 0x0000000216167825 */ /* 0x002fe200078e0206 */
[----:B------:R-:W2:Y:S04]  /*7260*/  @!P3 LDG.E.U16 R81, desc[UR24][R18.64] ;  /* 0x000000181251b981 */ /* 0x000ea8000c1e1500 */
[----:B------:R-:W2:Y:S04]  /*7270*/  @!P2 LDG.E.U16 R26, desc[UR24][R22.64] ;  /* 0x00000018161aa981 */ /* 0x000ea8000c1e1500 */
[----:B------:R-:W-:Y:S04]  /*7280*/  STL [R1+0xa60], R16 ;  /* 0x000a601001007387 */ /* 0x000fe80000100800 */
[----:B------:R-:W-:Y:S04]  /*7290*/  STL [R1+0xa5c], R17 ;  /* 0x000a5c1101007387 */ /* 0x000fe80000100800 */
[----:B------:R-:W-:Y:S04]  /*72a0*/  STL.64 [R1+0xb58], R16 ;  /* 0x000b581001007387 */ /* 0x000fe80000100a00 */
[----:B------:R-:W-:Y:S04]  /*72b0*/  STL [R1+0xd28], R17 ;  /* 0x000d281101007387 */ /* 0x000fe80000100800 */
[----:B------:R-:W-:Y:S04]  /*72c0*/  STL [R1+0xd0c], R16 ;  /* 0x000d0c1001007387 */ /* 0x000fe80000100800 */
[----:B------:R-:W-:Y:S04]  /*72d0*/  STL [R1+0xa68], R18 ;  /* 0x000a681201007387 */ /* 0x000fe80000100800 */
[----:B------:R-:W-:Y:S04]  /*72e0*/  STL [R1+0xa64], R19 ;  /* 0x000a641301007387 */ /* 0x000fe80000100800 */
[----:B---3--:R-:W-:Y:S04]  /*72f0*/  STL [R1+0x504], R83 ;  /* 0x0005045301007387 */ /* 0x008fe80000100800 */
[----:B------:R-:W-:Y:S04]  /*7300*/  STL.64 [R1+0xb68], R18 ;  /* 0x000b681201007387 */ /* 0x000fe80000100a00 */
[----:B------:R-:W-:Y:S04]  /*7310*/  STL [R1+0xd40], R19 ;  /* 0x000d401301007387 */ /* 0x000fe80000100800 */
[----:B------:R-:W-:Y:S04]  /*7320*/  STL [R1+0xd04], R18 ;  /* 0x000d041201007387 */ /* 0x000fe80000100800 */
[----:B------:R-:W-:Y:S04]  /*7330*/  STL [R1+0xa70], R20 ;  /* 0x000a701401007387 */ /* 0x000fe80000100800 */
[----:B------:R-:W-:Y:S04]  /*7340*/  STL [R1+0xb70], R20 ;  /* 0x000b701401007387 */ /* 0x000fe80000100800 */
[----:B------:R-:W-:Y:S04]  /*7350*/  STL [R1+0xd2c], R20 ;  /* 0x000d2c1401007387 */ /* 0x000fe80000100800 */
[----:B------:R-:W-:Y:S01]  /*7360*/  STL [R1+0xa6c], R21 ;  /* 0x000a6c1501007387 */ /* 0x000fe20000100800 */
[----:B------:R-:W-:-:S03]  /*7370*/  VIADD R24, R86, 0xffffffe5 ;  /* 0xffffffe556187836 */ /* 0x000fc60000000000 */
[----:B------:R-:W-:Y:S01]  /*7380*/  STL [R1+0xb74], R21 ;  /* 0x000b741501007387 */ /* 0x000fe20000100800 */
[----:B------:R-:W-:-:S03]  /*7390*/  PRMT R90, RZ, 0x7610, R90 ;  /* 0x00007610ff5a7816 */ /* 0x000fc6000000005a */
[----:B------:R-:W-:Y:S01]  /*73a0*/  STL [R1+0xd30], R21 ;  /* 0x000d301501007387 */ /* 0x000fe20000100800 */
[----:B------:R-:W-:-:S03]  /*73b0*/  PRMT R91, RZ, 0x7610, R91 ;  /* 0x00007610ff5b7816 */ /* 0x000fc6000000005b */
[----:B------:R-:W-:Y:S01]  /*73c0*/  STL [R1+0xa78], R22 ;  /* 0x000a781601007387 */ /* 0x000fe20000100800 */
[----:B------:R-:W-:-:S03]  /*73d0*/  IMAD.WIDE R84, R9, 0x2, R6 ;  /* 0x0000000209547825 */ /* 0x000fc600078e0206 */
[----:B------:R-:W-:Y:S01]  /*73e0*/  STL [R1+0xb78], R22 ;  /* 0x000b781601007387 */ /* 0x000fe20000100800 */
[----:B------:R-:W-:-:S03]  /*73f0*/  IMAD.WIDE R88, R9, 0x2, R4 ;  /* 0x0000000209587825 */ /* 0x000fc600078e0204 */
[----:B------:R-:W-:Y:S01]  /*7400*/  STL [R1+0xd34], R22 ;  /* 0x000d341601007387 */ /* 0x000fe20000100800 */
[----:B------:R-:W-:-:S03]  /*7410*/  ISETP.GE.U32.AND P2, PT, R24, 0x7fffffa6, PT ;  /* 0x7fffffa61800780c */ /* 0x000fc60003f46070 */
[----:B------:R-:W-:Y:S01]  /*7420*/  STL [R1+0xa74], R23 ;  /* 0x000a741701007387 */ /* 0x000fe20000100800 */
[----:B------:R-:W-:-:S03]  /*7430*/  IMAD.SHL.U32 R24, R9, 0x2, RZ ;  /* 0x0000000209187824 */ /* 0x000fc600078e00ff */
[----:B------:R-:W-:Y:S04]  /*7440*/  STL [R1+0xb7c], R23 ;  /* 0x000b7c1701007387 */ /* 0x000fe80000100800 */
[----:B------:R-:W-:Y:S04]  /*7450*/  STL [R1+0xd38], R23 ;  /* 0x000d381701007387 */ /* 0x000fe80000100800 */
[----:B----4-:R0:W-:Y:S01]  /*7460*/  STL [R1+0x2fc], R82 ;  /* 0x0002fc5201007387 */ /* 0x0101e20000100800 */
[----:B------:R-:W-:-:S03]  /*7470*/  PRMT R76, RZ, 0x7610, R76 ;  /* 0x00007610ff4c7816 */ /* 0x000fc6000000004c */
[----:B------:R-:W3:Y:S01]  /*7480*/  @!P1 LDG.E.U16 R90, desc[UR24][R84.64] ;  /* 0x00000018545a9981 */ /* 0x000ee2000c1e1500 */
[----:B------:R-:W-:-:S03]  /*7490*/  PRMT R77, RZ, 0x7610, R77 ;  /* 0x00007610ff4d7816 */ /* 0x000fc6000000004d */
[----:B------:R-:W4:Y:S01]  /*74a0*/  @!P1 LDG.E.U16 R91, desc[UR24][R88.64] ;  /* 0x00000018585b9981 */ /* 0x000f22000c1e1500 */
[----:B0-----:R-:W-:-:S05]  /*74b0*/  IMAD.WIDE R82, R24, 0x2, R4 ;  /* 0x0000000218527825 */ /* 0x001fca00078e0204 */
[----:B------:R0:W4:Y:S04]  /*74c0*/  @!P4 LDG.E.U16 R77, desc[UR24][R82.64] ;  /* 0x00000018524dc981 */ /* 0x000128000c1e1500 */
[----:B--2---:R-:W-:Y:S04]  /*74d0*/  STL [R1+0x538], R26 ;  /* 0x0005381a01007387 */ /* 0x004fe80000100800 */
[----:B------:R-:W-:Y:S04]  /*74e0*/  STL [R1+0x540], R81 ;  /* 0x0005405101007387 */ /* 0x000fe80000100800 */
[----:B------:R-:W-:Y:S04]  /*74f0*/  STL.64 [R1+0x2a0], R88 ;  /* 0x0002a05801007387 */ /* 0x000fe80000100a00 */
[----:B------:R1:W-:Y:S02]  /*7500*/  STL [R1+0x53c], R80 ;  /* 0x00053c5001007387 */ /* 0x0003e40000100800 */
[----:B-1----:R-:W-:-:S05]  /*7510*/  IMAD.WIDE R80, R24, 0x2, R6 ;  /* 0x0000000218507825 */ /* 0x002fca00078e0206 */
[----:B------:R1:W2:Y:S01]  /*7520*/  @!P4 LDG.E.U16 R76, desc[UR24][R80.64] ;  /* 0x00000018504cc981 */ /* 0x0002a2000c1e1500 */
[----:B------:R-:W-:-:S05]  /*7530*/  VIADD R25, R86, 0xffffffed ;  /* 0xffffffed56197836 */ /* 0x000fca0000000000 */
[----:B------:R-:W-:Y:S01]  /*7540*/  ISETP.GE.U32.AND P3, PT, R25, 0x7fffffae, PT ;  /* 0x7fffffae1900780c */ /* 0x000fe20003f66070 */
[----:B------:R-:W-:Y:S01]  /*7550*/  VIADD R25, R86, 0xffffffd5 ;  /* 0xffffffd556197836 */ /* 0x000fe20000000000 */
[----:B------:R0:W-:Y:S01]  /*7560*/  STL.64 [R1+0x298], R84 ;  /* 0x0002985401007387 */ /* 0x0001e20000100a00 */
[----:B------:R-:W-:-:S03]  /*7570*/  IMAD R24, R9, 0xa, RZ ;  /* 0x0000000a09187824 */ /* 0x000fc600078e02ff */
[----:B------:R-:W2:Y:S01]  /*7580*/  LDL.LU.64 R88, [R1+0xea0] ;  /* 0x000ea00001587983 */ /* 0x000ea20000300a00 */
[----:B------:R-:W-:Y:S01]  /*7590*/  ISETP.GE.U32.AND P4, PT, R25, 0x7fffff96, PT ;  /* 0x7fffff961900780c */ /* 0x000fe20003f86070 */
[----:B------:R-:W-:Y:S01]  /*75a0*/  IMAD R25, R9, 0x12, RZ ;  /* 0x0000001209197824 */ /* 0x000fe200078e02ff */
[----:B------:R-:W-:Y:S01]  /*75b0*/  PRMT R87, RZ, 0x7610, R87 ;  /* 0x00007610ff577816 */ /* 0x000fe20000000057 */
[----:B0-----:R-:W2:Y:S01]  /*75c0*/  LDL.LU.64 R84, [R1+0xe98] ;  /* 0x000e980001547983 */ /* 0x001ea20000300a00 */
[----:B------:R-:W-:-:S03]  /*75d0*/  PRMT R78, RZ, 0x7610, R78 ;  /* 0x00007610ff4e7816 */ /* 0x000fc6000000004e */
[----:B------:R0:W-:Y:S01]  /*75e0*/  STL.64 [R1+0x290], R82 ;  /* 0x0002905201007387 */ /* 0x0001e20000100a00 */
[----:B------:R-:W-:-:S03]  /*75f0*/  PRMT R79, RZ, 0x7610, R79 ;  /* 0x00007610ff4f7816 */ /* 0x000fc6000000004f */
[----:B------:R1:W-:Y:S01]  /*7600*/  STL.64 [R1+0x288], R80 ;  /* 0x0002885001007387 */ /* 0x0003e20000100a00 */
[----:B0-----:R-:W-:-:S04]  /*7610*/  IMAD.WIDE R82, R24, 0x2, R4 ;  /* 0x0000000218527825 */ /* 0x001fc800078e0204 */
[----:B-1----:R-:W-:Y:S01]  /*7620*/  IMAD.WIDE R80, R24, 0x2, R6 ;  /* 0x0000000218507825 */ /* 0x002fe200078e0206 */
[----:B------:R-:W2:Y:S01]  /*7630*/  @!P5 LDG.E.U16 R87, desc[UR24][R82.64] ;  /* 0x000000185257d981 */ /* 0x000ea2000c1e1500 */
[----:B------:R-:W-:-:S03]  /*7640*/  PRMT R29, RZ, 0x7610, R29 ;  /* 0x00007610ff1d7816 */ /* 0x000fc6000000001d */
[----:B------:R-:W2:Y:S04]  /*7650*/  @!P5 LDG.E.U16 R79, desc[UR24][R80.64] ;  /* 0x00000018504fd981 */ /* 0x000ea8000c1e1500 */
[----:B---3--:R-:W-:Y:S04]  /*7660*/  STL [R1+0x4c0], R90 ;  /* 0x0004c05a01007387 */ /* 0x008fe80000100800 */
[----:B----4-:R0:W-:Y:S04]  /*7670*/  STL [R1+0x4c4], R91 ;  /* 0x0004c45b01007387 */ /* 0x0101e80000100800 */
[----:B------:R-:W-:Y:S01]  /*7680*/  STL.64 [R1+0x210], R82 ;  /* 0x0002105201007387 */ /* 0x000fe20000100a00 */
[----:B0-----:R-:W-:-:S05]  /*7690*/  IMAD.WIDE R90, R25, 0x2, R4 ;  /* 0x00000002195a7825 */ /* 0x001fca00078e0204 */
[----:B------:R0:W3:Y:S04]  /*76a0*/  @!P3 LDG.E.U16 R78, desc[UR24][R90.64] ;  /* 0x000000185a4eb981 */ /* 0x0000e8000c1e1500 */
[----:B--2---:R-:W-:Y:S04]  /*76b0*/  STL [R1+0x4e0], R76 ;  /* 0x0004e04c01007387 */ /* 0x004fe80000100800 */
[----:B------:R1:W-:Y:S02]  /*76c0*/  STL [R1+0x4e4], R77 ;  /* 0x0004e44d01007387 */ /* 0x0003e40000100800 */
[----:B-1----:R-:W-:-:S05]  /*76d0*/  IMAD.WIDE R76, R25, 0x2, R6 ;  /* 0x00000002194c7825 */ /* 0x002fca00078e0206 */
[----:B------:R1:W2:Y:S01]  /*76e0*/  @!P3 LDG.E.U16 R29, desc[UR24][R76.64] ;  /* 0x000000184c1db981 */ /* 0x0002a2000c1e1500 */
[C---:B------:R-:W-:Y:S02]  /*76f0*/  VIADD R26, R86.reuse, 0xffffffdd ;  /* 0xffffffdd561a7836 */ /* 0x040fe40000000000 */
[----:B------:R-:W-:-:S03]  /*7700*/  VIADD R24, R86, 0xffffffc5 ;  /* 0xffffffc556187836 */ /* 0x000fc60000000000 */
[----:B------:R-:W-:Y:S01]  /*7710*/  ISETP.GE.U32.AND P1, PT, R26, 0x7fffff9e, PT ;  /* 0x7fffff9e1a00780c */ /* 0x000fe20003f26070 */
[----:B------:R4:W-:Y:S01]  /*7720*/  STL.64 [R1+0x208], R80 ;  /* 0x0002085001007387 */ /* 0x0009e20000100a00 */
[----:B------:R-:W-:Y:S01]  /*7730*/  ISETP.GE.U32.AND P3, PT, R24, 0x7fffff86, PT ;  /* 0x7fffff861800780c */ /* 0x000fe20003f66070 */
[C---:B------:R-:W-:Y:S02]  /*7740*/  IMAD R25, R9.reuse, 0x22, RZ ;  /* 0x0000002209197824 */ /* 0x040fe400078e02ff */
[----:B------:R-:W2:Y:S01]  /*7750*/  LDL.LU.64 R82, [R1+0xe90] ;  /* 0x000e900001527983 */ /* 0x000ea20000300a00 */
[----:B------:R-:W-:Y:S01]  /*7760*/  IMAD R24, R9, 0x1a, RZ ;  /* 0x0000001a09187824 */ /* 0x000fe200078e02ff */
[----:B------:R-:W-:Y:S02]  /*7770*/  PRMT R72, RZ, 0x7610, R72 ;  /* 0x00007610ff487816 */ /* 0x000fe40000000048 */
[----:B------:R-:W-:Y:S01]  /*7780*/  PRMT R73, RZ, 0x7610, R73 ;  /* 0x00007610ff497816 */ /* 0x000fe20000000049 */
[----:B----4-:R-:W4:Y:S04]  /*7790*/  LDL.LU.64 R80, [R1+0xe88] ;  /* 0x000e880001507983 */ /* 0x010f280000300a00 */
[----:B------:R0:W-:Y:S04]  /*77a0*/  STL.64 [R1+0x190], R90 ;  /* 0x0001905a01007387 */ /* 0x0001e80000100a00 */
[----:B------:R1:W-:Y:S01]  /*77b0*/  STL.64 [R1+0x188], R76 ;  /* 0x0001884c01007387 */ /* 0x0003e20000100a00 */
[----:B0-----:R-:W-:-:S04]  /*77c0*/  IMAD.WIDE R90, R25, 0x2, R4 ;  /* 0x00000002195a7825 */ /* 0x001fc800078e0204 */
[----:B-1----:R-:W-:Y:S01]  /*77d0*/  IMAD.WIDE R76, R24, 0x2, R6 ;  /* 0x00000002184c7825 */ /* 0x002fe200078e0206 */
[----:B------:R-:W4:Y:S04]  /*77e0*/  @!P1 LDG.E.U16 R72, desc[UR24][R90.64] ;  /* 0x000000185a489981 */ /* 0x000f28000c1e1500 */
[----:B------:R-:W4:Y:S04]  /*77f0*/  @!P2 LDG.E.U16 R73, desc[UR24][R76.64] ;  /* 0x000000184c49a981 */ /* 0x000f28000c1e1500 */
[----:B------:R0:W-:Y:S01]  /*7800*/  STL [R1+0x554], R87 ;  /* 0x0005545701007387 */ /* 0x0001e20000100800 */
[----:B------:R-:W-:Y:S01]  /*7810*/  PRMT R27, RZ, 0x7610, R27 ;  /* 0x00007610ff1b7816 */ /* 0x000fe2000000001b */
[----:B0-----:R-:W-:-:S02]  /*7820*/  IMAD.MOV.U32 R87, RZ, RZ, R28 ;  /* 0x000000ffff577224 */ /* 0x001fc400078e001c */
[----:B---3--:R-:W-:Y:S04]  /*7830*/  STL [R1+0x548], R78 ;  /* 0x0005484e01007387 */ /* 0x008fe80000100800 */
[----:B------:R0:W-:Y:S02]  /*7840*/  STL [R1+0x54c], R79 ;  /* 0x00054c4f01007387 */ /* 0x0001e40000100800 */
[----:B0-----:R-:W-:-:S05]  /*7850*/  IMAD.WIDE R78, R24, 0x2, R4 ;  /* 0x00000002184e7825 */ /* 0x001fca00078e0204 */
[----:B------:R-:W-:Y:S04]  /*7860*/  STL.64 [R1+0x110], R78 ;  /* 0x0001104e01007387 */ /* 0x000fe80000100a00 */
[----:B--2---:R0:W-:Y:S02]  /*7870*/  STL [R1+0x544], R29 ;  /* 0x0005441d01007387 */ /* 0x0041e40000100800 */
[----:B0-----:R-:W-:-:S05]  /*7880*/  IMAD.WIDE R28, R25, 0x2, R6 ;  /* 0x00000002191c7825 */ /* 0x001fca00078e0206 */
[----:B------:R-:W2:Y:S01]  /*7890*/  @!P1 LDG.E.U16 R27, desc[UR24][R28.64] ;  /* 0x000000181c1b9981 */ /* 0x000ea2000c1e1500 */
[----:B------:R-:W-:Y:S01]  /*78a0*/  PRMT R75, RZ, 0x7610, R75 ;  /* 0x00007610ff4b7816 */ /* 0x000fe2000000004b */
[----:B------:R-:W-:Y:S02]  /*78b0*/  VIADD R24, R86, 0xfffffff4 ;  /* 0xfffffff456187836 */ /* 0x000fe40000000000 */
[----:B------:R0:W-:Y:S03]  /*78c0*/  STL.64 [R1+0x108], R76 ;  /* 0x0001084c01007387 */ /* 0x0001e60000100a00 */
[----:B------:R-:W-:Y:S01]  /*78d0*/  ISETP.GE.U32.AND P1, PT, R24, 0x7fffffb5, PT ;  /* 0x7fffffb51800780c */ /* 0x000fe20003f26070 */
[----:B------:R-:W3:Y:S01]  /*78e0*/  @!P2 LDG.E.U16 R75, desc[UR24][R78.64] ;  /* 0x000000184e4ba981 */ /* 0x000ee2000c1e1500 */
[----:B------:R-:W-:Y:S01]  /*78f0*/  IMAD R24, R9, 0x2a, RZ ;  /* 0x0000002a09187824 */ /* 0x000fe200078e02ff */
[----:B------:R-:W-:Y:S01]  /*7900*/  PRMT R74, RZ, 0x7610, R74 ;  /* 0x00007610ff4a7816 */ /* 0x000fe2000000004a */
[----:B------:R-:W-:Y:S01]  /*7910*/  VIADD R26, R86, 0xffffffcd ;  /* 0xffffffcd561a7836 */ /* 0x000fe20000000000 */
[----:B------:R-:W-:Y:S01]  /*7920*/  PRMT R71, RZ, 0x7610, R71 ;  /* 0x00007610ff477816 */ /* 0x000fe20000000047 */
[----:B------:R-:W3:Y:S04]  /*7930*/  LDL.LU.64 R78, [R1+0xe80] ;  /* 0x000e8000014e7983 */ /* 0x000ee80000300a00 */
[----:B0-----:R-:W3:Y:S04]  /*7940*/  LDL.LU.64 R76, [R1+0xe78] ;  /* 0x000e7800014c7983 */ /* 0x001ee80000300a00 */
[----:B------:R0:W-:Y:S04]  /*7950*/  STL.64 [R1+0x90], R90 ;  /* 0x0000905a01007387 */ /* 0x0001e80000100a00 */
[----:B------:R-:W-:Y:S04]  /*7960*/  STL.64 [R1+0x88], R28 ;  /* 0x0000881c01007387 */ /* 0x000fe80000100a00 */
[----:B----4-:R-:W-:Y:S01]  /*7970*/  STL [R1+0x57c], R72 ;  /* 0x00057c4801007387 */ /* 0x010fe20000100800 */
[----:B0-----:R-:W-:-:S03]  /*7980*/  IMAD.WIDE R90, R24, 0x2, R4 ;  /* 0x00000002185a7825 */ /* 0x001fc600078e0204 */
[----:B------:R0:W-:Y:S01]  /*7990*/  STL [R1+0x318], R73 ;  /* 0x0003184901007387 */ /* 0x0001e20000100800 */
[----:B------:R-:W-:Y:S01]  /*79a0*/  ISETP.GE.U32.AND P5, PT, R26, 0x7fffff8e, PT ;  /* 0x7fffff8e1a00780c */ /* 0x000fe20003fa6070 */
[----:B------:R-:W-:Y:S02]  /*79b0*/  VIADD R26, R86, 0xfffffffc ;  /* 0xfffffffc561a7836 */ /* 0x000fe40000000000 */
[----:B------:R-:W4:Y:S01]  /*79c0*/  @!P4 LDG.E.U16 R74, desc[UR24][R90.64] ;  /* 0x000000185a4ac981 */ /* 0x000f22000c1e1500 */
[----:B0-----:R-:W-:-:S05]  /*79d0*/  IMAD.WIDE R72, R24, 0x2, R6 ;  /* 0x0000000218487825 */ /* 0x001fca00078e0206 */
[----:B------:R-:W4:Y:S01]  /*79e0*/  @!P4 LDG.E.U16 R71, desc[UR24][R72.64] ;  /* 0x000000184847c981 */ /* 0x000f22000c1e1500 */
[----:B------:R-:W-:Y:S01]  /*79f0*/  ISETP.GE.U32.AND P2, PT, R26, 0x7fffffbd, PT ;  /* 0x7fffffbd1a00780c */ /* 0x000fe20003f46070 */
[----:B------:R-:W-:Y:S01]  /*7a00*/  IMAD R26, R9, 0x32, RZ ;  /* 0x00000032091a7824 */ /* 0x000fe200078e02ff */
[----:B------:R-:W-:Y:S01]  /*7a10*/  PRMT R67, RZ, 0x7610, R67 ;  /* 0x00007610ff437816 */ /* 0x000fe20000000043 */
[----:B------:R-:W-:Y:S01]  /*7a20*/  STL.64 [R1+0x10], R90 ;  /* 0x0000105a01007387 */ /* 0x000fe20000100a00 */
[----:B------:R-:W-:Y:S01]  /*7a30*/  PRMT R66, RZ, 0x7610, R66 ;  /* 0x00007610ff427816 */ /* 0x000fe20000000042 */
[----:B------:R-:W-:-:S05]  /*7a40*/  IMAD.WIDE R24, R26, 0x2, R4 ;  /* 0x000000021a187825 */ /* 0x000fca00078e0204 */
[----:B------:R-:W4:Y:S04]  /*7a50*/  @!P5 LDG.E.U16 R67, desc[UR24][R24.64] ;  /* 0x000000181843d981 */ /* 0x000f28000c1e1500 */
[----:B--2---:R0:W-:Y:S02]  /*7a60*/  STL [R1+0x578], R27 ;  /* 0x0005781b01007387 */ /* 0x0041e40000100800 */
[----:B0-----:R-:W-:-:S05]  /*7a70*/  IMAD.WIDE R26, R26, 0x2, R6 ;  /* 0x000000021a1a7825 */ /* 0x001fca00078e0206 */
[----:B------:R-:W2:Y:S04]  /*7a80*/  @!P5 LDG.E.U16 R66, desc[UR24][R26.64] ;  /* 0x000000181a42d981 */ /* 0x000ea8000c1e1500 */
[----:B------:R-:W-:Y:S04]  /*7a90*/  STL.64 [R1+0x8], R72 ;  /* 0x0000084801007387 */ /* 0x000fe80000100a00 */
[----:B------:R-:W-:Y:S04]  /*7aa0*/  STL [R1+0xa80], R24 ;  /* 0x000a801801007387 */ /* 0x000fe80000100800 */
[----:B------:R-:W-:Y:S04]  /*7ab0*/  STL [R1+0xb80], R24 ;  /* 0x000b801801007387 */ /* 0x000fe80000100800 */
[----:B---3--:R-:W-:Y:S04]  /*7ac0*/  STL [R1+0x31c], R75 ;  /* 0x00031c4b01007387 */ /* 0x008fe80000100800 */
[----:B------:R-:W-:Y:S04]  /*7ad0*/  STL [R1+0xd3c], R24 ;  /* 0x000d3c1801007387 */ /* 0x000fe80000100800 */
[----:B------:R-:W-:Y:S01]  /*7ae0*/  STL [R1+0xa7c], R25 ;  /* 0x000a7c1901007387 */ /* 0x000fe20000100800 */
[----:B------:R-:W-:-:S03]  /*7af0*/  VIADD R29, R86, 0xffffffec ;  /* 0xffffffec561d7836 */ /* 0x000fc60000000000 */
[----:B------:R-:W-:Y:S01]  /*7b00*/  STL [R1+0xb84], R25 ;  /* 0x000b841901007387 */ /* 0x000fe20000100800 */
[----:B------:R-:W-:-:S03]  /*7b10*/  VIADD R28, R86, 0xffffffe4 ;  /* 0xffffffe4561c7836 */ /* 0x000fc60000000000 */
[----:B------:R-:W-:Y:S04]  /*7b20*/  STL [R1+0xd44], R25 ;  /* 0x000d441901007387 */ /* 0x000fe80000100800 */
[----:B----4-:R-:W-:Y:S04]  /*7b30*/  STL [R1+0x4f4], R74 ;  /* 0x0004f44a01007387 */ /* 0x010fe80000100800 */
[----:B------:R0:W-:Y:S01]  /*7b40*/  STL [R1+0x4f0], R71 ;  /* 0x0004f04701007387 */ /* 0x0001e20000100800 */
[----:B------:R-:W-:Y:S02]  /*7b50*/  ISETP.GE.U32.AND P4, PT, R29, 0x7fffffad, PT ;  /* 0x7fffffad1d00780c */ /* 0x000fe40003f86070 */
[----:B------:R-:W-:-:S02]  /*7b60*/  ISETP.GE.U32.AND P5, PT, R28, 0x7fffffa5, PT ;  /* 0x7fffffa51c00780c */ /* 0x000fc40003fa6070 */
[----:B------:R-:W-:Y:S01]  /*7b70*/  PRMT R70, RZ, 0x7610, R70 ;  /* 0x00007610ff467816 */ /* 0x000fe20000000046 */
[----:B0-----:R-:W-:Y:S02]  /*7b80*/  IMAD.MOV.U32 R71, RZ, RZ, R30 ;  /* 0x000000ffff477224 */ /* 0x001fe400078e001e */
[C---:B------:R-:W-:Y:S01]  /*7b90*/  IMAD R30, R9.reuse, 0x3a, RZ ;  /* 0x0000003a091e7824 */ /* 0x040fe200078e02ff */
[----:B------:R-:W-:Y:S01]  /*7ba0*/  PRMT R69, RZ, 0x7610, R69 ;  /* 0x00007610ff457816 */ /* 0x000fe20000000045 */
[----:B------:R-:W-:Y:S02]  /*7bb0*/  IMAD.MOV.U32 R72, RZ, RZ, R31 ;  /* 0x000000ffff487224 */ /* 0x000fe400078e001f */
[C---:B------:R-:W-:Y:S01]  /*7bc0*/  IMAD.WIDE R28, R30.reuse, 0x2, R4 ;  /* 0x000000021e1c7825 */ /* 0x040fe200078e0204 */
[----:B------:R-:W-:Y:S03]  /*7bd0*/  STL [R1+0xa88], R26 ;  /* 0x000a881a01007387 */ /* 0x000fe60000100800 */
[----:B------:R-:W-:Y:S01]  /*7be0*/  IMAD.WIDE R30, R30, 0x2, R6 ;  /* 0x000000021e1e7825 */ /* 0x000fe200078e0206 */
[----:B------:R-:W-:Y:S03]  /*7bf0*/  STL [R1+0xb88], R26 ;  /* 0x000b881a01007387 */ /* 0x000fe60000100800 */
[----:B------:R-:W-:Y:S01]  /*7c00*/  IMAD.MOV.U32 R73, RZ, RZ, R32 ;  /* 0x000000ffff497224 */ /* 0x000fe200078e0020 */
[----:B------:R-:W-:Y:S01]  /*7c10*/  STL [R1+0xd48], R26 ;  /* 0x000d481a01007387 */ /* 0x000fe20000100800 */
[----:B------:R-:W-:-:S03]  /*7c20*/  IMAD R32, R9, 0x3, RZ ;  /* 0x0000000309207824 */ /* 0x000fc600078e02ff */
[----:B------:R-:W3:Y:S04]  /*7c30*/  @!P3 LDG.E.U16 R70, desc[UR24][R28.64] ;  /* 0x000000181c46b981 */ /* 0x000ee8000c1e1500 */
[----:B------:R-:W-:Y:S01]  /*7c40*/  STL [R1+0xa84], R27 ;  /* 0x000a841b01007387 */ /* 0x000fe20000100800 */
[----:B------:R-:W-:-:S03]  /*7c50*/  PRMT R20, RZ, 0x7610, R20 ;  /* 0x00007610ff147816 */ /* 0x000fc60000000014 */
[----:B------:R-:W-:Y:S01]  /*7c60*/  STL [R1+0xb8c], R27 ;  /* 0x000b8c1b01007387 */ /* 0x000fe20000100800 */
[----:B------:R-:W-:-:S03]  /*7c70*/  PRMT R21, RZ, 0x7610, R21 ;  /* 0x00007610ff157816 */ /* 0x000fc60000000015 */
[----:B------:R-:W-:Y:S04]  /*7c80*/  STL [R1+0xd4c], R27 ;  /* 0x000d4c1b01007387 */ /* 0x000fe80000100800 */
[----:B------:R-:W4:Y:S01]  /*7c90*/  @!P3 LDG.E.U16 R69, desc[UR24][R30.64] ;  /* 0x000000181e45b981 */ /* 0x000f22000c1e1500 */
[----:B------:R-:W-:-:S03]  /*7ca0*/  IMAD.WIDE R90, R32, 0x2, R4 ;  /* 0x00000002205a7825 */ /* 0x000fc600078e0204 */
[----:B------:R-:W-:Y:S04]  /*7cb0*/  STL [R1+0x4ec], R67 ;  /* 0x0004ec4301007387 */ /* 0x000fe80000100800 */
[----:B------:R0:W4:Y:S04]  /*7cc0*/  @!P2 LDG.E.U16 R21, desc[UR24][R90.64] ;  /* 0x000000185a15a981 */ /* 0x000128000c1e1500 */
[----:B--2---:R1:W-:Y:S02]  /*7cd0*/  STL [R1+0x4e8], R66 ;  /* 0x0004e84201007387 */ /* 0x0043e40000100800 */
[----:B-1----:R-:W-:-:S05]  /*7ce0*/  IMAD.WIDE R66, R32, 0x2, R6 ;  /* 0x0000000220427825 */ /* 0x002fca00078e0206 */
[----:B------:R1:W2:Y:S04]  /*7cf0*/  @!P2 LDG.E.U16 R20, desc[UR24][R66.64] ;  /* 0x000000184214a981 */ /* 0x0002a8000c1e1500 */
[----:B------:R-:W-:Y:S04]  /*7d00*/  STL [R1+0xa90], R28 ;  /* 0x000a901c01007387 */ /* 0x000fe80000100800 */
[----:B------:R-:W-:Y:S04]  /*7d10*/  STL.64 [R1+0x280], R90 ;  /* 0x0002805a01007387 */ /* 0x000fe80000100a00 */
[----:B------:R-:W-:Y:S04]  /*7d20*/  STL [R1+0xb90], R28 ;  /* 0x000b901c01007387 */ /* 0x000fe80000100800 */
[----:B------:R-:W-:Y:S04]  /*7d30*/  STL.64 [R1+0x278], R66 ;  /* 0x0002784201007387 */ /* 0x000fe80000100a00 */
[----:B------:R-:W-:Y:S04]  /*7d40*/  STL [R1+0xd50], R28 ;  /* 0x000d501c01007387 */ /* 0x000fe80000100800 */
[----:B------:R-:W-:Y:S04]  /*7d50*/  STL [R1+0xa8c], R29 ;  /* 0x000a8c1d01007387 */ /* 0x000fe80000100800 */
[----:B------:R-:W-:Y:S04]  /*7d60*/  STL [R1+0xb94], R29 ;  /* 0x000b941d01007387 */ /* 0x000fe80000100800 */
[----:B------:R-:W-:Y:S04]  /*7d70*/  STL [R1+0xd54], R29 ;  /* 0x000d541d01007387 */ /* 0x000fe80000100800 */
[----:B------:R-:W-:Y:S04]  /*7d80*/  STL [R1+0xa98], R30 ;  /* 0x000a981e01007387 */ /* 0x000fe80000100800 */
[----:B------:R-:W-:Y:S04]  /*7d90*/  STL [R1+0xb98], R30 ;  /* 0x000b981e01007387 */ /* 0x000fe80000100800 */
[----:B------:R-:W-:Y:S01]  /*7da0*/  STL [R1+0xd5c], R30 ;  /* 0x000d5c1e01007387 */ /* 0x000fe20000100800 */
[----:B------:R-:W-:-:S03]  /*7db0*/  IMAD.MOV.U32 R75, RZ, RZ, R87 ;  /* 0x000000ffff4b7224 */ /* 0x000fc600078e0057 */
[----:B------:R-:W-:Y:S01]  /*7dc0*/  STL [R1+0xa94], R31 ;  /* 0x000a941f01007387 */ /* 0x000fe20000100800 */
[----:B------:R-:W-:-:S03]  /*7dd0*/  IMAD.MOV.U32 R74, RZ, RZ, R34 ;  /* 0x000000ffff4a7224 */ /* 0x000fc600078e0022 */
[----:B------:R-:W-:Y:S01]  /*7de0*/  STL [R1+0xb9c], R31 ;  /* 0x000b9c1f01007387 */ /* 0x000fe20000100800 */
[----:B------:R-:W-:-:S03]  /*7df0*/  IMAD R32, R9, 0xb, RZ ;  /* 0x0000000b09207824 */ /* 0x000fc600078e02ff */
[----:B------:R-:W-:Y:S01]  /*7e00*/  STL [R1+0xd60], R31 ;  /* 0x000d601f01007387 */ /* 0x000fe20000100800 */
[----:B------:R-:W-:-:S03]  /*7e10*/  IMAD.MOV.U32 R87, RZ, RZ, R33 ;  /* 0x000000ffff577224 */ /* 0x000fc600078e0021 */
[----:B---3--:R3:W-:Y:S01]  /*7e20*/  STL [R1+0x534], R70 ;  /* 0x0005344601007387 */ /* 0x0087e20000100800 */
[----:B------:R-:W-:Y:S02]  /*7e30*/  VIADD R33, R86, 0xffffffd4 ;  /* 0xffffffd456217836 */ /* 0x000fe40000000000 */
[----:B---3--:R-:W-:Y:S01]  /*7e40*/  IMAD.MOV.U32 R70, RZ, RZ, R71 ;  /* 0x000000ffff467224 */ /* 0x008fe200078e0047 */
[----:B----4-:R3:W-:Y:S01]  /*7e50*/  STL [R1+0x530], R69 ;  /* 0x0005304501007387 */ /* 0x0107e20000100800 */
[----:B------:R-:W-:Y:S02]  /*7e60*/  IMAD.MOV.U32 R71, RZ, RZ, R72 ;  /* 0x000000ffff477224 */ /* 0x000fe400078e0048 */
[----:B------:R-:W-:Y:S02]  /*7e70*/  IMAD.MOV.U32 R72, RZ, RZ, R73 ;  /* 0x000000ffff487224 */ /* 0x000fe400078e0049 */
[----:B------:R-:W-:Y:S01]  /*7e80*/  IMAD.MOV.U32 R73, RZ, RZ, R75 ;  /* 0x000000ffff497224 */ /* 0x000fe200078e004b */
[----:B------:R-:W-:Y:S01]  /*7e90*/  ISETP.GE.U32.AND P2, PT, R33, 0x7fffff95, PT ;  /* 0x7fffff952100780c */ /* 0x000fe20003f46070 */
[----:B---3--:R-:W-:-:S02]  /*7ea0*/  IMAD.MOV.U32 R69, RZ, RZ, R74 ;  /* 0x000000ffff457224 */ /* 0x008fc400078e004a */
[----:B------:R-:W-:Y:S01]  /*7eb0*/  IMAD.WIDE R74, R32, 0x2, R4 ;  /* 0x00000002204a7825 */ /* 0x000fe200078e0204 */
[----:B------:R-:W-:-:S03]  /*7ec0*/  PRMT R0, RZ, 0x7610, R0 ;  /* 0x00007610ff007816 */ /* 0x000fc60000000000 */
[----:B------:R-:W-:Y:S01]  /*7ed0*/  IMAD R33, R9, 0x13, RZ ;  /* 0x0000001309217824 */ /* 0x000fe200078e02ff */
[----:B------:R-:W-:Y:S01]  /*7ee0*/  STL.64 [R1+0x200], R74 ;  /* 0x0002004a01007387 */ /* 0x000fe20000100a00 */
[----:B------:R-:W-:Y:S01]  /*7ef0*/  PRMT R24, RZ, 0x7610, R24 ;  /* 0x00007610ff187816 */ /* 0x000fe20000000018 */
[----:B0-----:R-:W-:Y:S01]  /*7f00*/  IMAD.WIDE R90, R32, 0x2, R6 ;  /* 0x00000002205a7825 */ /* 0x001fe200078e0206 */
[----:B------:R-:W-:-:S03]  /*7f10*/  PRMT R25, RZ, 0x7610, R25 ;  /* 0x00007610ff197816 */ /* 0x000fc60000000019 */
[----:B-1----:R-:W-:-:S03]  /*7f20*/  IMAD.WIDE R66, R33, 0x2, R4 ;  /* 0x0000000221427825 */ /* 0x002fc600078e0204 */
[----:B------:R0:W3:Y:S04]  /*7f30*/  @!P1 LDG.E.U16 R25, desc[UR24][R90.64] ;  /* 0x000000185a199981 */ /* 0x0000e8000c1e1500 */
[----:B------:R1:W4:Y:S01]  /*7f40*/  @!P4 LDG.E.U16 R24, desc[UR24][R66.64] ;  /* 0x000000184218c981 */ /* 0x000322000c1e1500 */
[----:B------:R-:W-:-:S06]  /*7f50*/  PRMT R68, RZ, 0x7610, R68 ;  /* 0x00007610ff447816 */ /* 0x000fcc0000000044 */
[----:B------:R-:W3:Y:S04]  /*7f60*/  @!P1 LDG.E.U16 R68, desc[UR24][R74.64] ;  /* 0x000000184a449981 */ /* 0x000ee8000c1e1500 */
[----:B--2---:R-:W-:Y:S04]  /*7f70*/  STL [R1+0x56c], R20 ;  /* 0x00056c1401007387 */ /* 0x004fe80000100800 */
[----:B------:R2:W-:Y:S02]  /*7f80*/  STL [R1+0x570], R21 ;  /* 0x0005701501007387 */ /* 0x0005e40000100800 */
[----:B--2---:R-:W-:-:S05]  /*7f90*/  IMAD.WIDE R20, R33, 0x2, R6 ;  /* 0x0000000221147825 */ /* 0x004fca00078e0206 */
[----:B------:R2:W3:Y:S01]  /*7fa0*/  @!P4 LDG.E.U16 R0, desc[UR24][R20.64] ;  /* 0x000000181400c981 */ /* 0x0004e2000c1e1500 */
[C---:B------:R-:W-:Y:S02]  /*7fb0*/  VIADD R34, R86.reuse, 0xffffffdc ;  /* 0xffffffdc56227836 */ /* 0x040fe40000000000 */
[----:B------:R-:W-:Y:S01]  /*7fc0*/  VIADD R32, R86, 0xffffffc4 ;  /* 0xffffffc456207836 */ /* 0x000fe20000000000 */
[----:B------:R0:W-:Y:S02]  /*7fd0*/  STL.64 [R1+0x1f8], R90 ;  /* 0x0001f85a01007387 */ /* 0x0001e40000100a00 */
[----:B------:R-:W-:Y:S02]  /*7fe0*/  ISETP.GE.U32.AND P3, PT, R34, 0x7fffff9d, PT ;  /* 0x7fffff9d2200780c */ /* 0x000fe40003f66070 */
[----:B------:R-:W-:Y:S01]  /*7ff0*/  ISETP.GE.U32.AND P4, PT, R32, 0x7fffff85, PT ;  /* 0x7fffff852000780c */ /* 0x000fe20003f86070 */
[----:B------:R-:W4:Y:S01]  /*8000*/  LDL.LU.64 R74, [R1+0xe70] ;  /* 0x000e7000014a7983 */ /* 0x000f220000300a00 */
[----:B------:R-:W-:-:S02]  /*8010*/  IMAD R32, R9, 0x1b, RZ ;  /* 0x0000001b09207824 */ /* 0x000fc400078e02ff */
[----:B------:R-:W-:Y:S01]  /*8020*/  IMAD R33, R9, 0x23, RZ ;  /* 0x0000002309217824 */ /* 0x000fe200078e02ff */
[----:B------:R1:W-:Y:S01]  /*8030*/  STL.64 [R1+0x180], R66 ;  /* 0x0001804201007387 */ /* 0x0003e20000100a00 */
[----:B------:R-:W-:Y:S01]  /*8040*/  VIADD R34, R86, 0xffffffcc ;  /* 0xffffffcc56227836 */ /* 0x000fe20000000000 */
[----:B------:R-:W-:Y:S02]  /*8050*/  PRMT R17, RZ, 0x7610, R17 ;  /* 0x00007610ff117816 */ /* 0x000fe40000000011 */
[----:B------:R2:W-:Y:S01]  /*8060*/  STL.64 [R1+0x178], R20 ;  /* 0x0001781401007387 */ /* 0x0005e20000100a00 */
[----:B------:R-:W-:Y:S01]  /*8070*/  PRMT R3, RZ, 0x7610, R3 ;  /* 0x00007610ff037816 */ /* 0x000fe20000000003 */
[C---:B0-----:R-:W-:Y:S01]  /*8080*/  IMAD.WIDE R90, R32.reuse, 0x2, R4 ;  /* 0x00000002205a7825 */ /* 0x041fe200078e0204 */
[----:B------:R-:W-:Y:S02]  /*8090*/  PRMT R11, RZ, 0x7610, R11 ;  /* 0x00007610ff0b7816 */ /* 0x000fe4000000000b */
[----:B------:R-:W-:Y:S01]  /*80a0*/  PRMT R29, RZ, 0x7610, R29 ;  /* 0x00007610ff1d7816 */ /* 0x000fe2000000001d */
[----:B-1----:R-:W-:Y:S01]  /*80b0*/  IMAD.WIDE R66, R32, 0x2, R6 ;  /* 0x0000000220427825 */ /* 0x002fe200078e0206 */
[----:B------:R-:W-:-:S04]  /*80c0*/  ISETP.GE.U32.AND P1, PT, R34, 0x7fffff8d, PT ;  /* 0x7fffff8d2200780c */ /* 0x000fc80003f26070 */
[----:B------:R-:W4:Y:S01]  /*80d0*/  @!P5 LDG.E.U16 R29, desc[UR24][R90.64] ;  /* 0x000000185a1dd981 */ /* 0x000f22000c1e1500 */
[----:B--2---:R-:W-:-:S03]  /*80e0*/  IMAD.WIDE R20, R33, 0x2, R6 ;  /* 0x0000000221147825 */ /* 0x004fc600078e0206 */
[----:B------:R0:W2:Y:S01]  /*80f0*/  @!P5 LDG.E.U16 R17, desc[UR24][R66.64] ;  /* 0x000000184211d981 */ /* 0x0000a2000c1e1500 */
[C---:B------:R-:W-:Y:S02]  /*8100*/  VIADD R32, R86.reuse, 0xfffffff3 ;  /* 0xfffffff356207836 */ /* 0x040fe40000000000 */
[----:B------:R-:W-:Y:S01]  /*8110*/  VIADD R34, R86, 0xfffffffb ;  /* 0xfffffffb56227836 */ /* 0x000fe20000000000 */
[----:B------:R1:W2:Y:S01]  /*8120*/  @!P3 LDG.E.U16 R3, desc[UR24][R20.64] ;  /* 0x000000181403b981 */ /* 0x0002a2000c1e1500 */
[----:B------:R-:W-:Y:S02]  /*8130*/  PRMT R2, RZ, 0x7610, R2 ;  /* 0x00007610ff027816 */ /* 0x000fe40000000002 */
[----:B------:R-:W-:Y:S02]  /*8140*/  PRMT R10, RZ, 0x7610, R10 ;  /* 0x00007610ff0a7816 */ /* 0x000fe4000000000a */
[----:B------:R-:W-:Y:S02]  /*8150*/  ISETP.GE.U32.AND P5, PT, R34, 0x7fffffbc, PT ;  /* 0x7fffffbc2200780c */ /* 0x000fe40003fa6070 */
[----:B------:R-:W-:Y:S01]  /*8160*/  PRMT R8, RZ, 0x7610, R8 ;  /* 0x00007610ff087816 */ /* 0x000fe20000000008 */
[----:B---3--:R-:W-:Y:S04]  /*8170*/  STL [R1+0xd64], R0 ;  /* 0x000d640001007387 */ /* 0x008fe80000100800 */
[----:B----4-:R-:W-:Y:S04]  /*8180*/  STL [R1+0x4d0], R24 ;  /* 0x0004d01801007387 */ /* 0x010fe80000100800 */
[----:B------:R3:W-:Y:S04]  /*8190*/  STL [R1+0x4d4], R25 ;  /* 0x0004d41901007387 */ /* 0x0007e80000100800 */
[----:B------:R-:W-:Y:S01]  /*81a0*/  STL.64 [R1+0x100], R90 ;  /* 0x0001005a01007387 */ /* 0x000fe20000100a00 */
[----:B---3--:R-:W-:-:S03]  /*81b0*/  IMAD.WIDE R24, R33, 0x2, R4 ;  /* 0x0000000221187825 */ /* 0x008fc600078e0204 */
[----:B------:R0:W-:Y:S04]  /*81c0*/  STL.64 [R1+0xf8], R66 ;  /* 0x0000f84201007387 */ /* 0x0001e80000100a00 */
[----:B------:R-:W3:Y:S01]  /*81d0*/  @!P3 LDG.E.U16 R11, desc[UR24][R24.64] ;  /* 0x00000018180bb981 */ /* 0x000ee2000c1e1500 */
[----:B------:R-:W-:Y:S01]  /*81e0*/  ISETP.GE.U32.AND P3, PT, R32, 0x7fffffb4, PT ;  /* 0x7fffffb42000780c */ /* 0x000fe20003f66070 */
[----:B------:R-:W-:Y:S02]  /*81f0*/  IMAD R32, R9, 0x2b, RZ ;  /* 0x0000002b09207824 */ /* 0x000fe400078e02ff */
[----:B------:R-:W-:Y:S01]  /*8200*/  STL.64 [R1+0x80], R24 ;  /* 0x0000801801007387 */ /* 0x000fe20000100a00 */
[----:B0-----:R-:W-:-:S03]  /*8210*/  IMAD.MOV.U32 R67, RZ, RZ, R36 ;  /* 0x000000ffff437224 */ /* 0x001fc600078e0024 */
[----:B------:R1:W-:Y:S01]  /*8220*/  STL.64 [R1+0x78], R20 ;  /* 0x0000781401007387 */ /* 0x0003e20000100a00 */
[----:B------:R-:W-:-:S03]  /*8230*/  IMAD R36, R9, 0x33, RZ ;  /* 0x0000003309247824 */ /* 0x000fc600078e02ff */
[----:B------:R0:W-:Y:S01]  /*8240*/  STL [R1+0x4dc], R68 ;  /* 0x0004dc4401007387 */ /* 0x0001e20000100800 */
[----:B-1----:R-:W-:-:S04]  /*8250*/  IMAD.WIDE R20, R32, 0x2, R4 ;  /* 0x0000000220147825 */ /* 0x002fc800078e0204 */
[----:B0-----:R-:W-:Y:S01]  /*8260*/  IMAD.MOV.U32 R68, RZ, RZ, R35 ;  /* 0x000000ffff447224 */ /* 0x001fe200078e0023 */
[----:B------:R-:W4:Y:S01]  /*8270*/  @!P2 LDG.E.U16 R10, desc[UR24][R20.64] ;  /* 0x00000018140aa981 */ /* 0x000f22000c1e1500 */
[----:B------:R-:W-:-:S04]  /*8280*/  IMAD.WIDE R34, R36, 0x2, R4 ;  /* 0x0000000224227825 */ /* 0x000fc800078e0204 */
[----:B------:R-:W-:Y:S01]  /*8290*/  IMAD.WIDE R32, R32, 0x2, R6 ;  /* 0x0000000220207825 */ /* 0x000fe200078e0206 */
[----:B------:R-:W4:Y:S04]  /*82a0*/  @!P1 LDG.E.U16 R2, desc[UR24][R34.64] ;  /* 0x0000001822029981 */ /* 0x000f28000c1e1500 */
[----:B------:R-:W4:Y:S01]  /*82b0*/  @!P2 LDG.E.U16 R8, desc[UR24][R32.64] ;  /* 0x000000182008a981 */ /* 0x000f22000c1e1500 */
[----:B------:R-:W-:Y:S01]  /*82c0*/  IMAD.MOV.U32 R66, RZ, RZ, R37 ;  /* 0x000000ffff427224 */ /* 0x000fe200078e0025 */
[----:B------:R-:W-:Y:S01]  /*82d0*/  PRMT R16, RZ, 0x7610, R16 ;  /* 0x00007610ff107816 */ /* 0x000fe20000000010 */
[----:B------:R-:W-:Y:S01]  /*82e0*/  IMAD.WIDE R36, R36, 0x2, R6 ;  /* 0x0000000224247825 */ /* 0x000fe200078e0206 */
[----:B--2---:R0:W-:Y:S04]  /*82f0*/  STL [R1+0x510], R3 ;  /* 0x0005100301007387 */ /* 0x0041e80000100800 */
[----:B------:R-:W-:Y:S04]  /*8300*/  STL.64 [R1], R20 ;  /* 0x0000001401007387 */ /* 0x000fe80000100a00 */
[----:B------:R-:W-:Y:S04]  /*8310*/  STL [R1+0x51c], R29 ;  /* 0x00051c1d01007387 */ /* 0x000fe80000100800 */
[----:B------:R-:W-:Y:S04]  /*8320*/  STL [R1+0x518], R17 ;  /* 0x0005181101007387 */ /* 0x000fe80000100800 */
[----:B------:R-:W-:Y:S04]  /*8330*/  STL [R1+0xaa0], R32 ;  /* 0x000aa02001007387 */ /* 0x000fe80000100800 */
[----:B------:R-:W2:Y:S04]  /*8340*/  @!P1 LDG.E.U16 R16, desc[UR24][R36.64] ;  /* 0x0000001824109981 */ /* 0x000ea8000c1e1500 */
[----:B------:R-:W-:Y:S01]  /*8350*/  STL [R1+0xba0], R32 ;  /* 0x000ba02001007387 */ /* 0x000fe20000100800 */
[----:B0-----:R-:W-:-:S02]  /*8360*/  IMAD.MOV.U32 R3, RZ, RZ, R39 ;  /* 0x000000ffff037224 */ /* 0x001fc400078e0027 */
[----:B------:R-:W-:Y:S02]  /*8370*/  IMAD.MOV.U32 R90, RZ, RZ, R38 ;  /* 0x000000ffff5a7224 */ /* 0x000fe400078e0026 */
[C---:B------:R-:W-:Y:S02]  /*8380*/  VIADD R39, R86.reuse, 0xffffffeb ;  /* 0xffffffeb56277836 */ /* 0x040fe40000000000 */
[----:B------:R-:W-:Y:S02]  /*8390*/  VIADD R38, R86, 0xffffffe3 ;  /* 0xffffffe356267836 */ /* 0x000fe40000000000 */
[----:B------:R-:W-:Y:S02]  /*83a0*/  IMAD.MOV.U32 R91, RZ, RZ, R69 ;  /* 0x000000ffff5b7224 */ /* 0x000fe400078e0045 */
[----:B------:R-:W-:Y:S02]  /*83b0*/  IMAD.MOV.U32 R69, RZ, RZ, R40 ;  /* 0x000000ffff457224 */ /* 0x000fe400078e0028 */
[----:B------:R-:W-:Y:S01]  /*83c0*/  IMAD R40, R9, 0x3b, RZ ;  /* 0x0000003b09287824 */ /* 0x000fe200078e02ff */
[----:B------:R-:W-:-:S02]  /*83d0*/  ISETP.GE.U32.AND P2, PT, R39, 0x7fffffac, PT ;  /* 0x7fffffac2700780c */ /* 0x000fc40003f46070 */
[----:B------:R-:W-:Y:S01]  /*83e0*/  ISETP.GE.U32.AND P1, PT, R38, 0x7fffffa4, PT ;  /* 0x7fffffa42600780c */ /* 0x000fe20003f26070 */
[----:B------:R-:W-:Y:S01]  /*83f0*/  IMAD.WIDE R38, R40, 0x2, R4 ;  /* 0x0000000228267825 */ /* 0x000fe200078e0204 */
[----:B------:R-:W-:Y:S02]  /*8400*/  PRMT R15, RZ, 0x7610, R15 ;  /* 0x00007610ff0f7816 */ /* 0x000fe4000000000f */
[----:B------:R-:W-:Y:S02]  /*8410*/  PRMT R14, RZ, 0x7610, R14 ;  /* 0x00007610ff0e7816 */ /* 0x000fe4000000000e */
[----:B------:R-:W-:Y:S02]  /*8420*/  PRMT R12, RZ, 0x7610, R12 ;  /* 0x00007610ff0c7816 */ /* 0x000fe4000000000c */
[----:B------:R-:W-:Y:S01]  /*8430*/  PRMT R13, RZ, 0x7610, R13 ;  /* 0x00007610ff0d7816 */ /* 0x000fe2000000000d */
[----:B------:R-:W2:Y:S04]  /*8440*/  @!P4 LDG.E.U16 R15, desc[UR24][R38.64] ;  /* 0x00000018260fc981 */ /* 0x000ea8000c1e1500 */
[----:B---3--:R-:W-:Y:S04]  /*8450*/  STL [R1+0x514], R11 ;  /* 0x0005140b01007387 */ /* 0x008fe80000100800 */
[----:B------:R-:W-:Y:S04]  /*8460*/  STL [R1+0xd68], R32 ;  /* 0x000d682001007387 */ /* 0x000fe80000100800 */
[----:B------:R-:W-:Y:S04]  /*8470*/  STL [R1+0xa9c], R33 ;  /* 0x000a9c2101007387 */ /* 0x000fe80000100800 */
[----:B------:R-:W-:Y:S04]  /*8480*/  STL [R1+0xba4], R33 ;  /* 0x000ba42101007387 */ /* 0x000fe80000100800 */
[----:B------:R-:W-:Y:S04]  /*8490*/  STL [R1+0xd6c], R33 ;  /* 0x000d6c2101007387 */ /* 0x000fe80000100800 */
[----:B----4-:R0:W-:Y:S04]  /*84a0*/  STL [R1+0x590], R2 ;  /* 0x0005900201007387 */ /* 0x0101e80000100800 */
[----:B------:R-:W-:Y:S04]  /*84b0*/  STL [R1+0x560], R10 ;  /* 0x0005600a01007387 */ /* 0x000fe80000100800 */
[----:B------:R1:W-:Y:S01]  /*84c0*/  STL [R1+0x574], R8 ;  /* 0x0005740801007387 */ /* 0x0003e20000100800 */
[----:B0-----:R-:W-:-:S02]  /*84d0*/  IMAD.MOV.U32 R2, RZ, RZ, R90 ;  /* 0x000000ffff027224 */ /* 0x001fc400078e005a */
[----:B------:R-:W-:Y:S02]  /*84e0*/  IMAD.MOV.U32 R90, RZ, RZ, R68 ;  /* 0x000000ffff5a7224 */ /* 0x000fe400078e0044 */
[----:B-1----:R-:W-:Y:S02]  /*84f0*/  IMAD.MOV.U32 R8, RZ, RZ, R73 ;  /* 0x000000ffff087224 */ /* 0x002fe400078e0049 */
[----:B------:R-:W-:Y:S02]  /*8500*/  IMAD.MOV.U32 R73, RZ, RZ, R42 ;  /* 0x000000ffff497224 */ /* 0x000fe400078e002a */
[----:B------:R-:W-:Y:S02]  /*8510*/  IMAD.SHL.U32 R42, R9, 0x4, RZ ;  /* 0x00000004092a7824 */ /* 0x000fe400078e00ff */
[----:B------:R-:W-:Y:S02]  /*8520*/  IMAD.MOV.U32 R68, RZ, RZ, R41 ;  /* 0x000000ffff447224 */ /* 0x000fe400078e0029 */
[----:B------:R-:W-:-:S04]  /*8530*/  IMAD.WIDE R24, R42, 0x2, R4 ;  /* 0x000000022a187825 */ /* 0x000fc800078e0204 */
[--C-:B------:R-:W-:Y:S01]  /*8540*/  IMAD.WIDE R20, R42, 0x2, R6.reuse ;  /* 0x000000022a147825 */ /* 0x100fe200078e0206 */
[----:B------:R0:W3:Y:S03]  /*8550*/  @!P5 LDG.E.U16 R14, desc[UR24][R24.64] ;  /* 0x00000018180ed981 */ /* 0x0000e6000c1e1500 */
[----:B------:R-:W-:Y:S01]  /*8560*/  IMAD.WIDE R40, R40, 0x2, R6 ;  /* 0x0000000228287825 */ /* 0x000fe200078e0206 */
[----:B------:R1:W4:Y:S04]  /*8570*/  @!P5 LDG.E.U16 R12, desc[UR24][R20.64] ;  /* 0x00000018140cd981 */ /* 0x000328000c1e1500 */
[----:B------:R-:W4:Y:S04]  /*8580*/  @!P4 LDG.E.U16 R13, desc[UR24][R40.64] ;  /* 0x00000018280dc981 */ /* 0x000f28000c1e1500 */
[----:B------:R-:W-:Y:S04]  /*8590*/  STL [R1+0xaa8], R34 ;  /* 0x000aa82201007387 */ /* 0x000fe80000100800 */
[----:B------:R-:W-:Y:S04]  /*85a0*/  STL [R1+0xba8], R34 ;  /* 0x000ba82201007387 */ /* 0x000fe80000100800 */
[----:B------:R-:W-:Y:S04]  /*85b0*/  STL [R1+0xd70], R34 ;  /* 0x000d702201007387 */ /* 0x000fe80000100800 */
[----:B------:R-:W-:Y:S04]  /*85c0*/  STL [R1+0xaa4], R35 ;  /* 0x000aa42301007387 */ /* 0x000fe80000100800 */
[----:B------:R-:W-:Y:S04]  /*85d0*/  STL [R1+0xbac], R35 ;  /* 0x000bac2301007387 */ /* 0x000fe80000100800 */
[----:B------:R-:W-:Y:S04]  /*85e0*/  STL [R1+0xd78], R35 ;  /* 0x000d782301007387 */ /* 0x000fe80000100800 */
[----:B--2---:R-:W-:Y:S04]  /*85f0*/  STL [R1+0xd74], R16 ;  /* 0x000d741001007387 */ /* 0x004fe80000100800 */
[----:B------:R-:W-:Y:S04]  /*8600*/  STL [R1+0xab0], R36 ;  /* 0x000ab02401007387 */ /* 0x000fe80000100800 */
[----:B------:R-:W-:Y:S04]  /*8610*/  STL [R1+0xbb0], R36 ;  /* 0x000bb02401007387 */ /* 0x000fe80000100800 */
[----:B------:R-:W-:Y:S04]  /*8620*/  STL [R1+0xd80], R36 ;  /* 0x000d802401007387 */ /* 0x000fe80000100800 */
[----:B------:R-:W-:Y:S04]  /*8630*/  STL [R1+0xaac], R37 ;  /* 0x000aac2501007387 */ /* 0x000fe80000100800 */
[----:B------:R-:W-:Y:S04]  /*8640*/  STL [R1+0xbb4], R37 ;  /* 0x000bb42501007387 */ /* 0x000fe80000100800 */
[----:B------:R-:W-:Y:S04]  /*8650*/  STL [R1+0xd88], R37 ;  /* 0x000d882501007387 */ /* 0x000fe80000100800 */
[----:B------:R0:W-:Y:S04]  /*8660*/  STL.64 [R1+0x270], R24 ;  /* 0x0002701801007387 */ /* 0x0001e80000100a00 */
[----:B------:R-:W-:Y:S04]  /*8670*/  STL.64 [R1+0x268], R20 ;  /* 0x0002681401007387 */ /* 0x000fe80000100a00 */
        /* <DEDUP_REMOVED lines=10> */
[----:B------:R-:W-:-:S03]  /*8720*/  VIADD R43, R86, 0xffffffd3 ;  /* 0xffffffd3562b7836 */ /* 0x000fc60000000000 */
[----:B------:R-:W-:Y:S04]  /*8730*/  STL.64 [R1+0xb60], R40 ;  /* 0x000b602801007387 */ /* 0x000fe80000100a00 */
[----:B------:R-:W-:Y:S01]  /*8740*/  STL [R1+0xd7c], R41 ;  /* 0x000d7c2901007387 */ /* 0x000fe20000100800 */
[----:B------:R-:W-:-:S03]  /*8750*/  IMAD R42, R9, 0xc, RZ ;  /* 0x0000000c092a7824 */ /* 0x000fc600078e02ff */
[----:B------:R-:W-:Y:S04]  /*8760*/  STL [R1+0xcf8], R40 ;  /* 0x000cf82801007387 */ /* 0x000fe80000100800 */
[----:B------:R2:W-:Y:S01]  /*8770*/  STL [R1+0x5a4], R15 ;  /* 0x0005a40f01007387 */ /* 0x0005e20000100800 */
[----:B------:R-:W-:Y:S01]  /*8780*/  IMAD.MOV.U32 R17, RZ, RZ, R11 ;  /* 0x000000ffff117224 */ /* 0x000fe200078e000b */
[----:B------:R-:W-:Y:S01]  /*8790*/  ISETP.GE.U32.AND P5, PT, R43, 0x7fffff94, PT ;  /* 0x7fffff942b00780c */ /* 0x000fe20003fa6070 */
[----:B------:R-:W-:Y:S01]  /*87a0*/  IMAD.MOV.U32 R11, RZ, RZ, R72 ;  /* 0x000000ffff0b7224 */ /* 0x000fe200078e0048 */
[----:B------:R-:W-:Y:S01]  /*87b0*/  PRMT R18, RZ, 0x7610, R18 ;  /* 0x00007610ff127816 */ /* 0x000fe20000000012 */
[----:B------:R-:W-:Y:S01]  /*87c0*/  IMAD R43, R9, 0x14, RZ ;  /* 0x00000014092b7824 */ /* 0x000fe200078e02ff */
[----:B------:R-:W-:Y:S01]  /*87d0*/  PRMT R22, RZ, 0x7610, R22 ;  /* 0x00007610ff167816 */ /* 0x000fe20000000016 */
[----:B------:R-:W-:-:S02]  /*87e0*/  IMAD.MOV.U32 R10, RZ, RZ, R66 ;  /* 0x000000ffff0a7224 */ /* 0x000fc400078e0042 */
[C---:B0-----:R-:W-:Y:S01]  /*87f0*/  IMAD.WIDE R24, R43.reuse, 0x2, R4 ;  /* 0x000000022b187825 */ /* 0x041fe200078e0204 */
[----:B------:R-:W-:Y:S02]  /*8800*/  PRMT R19, RZ, 0x7610, R19 ;  /* 0x00007610ff137816 */ /* 0x000fe40000000013 */
[----:B------:R-:W-:Y:S01]  /*8810*/  PRMT R28, RZ, 0x7610, R28 ;  /* 0x00007610ff1c7816 */ /* 0x000fe2000000001c */
[----:B--2---:R-:W-:Y:S01]  /*8820*/  IMAD.MOV.U32 R15, RZ, RZ, R10 ;  /* 0x000000ffff0f7224 */ /* 0x004fe200078e000a */
[----:B------:R-:W2:Y:S01]  /*8830*/  @!P2 LDG.E.U16 R22, desc[UR24][R24.64] ;  /* 0x000000181816a981 */ /* 0x000ea2000c1e1500 */
[----:B------:R-:W-:Y:S02]  /*8840*/  IMAD.MOV.U32 R10, RZ, RZ, R71 ;  /* 0x000000ffff0a7224 */ /* 0x000fe400078e0047 */
[----:B-1----:R-:W-:-:S05]  /*8850*/  IMAD.WIDE R20, R43, 0x2, R6 ;  /* 0x000000022b147825 */ /* 0x002fca00078e0206 */
[----:B------:R-:W2:Y:S04]  /*8860*/  @!P2 LDG.E.U16 R19, desc[UR24][R20.64] ;  /* 0x000000181413a981 */ /* 0x000ea8000c1e1500 */
[----:B---3--:R-:W-:Y:S04]  /*8870*/  STL [R1+0xd84], R14 ;  /* 0x000d840e01007387 */ /* 0x008fe80000100800 */
[----:B----4-:R-:W-:Y:S04]  /*8880*/  STL [R1+0x5bc], R12 ;  /* 0x0005bc0c01007387 */ /* 0x010fe80000100800 */
[----:B------:R0:W-:Y:S02]  /*8890*/  STL [R1+0x5a0], R13 ;  /* 0x0005a00d01007387 */ /* 0x0001e40000100800 */
[----:B0-----:R-:W-:-:S02]  /*88a0*/  IMAD.MOV.U32 R13, RZ, RZ, R3 ;  /* 0x000000ffff0d7224 */ /* 0x001fc400078e0003 */
[----:B------:R-:W-:Y:S02]  /*88b0*/  IMAD.MOV.U32 R3, RZ, RZ, R73 ;  /* 0x000000ffff037224 */ /* 0x000fe400078e0049 */
[----:B------:R-:W-:-:S05]  /*88c0*/  IMAD.WIDE R72, R42, 0x2, R4 ;  /* 0x000000022a487825 */ /* 0x000fca00078e0204 */
[----:B------:R-:W3:Y:S01]  /*88d0*/  @!P3 LDG.E.U16 R18, desc[UR24][R72.64] ;  /* 0x000000184812b981 */ /* 0x000ee2000c1e1500 */
[----:B------:R-:W-:Y:S02]  /*88e0*/  IMAD.MOV.U32 R12, RZ, RZ, R2 ;  /* 0x000000ffff0c7224 */ /* 0x000fe400078e0002 */
[----:B------:R-:W-:Y:S02]  /*88f0*/  IMAD.MOV.U32 R2, RZ, RZ, R70 ;  /* 0x000000ffff027224 */ /* 0x000fe400078e0046 */
[----:B------:R-:W-:-:S05]  /*8900*/  IMAD.WIDE R70, R42, 0x2, R6 ;  /* 0x000000022a467825 */ /* 0x000fca00078e0206 */
[----:B------:R-:W4:Y:S01]  /*8910*/  @!P3 LDG.E.U16 R28, desc[UR24][R70.64] ;  /* 0x00000018461cb981 */ /* 0x000f22000c1e1500 */
[----:B------:R-:W-:Y:S02]  /*8920*/  IMAD.MOV.U32 R66, RZ, RZ, R44 ;  /* 0x000000ffff427224 */ /* 0x000fe400078e002c */
[C---:B------:R-:W-:Y:S01]  /*8930*/  VIADD R44, R86.reuse, 0xffffffdb ;  /* 0xffffffdb562c7836 */ /* 0x040fe20000000000 */
[----:B------:R0:W-:Y:S01]  /*8940*/  STL.64 [R1+0x1f0], R72 ;  /* 0x0001f04801007387 */ /* 0x0001e20000100a00 */
[----:B------:R-:W-:-:S03]  /*8950*/  VIADD R42, R86, 0xffffffc3 ;  /* 0xffffffc3562a7836 */ /* 0x000fc60000000000 */
[----:B------:R1:W-:Y:S01]  /*8960*/  STL.64 [R1+0x1e8], R70 ;  /* 0x0001e84601007387 */ /* 0x0003e20000100a00 */
[----:B------:R-:W-:Y:S02]  /*8970*/  ISETP.GE.U32.AND P4, PT, R44, 0x7fffff9c, PT ;  /* 0x7fffff9c2c00780c */ /* 0x000fe40003f86070 */
[----:B------:R-:W-:Y:S01]  /*8980*/  ISETP.GE.U32.AND P2, PT, R42, 0x7fffff84, PT ;  /* 0x7fffff842a00780c */ /* 0x000fe20003f46070 */
[----:B0-----:R-:W4:Y:S01]  /*8990*/  LDL.LU.64 R72, [R1+0xe68] ;  /* 0x000e680001487983 */ /* 0x001f220000300a00 */
[C---:B------:R-:W-:Y:S01]  /*89a0*/  IMAD R42, R9.reuse, 0x1c, RZ ;  /* 0x0000001c092a7824 */ /* 0x040fe200078e02ff */
[----:B------:R-:W-:Y:S01]  /*89b0*/  PRMT R40, RZ, 0x7610, R40 ;  /* 0x00007610ff287816 */ /* 0x000fe20000000028 */
[----:B------:R-:W-:Y:S01]  /*89c0*/  IMAD R43, R9, 0x24, RZ ;  /* 0x00000024092b7824 */ /* 0x000fe200078e02ff */
[----:B------:R-:W-:Y:S02]  /*89d0*/  PRMT R26, RZ, 0x7610, R26 ;  /* 0x00007610ff1a7816 */ /* 0x000fe4000000001a */
[----:B------:R-:W-:Y:S01]  /*89e0*/  PRMT R27, RZ, 0x7610, R27 ;  /* 0x00007610ff1b7816 */ /* 0x000fe2000000001b */
[----:B---3--:R-:W-:Y:S04]  /*89f0*/  STL [R1+0xd8c], R18 ;  /* 0x000d8c1201007387 */ /* 0x008fe80000100800 */
[----:B------:R-:W-:Y:S04]  /*8a00*/  STL.64 [R1+0x170], R24 ;  /* 0x0001701801007387 */ /* 0x000fe80000100a00 */
[----:B-1----:R-:W3:Y:S04]  /*8a10*/  LDL.LU.64 R70, [R1+0xe60] ;  /* 0x000e600001467983 */ /* 0x002ee80000300a00 */
[----:B------:R0:W-:Y:S04]  /*8a20*/  STL.64 [R1+0x168], R20 ;  /* 0x0001681401007387 */ /* 0x0001e80000100a00 */
[----:B--2---:R1:W-:Y:S04]  /*8a30*/  STL [R1+0x5cc], R22 ;  /* 0x0005cc1601007387 */ /* 0x0043e80000100800 */
[----:B------:R2:W-:Y:S01]  /*8a40*/  STL [R1+0x630], R19 ;  /* 0x0006301301007387 */ /* 0x0005e20000100800 */
[----:B0-----:R-:W-:-:S02]  /*8a50*/  IMAD.MOV.U32 R20, RZ, RZ, R12 ;  /* 0x000000ffff147224 */ /* 0x001fc400078e000c */
[----:B-1----:R-:W-:Y:S02]  /*8a60*/  IMAD.MOV.U32 R22, RZ, RZ, R17 ;  /* 0x000000ffff167224 */ /* 0x002fe400078e0011 */
[----:B------:R-:W-:Y:S02]  /*8a70*/  IMAD.MOV.U32 R17, RZ, RZ, R15 ;  /* 0x000000ffff117224 */ /* 0x000fe400078e000f */
[----:B------:R-:W-:Y:S02]  /*8a80*/  IMAD.MOV.U32 R15, RZ, RZ, R66 ;  /* 0x000000ffff0f7224 */ /* 0x000fe400078e0042 */
[----:B------:R-:W-:Y:S01]  /*8a90*/  IMAD.MOV.U32 R12, RZ, RZ, R67 ;  /* 0x000000ffff0c7224 */ /* 0x000fe200078e0043 */
[----:B----4-:R0:W-:Y:S01]  /*8aa0*/  STL [R1+0x5c8], R28 ;  /* 0x0005c81c01007387 */ /* 0x0101e20000100800 */
[----:B------:R-:W-:-:S04]  /*8ab0*/  IMAD.WIDE R66, R42, 0x2, R6 ;  /* 0x000000022a427825 */ /* 0x000fc800078e0206 */
[----:B--2---:R-:W-:Y:S01]  /*8ac0*/  IMAD.MOV.U32 R19, RZ, RZ, R13 ;  /* 0x000000ffff137224 */ /* 0x004fe200078e000d */
[----:B------:R-:W2:Y:S01]  /*8ad0*/  @!P1 LDG.E.U16 R40, desc[UR24][R66.64] ;  /* 0x0000001842289981 */ /* 0x000ea2000c1e1500 */
[----:B------:R-:W-:Y:S02]  /*8ae0*/  IMAD.MOV.U32 R21, RZ, RZ, R11 ;  /* 0x000000ffff157224 */ /* 0x000fe400078e000b */
[----:B------:R-:W-:Y:S02]  /*8af0*/  IMAD.MOV.U32 R13, RZ, RZ, R68 ;  /* 0x000000ffff0d7224 */ /* 0x000fe400078e0044 */
[----:B------:R-:W-:Y:S02]  /*8b00*/  IMAD.MOV.U32 R11, RZ, RZ, R69 ;  /* 0x000000ffff0b7224 */ /* 0x000fe400078e0045 */
[----:B0-----:R-:W-:-:S04]  /*8b10*/  IMAD.WIDE R28, R43, 0x2, R4 ;  /* 0x000000022b1c7825 */ /* 0x001fc800078e0204 */
[----:B------:R-:W-:Y:S01]  /*8b20*/  IMAD.WIDE R68, R42, 0x2, R4 ;  /* 0x000000022a447825 */ /* 0x000fe200078e0204 */
[----:B------:R-:W4:Y:S04]  /*8b30*/  @!P4 LDG.E.U16 R26, desc[UR24][R28.64] ;  /* 0x000000181c1ac981 */ /* 0x000f28000c1e1500 */
[----:B------:R-:W3:Y:S01]  /*8b40*/  @!P1 LDG.E.U16 R27, desc[UR24][R68.64] ;  /* 0x00000018441b9981 */ /* 0x000ee2000c1e1500 */
[----:B------:R-:W-:Y:S01]  /*8b50*/  VIADD R44, R86, 0xffffffcb ;  /* 0xffffffcb562c7836 */ /* 0x000fe20000000000 */
[----:B------:R-:W-:Y:S01]  /*8b60*/  PRMT R23, RZ, 0x7610, R23 ;  /* 0x00007610ff177816 */ /* 0x000fe20000000017 */
[----:B------:R-:W-:-:S03]  /*8b70*/  IMAD.WIDE R24, R43, 0x2, R6 ;  /* 0x000000022b187825 */ /* 0x000fc600078e0206 */
[----:B------:R-:W-:Y:S01]  /*8b80*/  ISETP.GE.U32.AND P3, PT, R44, 0x7fffff8c, PT ;  /* 0x7fffff8c2c00780c */ /* 0x000fe20003f66070 */
[C---:B------:R-:W-:Y:S01]  /*8b90*/  VIADD R44, R86.reuse, 0xfffffffa ;  /* 0xfffffffa562c7836 */ /* 0x040fe20000000000 */
[----:B------:R0:W-:Y:S01]  /*8ba0*/  STL.64 [R1+0xf0], R68 ;  /* 0x0000f04401007387 */ /* 0x0001e20000100a00 */
[----:B------:R-:W-:-:S03]  /*8bb0*/  VIADD R42, R86, 0xfffffff2 ;  /* 0xfffffff2562a7836 */ /* 0x000fc60000000000 */
[----:B------:R1:W-:Y:S01]  /*8bc0*/  STL.64 [R1+0xe8], R66 ;  /* 0x0000e84201007387 */ /* 0x0003e20000100a00 */
[----:B------:R-:W-:Y:S01]  /*8bd0*/  ISETP.GE.U32.AND P1, PT, R44, 0x7fffffbb, PT ;  /* 0x7fffffbb2c00780c */ /* 0x000fe20003f26070 */
[----:B------:R-:W-:Y:S02]  /*8be0*/  IMAD R44, R9, 0x2c, RZ ;  /* 0x0000002c092c7824 */ /* 0x000fe400078e02ff */
[----:B------:R2:W3:Y:S04]  /*8bf0*/  @!P4 LDG.E.U16 R23, desc[UR24][R24.64] ;  /* 0x000000181817c981 */ /* 0x0004e8000c1e1500 */
[----:B0-----:R-:W3:Y:S01]  /*8c00*/  LDL.LU.64 R68, [R1+0xe58] ;  /* 0x000e580001447983 */ /* 0x001ee20000300a00 */
[----:B------:R-:W-:-:S03]  /*8c10*/  ISETP.GE.U32.AND P4, PT, R42, 0x7fffffb3, PT ;  /* 0x7fffffb32a00780c */ /* 0x000fc60003f86070 */
[----:B-1----:R-:W3:Y:S01]  /*8c20*/  LDL.LU.64 R66, [R1+0xe50] ;  /* 0x000e500001427983 */ /* 0x002ee20000300a00 */
[----:B------:R-:W-:-:S03]  /*8c30*/  PRMT R32, RZ, 0x7610, R32 ;  /* 0x00007610ff207816 */ /* 0x000fc60000000020 */
[----:B------:R-:W-:Y:S01]  /*8c40*/  STL.64 [R1+0x70], R28 ;  /* 0x0000701c01007387 */ /* 0x000fe20000100a00 */
[----:B------:R-:W-:Y:S01]  /*8c50*/  IMAD.WIDE R42, R44, 0x2, R4 ;  /* 0x000000022c2a7825 */ /* 0x000fe200078e0204 */
[----:B------:R-:W-:-:S04]  /*8c60*/  PRMT R31, RZ, 0x7610, R31 ;  /* 0x00007610ff1f7816 */ /* 0x000fc8000000001f */
[----:B------:R-:W3:Y:S04]  /*8c70*/  @!P5 LDG.E.U16 R32, desc[UR24][R42.64] ;  /* 0x000000182a20d981 */ /* 0x000ee8000c1e1500 */
[----:B--2---:R-:W-:Y:S04]  /*8c80*/  STL [R1+0xcfc], R40 ;  /* 0x000cfc2801007387 */ /* 0x004fe80000100800 */
[----:B------:R-:W-:Y:S04]  /*8c90*/  STL.64 [R1+0x68], R24 ;  /* 0x0000681801007387 */ /* 0x000fe80000100a00 */
[----:B----4-:R-:W-:Y:S04]  /*8ca0*/  STL [R1+0x62c], R26 ;  /* 0x00062c1a01007387 */ /* 0x010fe80000100800 */
[----:B---3--:R0:W-:Y:S02]  /*8cb0*/  STL [R1+0x61c], R27 ;  /* 0x00061c1b01007387 */ /* 0x0081e40000100800 */
[----:B0-----:R-:W-:-:S02]  /*8cc0*/  IMAD.MOV.U32 R27, RZ, RZ, R12 ;  /* 0x000000ffff1b7224 */ /* 0x001fc400078e000c */
[----:B------:R-:W-:Y:S02]  /*8cd0*/  IMAD.MOV.U32 R12, RZ, RZ, R11 ;  /* 0x000000ffff0c7224 */ /* 0x000fe400078e000b */
[----:B------:R-:W-:Y:S02]  /*8ce0*/  IMAD.MOV.U32 R11, RZ, RZ, R8 ;  /* 0x000000ffff0b7224 */ /* 0x000fe400078e0008 */
[----:B------:R-:W-:Y:S02]  /*8cf0*/  IMAD.MOV.U32 R8, RZ, RZ, R45 ;  /* 0x000000ffff087224 */ /* 0x000fe400078e002d */
[----:B------:R-:W-:-:S05]  /*8d00*/  IMAD.WIDE R44, R44, 0x2, R6 ;  /* 0x000000022c2c7825 */ /* 0x000fca00078e0206 */
[----:B------:R0:W2:Y:S01]  /*8d10*/  @!P5 LDG.E.U16 R31, desc[UR24][R44.64] ;  /* 0x000000182c1fd981 */ /* 0x0000a2000c1e1500 */
[----:B------:R-:W-:Y:S02]  /*8d20*/  IMAD.MOV.U32 R24, RZ, RZ, R48 ;  /* 0x000000ffff187224 */ /* 0x000fe400078e0030 */
[----:B------:R-:W-:Y:S01]  /*8d30*/  IMAD R48, R9, 0x34, RZ ;  /* 0x0000003409307824 */ /* 0x000fe200078e02ff */
[----:B------:R1:W-:Y:S01]  /*8d40*/  STL [R1+0x624], R23 ;  /* 0x0006241701007387 */ /* 0x0003e20000100800 */
[----:B------:R-:W-:Y:S01]  /*8d50*/  IMAD.MOV.U32 R26, RZ, RZ, R21 ;  /* 0x000000ffff1a7224 */ /* 0x000fe200078e0015 */
[----:B------:R-:W-:Y:S01]  /*8d60*/  PRMT R30, RZ, 0x7610, R30 ;  /* 0x00007610ff1e7816 */ /* 0x000fe2000000001e */
[----:B------:R-:W-:Y:S01]  /*8d70*/  IMAD.MOV.U32 R28, RZ, RZ, R13 ;  /* 0x000000ffff1c7224 */ /* 0x000fe200078e000d */
[----:B------:R-:W-:Y:S01]  /*8d80*/  PRMT R0, RZ, 0x7610, R0 ;  /* 0x00007610ff007816 */ /* 0x000fe20000000000 */
[----:B------:R-:W-:Y:S02]  /*8d90*/  IMAD.MOV.U32 R29, RZ, RZ, R47 ;  /* 0x000000ffff1d7224 */ /* 0x000fe400078e002f */
[----:B------:R-:W-:Y:S01]  /*8da0*/  IMAD.MOV.U32 R13, RZ, RZ, R46 ;  /* 0x000000ffff0d7224 */ /* 0x000fe200078e002e */
[----:B------:R-:W-:Y:S01]  /*8db0*/  STL [R1+0xac8], R42 ;  /* 0x000ac82a01007387 */ /* 0x000fe20000100800 */
[----:B------:R-:W-:-:S02]  /*8dc0*/  IMAD.MOV.U32 R25, RZ, RZ, R22 ;  /* 0x000000ffff197224 */ /* 0x000fc400078e0016 */
[----:B-1----:R-:W-:Y:S02]  /*8dd0*/  IMAD.MOV.U32 R23, RZ, RZ, R49 ;  /* 0x000000ffff177224 */ /* 0x002fe400078e0031 */
[C---:B------:R-:W-:Y:S01]  /*8de0*/  IMAD.WIDE R46, R48.reuse, 0x2, R4 ;  /* 0x00000002302e7825 */ /* 0x040fe200078e0204 */
[----:B------:R-:W-:Y:S03]  /*8df0*/  STL [R1+0xbc0], R42 ;  /* 0x000bc02a01007387 */ /* 0x000fe60000100800 */
[----:B------:R-:W-:Y:S02]  /*8e00*/  IMAD.MOV.U32 R21, RZ, RZ, R51 ;  /* 0x000000ffff157224 */ /* 0x000fe400078e0033 */
[----:B------:R-:W-:Y:S02]  /*8e10*/  IMAD.MOV.U32 R22, RZ, RZ, R50 ;  /* 0x000000ffff167224 */ /* 0x000fe400078e0032 */
[----:B------:R-:W-:Y:S01]  /*8e20*/  IMAD.WIDE R48, R48, 0x2, R6 ;  /* 0x0000000230307825 */ /* 0x000fe200078e0206 */
[----:B------:R-:W-:Y:S03]  /*8e30*/  STL [R1+0xda8], R42 ;  /* 0x000da82a01007387 */ /* 0x000fe60000100800 */
[----:B------:R-:W-:Y:S01]  /*8e40*/  IMAD.MOV.U32 R33, RZ, RZ, R27 ;  /* 0x000000ffff217224 */ /* 0x000fe200078e001b */
[----:B------:R-:W3:Y:S01]  /*8e50*/  @!P3 LDG.E.U16 R30, desc[UR24][R46.64] ;  /* 0x000000182e1eb981 */ /* 0x000ee2000c1e1500 */
[----:B------:R-:W-:-:S02]  /*8e60*/  VIADD R51, R86, 0xffffffea ;  /* 0xffffffea56337836 */ /* 0x000fc40000000000 */
[----:B------:R-:W-:Y:S01]  /*8e70*/  VIADD R50, R86, 0xffffffe2 ;  /* 0xffffffe256327836 */ /* 0x000fe20000000000 */
[----:B------:R-:W4:Y:S01]  /*8e80*/  @!P3 LDG.E.U16 R0, desc[UR24][R48.64] ;  /* 0x000000183000b981 */ /* 0x000f22000c1e1500 */
[----:B------:R-:W-:Y:S02]  /*8e90*/  IMAD.MOV.U32 R27, RZ, RZ, R26 ;  /* 0x000000ffff1b7224 */ /* 0x000fe400078e001a */
[----:B------:R-:W-:Y:S01]  /*8ea0*/  IMAD.MOV.U32 R26, RZ, RZ, R52 ;  /* 0x000000ffff1a7224 */ /* 0x000fe200078e0034 */
[----:B------:R-:W-:Y:S01]  /*8eb0*/  STL [R1+0xac4], R43 ;  /* 0x000ac42b01007387 */ /* 0x000fe20000100800 */
[----:B------:R-:W-:Y:S01]  /*8ec0*/  IMAD R52, R9, 0x3c, RZ ;  /* 0x0000003c09347824 */ /* 0x000fe200078e02ff */
[----:B------:R-:W-:Y:S02]  /*8ed0*/  ISETP.GE.U32.AND P5, PT, R51, 0x7fffffab, PT ;  /* 0x7fffffab3300780c */ /* 0x000fe40003fa6070 */
[----:B------:R-:W-:Y:S01]  /*8ee0*/  STL [R1+0xbc4], R43 ;  /* 0x000bc42b01007387 */ /* 0x000fe20000100800 */
[----:B------:R-:W-:Y:S01]  /*8ef0*/  ISETP.GE.U32.AND P3, PT, R50, 0x7fffffa3, PT ;  /* 0x7fffffa33200780c */ /* 0x000fe20003f66070 */
[----:B------:R-:W-:Y:S01]  /*8f00*/  IMAD.WIDE R50, R52, 0x2, R4 ;  /* 0x0000000234327825 */ /* 0x000fe200078e0204 */
[----:B------:R-:W-:Y:S01]  /*8f10*/  PRMT R65, RZ, 0x7610, R65 ;  /* 0x00007610ff417816 */ /* 0x000fe20000000041 */
[----:B------:R-:W-:Y:S04]  /*8f20*/  STL [R1+0xdb0], R43 ;  /* 0x000db02b01007387 */ /* 0x000fe80000100800 */
[----:B------:R-:W-:Y:S04]  /*8f30*/  STL [R1+0xad0], R44 ;  /* 0x000ad02c01007387 */ /* 0x000fe80000100800 */
[----:B------:R1:W-:Y:S04]  /*8f40*/  STL [R1+0x614], R32 ;  /* 0x0006142001007387 */ /* 0x0003e80000100800 */
[----:B------:R-:W-:Y:S04]  /*8f50*/  STL [R1+0xbc8], R44 ;  /* 0x000bc82c01007387 */ /* 0x000fe80000100800 */
[----:B------:R-:W-:Y:S04]  /*8f60*/  STL [R1+0xdb8], R44 ;  /* 0x000db82c01007387 */ /* 0x000fe80000100800 */
[----:B------:R-:W-:Y:S04]  /*8f70*/  STL [R1+0xacc], R45 ;  /* 0x000acc2d01007387 */ /* 0x000fe80000100800 */
[----:B------:R-:W-:Y:S04]  /*8f80*/  STL [R1+0xbcc], R45 ;  /* 0x000bcc2d01007387 */ /* 0x000fe80000100800 */
[----:B------:R0:W-:Y:S04]  /*8f90*/  STL [R1+0xdc0], R45 ;  /* 0x000dc02d01007387 */ /* 0x0001e80000100800 */
[----:B------:R-:W4:Y:S01]  /*8fa0*/  @!P2 LDG.E.U16 R65, desc[UR24][R50.64] ;  /* 0x000000183241a981 */ /* 0x000f22000c1e1500 */
[----:B------:R-:W-:Y:S01]  /*8fb0*/  PRMT R64, RZ, 0x7610, R64 ;  /* 0x00007610ff407816 */ /* 0x000fe20000000040 */
[----:B-1----:R-:W-:-:S02]  /*8fc0*/  IMAD.MOV.U32 R32, RZ, RZ, R23 ;  /* 0x000000ffff207224 */ /* 0x002fc400078e0017 */
[----:B------:R-:W-:Y:S02]  /*8fd0*/  IMAD.MOV.U32 R23, RZ, RZ, R22 ;  /* 0x000000ffff177224 */ /* 0x000fe400078e0016 */
[----:B------:R-:W-:Y:S02]  /*8fe0*/  IMAD.MOV.U32 R22, RZ, RZ, R91 ;  /* 0x000000ffff167224 */ /* 0x000fe400078e005b */
[----:B------:R-:W-:Y:S02]  /*8ff0*/  IMAD.MOV.U32 R91, RZ, RZ, R54 ;  /* 0x000000ffff5b7224 */ /* 0x000fe400078e0036 */
[----:B------:R-:W-:Y:S01]  /*9000*/  IMAD R54, R9, 0x5, RZ ;  /* 0x0000000509367824 */ /* 0x000fe200078e02ff */
[----:B------:R-:W-:Y:S02]  /*9010*/  PRMT R41, RZ, 0x7610, R41 ;  /* 0x00007610ff297816 */ /* 0x000fe40000000029 */
[----:B------:R-:W-:Y:S01]  /*9020*/  PRMT R40, RZ, 0x7610, R40 ;  /* 0x00007610ff287816 */ /* 0x000fe20000000028 */
[----:B0-----:R-:W-:-:S04]  /*9030*/  IMAD.WIDE R44, R54, 0x2, R4 ;  /* 0x00000002362c7825 */ /* 0x001fc800078e0204 */
[----:B------:R-:W-:Y:S01]  /*9040*/  IMAD.WIDE R42, R54, 0x2, R6 ;  /* 0x00000002362a7825 */ /* 0x000fe200078e0206 */
[----:B------:R0:W4:Y:S04]  /*9050*/  @!P1 LDG.E.U16 R41, desc[UR24][R44.64] ;  /* 0x000000182c299981 */ /* 0x000128000c1e1500 */
[----:B------:R1:W4:Y:S04]  /*9060*/  @!P1 LDG.E.U16 R40, desc[UR24][R42.64] ;  /* 0x000000182a289981 */ /* 0x000328000c1e1500 */
[----:B--2---:R2:W-:Y:S02]  /*9070*/  STL [R1+0x610], R31 ;  /* 0x0006101f01007387 */ /* 0x0045e40000100800 */
[----:B--2---:R-:W-:-:S02]  /*9080*/  IMAD.MOV.U32 R31, RZ, RZ, R29 ;  /* 0x000000ffff1f7224 */ /* 0x004fc400078e001d */
[----:B------:R-:W-:Y:S02]  /*9090*/  IMAD.MOV.U32 R29, RZ, RZ, R87 ;  /* 0x000000ffff1d7224 */ /* 0x000fe400078e0057 */
[----:B------:R-:W-:Y:S02]  /*90a0*/  IMAD.MOV.U32 R87, RZ, RZ, R53 ;  /* 0x000000ffff577224 */ /* 0x000fe400078e0035 */
[----:B------:R-:W-:-:S05]  /*90b0*/  IMAD.WIDE R52, R52, 0x2, R6 ;  /* 0x0000000234347825 */ /* 0x000fca00078e0206 */
[----:B------:R-:W2:Y:S04]  /*90c0*/  @!P2 LDG.E.U16 R64, desc[UR24][R52.64] ;  /* 0x000000183440a981 */ /* 0x000ea8000c1e1500 */
[----:B------:R-:W-:Y:S04]  /*90d0*/  STL [R1+0xad8], R46 ;  /* 0x000ad82e01007387 */ /* 0x000fe80000100800 */
[----:B------:R-:W-:Y:S04]  /*90e0*/  STL [R1+0xbd0], R46 ;  /* 0x000bd02e01007387 */ /* 0x000fe80000100800 */
[----:B------:R-:W-:Y:S04]  /*90f0*/  STL [R1+0xdc4], R46 ;  /* 0x000dc42e01007387 */ /* 0x000fe80000100800 */
[----:B------:R-:W-:Y:S04]  /*9100*/  STL [R1+0xad4], R47 ;  /* 0x000ad42f01007387 */ /* 0x000fe80000100800 */
[----:B------:R-:W-:Y:S04]  /*9110*/  STL [R1+0xbd4], R47 ;  /* 0x000bd42f01007387 */ /* 0x000fe80000100800 */
[----:B------:R-:W-:Y:S04]  /*9120*/  STL [R1+0xdc8], R47 ;  /* 0x000dc82f01007387 */ /* 0x000fe80000100800 */
[----:B---3--:R-:W-:Y:S04]  /*9130*/  STL [R1+0x60c], R30 ;  /* 0x00060c1e01007387 */ /* 0x008fe80000100800 */
[----:B----4-:R3:W-:Y:S04]  /*9140*/  STL [R1+0x608], R0 ;  /* 0x0006080001007387 */ /* 0x0107e80000100800 */
[----:B------:R-:W-:Y:S04]  /*9150*/  STL [R1+0xae0], R48 ;  /* 0x000ae03001007387 */ /* 0x000fe80000100800 */
[----:B------:R-:W-:Y:S04]  /*9160*/  STL [R1+0xbd8], R48 ;  /* 0x000bd83001007387 */ /* 0x000fe80000100800 */
[----:B------:R-:W-:Y:S04]  /*9170*/  STL [R1+0xdcc], R48 ;  /* 0x000dcc3001007387 */ /* 0x000fe80000100800 */
[----:B------:R-:W-:Y:S04]  /*9180*/  STL [R1+0xadc], R49 ;  /* 0x000adc3101007387 */ /* 0x000fe80000100800 */
[----:B------:R-:W-:Y:S04]  /*9190*/  STL [R1+0xbdc], R49 ;  /* 0x000bdc3101007387 */ /* 0x000fe80000100800 */
[----:B------:R-:W-:Y:S04]  /*91a0*/  STL [R1+0xdd0], R49 ;  /* 0x000dd03101007387 */ /* 0x000fe80000100800 */
[----:B------:R4:W-:Y:S01]  /*91b0*/  STL [R1+0x5fc], R65 ;  /* 0x0005fc4101007387 */ /* 0x0009e20000100800 */
[----:B---3--:R-:W-:-:S03]  /*91c0*/  IMAD.MOV.U32 R0, RZ, RZ, R21 ;  /* 0x000000ffff007224 */ /* 0x008fc600078e0015 */
[----:B----4-:R-:W3:Y:S04]  /*91d0*/  LDL.LU R65, [R1+0xe4c] ;  /* 0x000e4c0001417983 */ /* 0x010ee80000300800 */
[----:B------:R-:W-:Y:S04]  /*91e0*/  STL [R1+0xae8], R50 ;  /* 0x000ae83201007387 */ /* 0x000fe80000100800 */
[----:B------:R0:W-:Y:S04]  /*91f0*/  STL.64 [R1+0x260], R44 ;  /* 0x0002602c01007387 */ /* 0x0001e80000100a00 */
[----:B------:R-:W-:Y:S04]  /*9200*/  STL [R1+0xbe0], R50 ;  /* 0x000be03201007387 */ /* 0x000fe80000100800 */
[----:B------:R1:W-:Y:S01]  /*9210*/  STL.64 [R1+0x258], R42 ;  /* 0x0002582a01007387 */ /* 0x0003e20000100a00 */
[----:B------:R-:W-:-:S03]  /*9220*/  IMAD.MOV.U32 R21, RZ, RZ, R56 ;  /* 0x000000ffff157224 */ /* 0x000fc600078e0038 */
[----:B------:R-:W-:Y:S01]  /*9230*/  STL [R1+0xdd4], R50 ;  /* 0x000dd43201007387 */ /* 0x000fe20000100800 */
[----:B------:R-:W-:-:S03]  /*9240*/  VIADD R56, R86, 0xffffffd2 ;  /* 0xffffffd256387836 */ /* 0x000fc60000000000 */
[----:B------:R-:W-:Y:S04]  /*9250*/  STL [R1+0xae4], R51 ;  /* 0x000ae43301007387 */ /* 0x000fe80000100800 */
[----:B------:R-:W-:Y:S04]  /*9260*/  STL [R1+0xbe4], R51 ;  /* 0x000be43301007387 */ /* 0x000fe80000100800 */
[----:B------:R-:W-:Y:S01]  /*9270*/  STL [R1+0xdd8], R51 ;  /* 0x000dd83301007387 */ /* 0x000fe20000100800 */
[----:B------:R-:W-:Y:S01]  /*9280*/  ISETP.GE.U32.AND P1, PT, R56, 0x7fffff93, PT ;  /* 0x7fffff933800780c */ /* 0x000fe20003f26070 */
[----:B------:R-:W-:-:S02]  /*9290*/  IMAD R54, R9, 0xd, RZ ;  /* 0x0000000d09367824 */ /* 0x000fc400078e02ff */
[----:B------:R-:W-:Y:S01]  /*92a0*/  IMAD R56, R9, 0x15, RZ ;  /* 0x0000001509387824 */ /* 0x000fe200078e02ff */
[----:B------:R-:W-:Y:S01]  /*92b0*/  PRMT R46, RZ, 0x7610, R46 ;  /* 0x00007610ff2e7816 */ /* 0x000fe2000000002e */
[----:B0-----:R-:W-:Y:S01]  /*92c0*/  IMAD.WIDE R44, R54, 0x2, R6 ;  /* 0x00000002362c7825 */ /* 0x001fe200078e0206 */
[----:B------:R-:W-:Y:S02]  /*92d0*/  PRMT R34, RZ, 0x7610, R34 ;  /* 0x00007610ff227816 */ /* 0x000fe40000000022 */
[----:B------:R-:W-:Y:S01]  /*92e0*/  PRMT R37, RZ, 0x7610, R37 ;  /* 0x00007610ff257816 */ /* 0x000fe20000000025 */
[----:B-1----:R-:W-:Y:S01]  /*92f0*/  IMAD.WIDE R42, R56, 0x2, R4 ;  /* 0x00000002382a7825 */ /* 0x002fe200078e0204 */
[----:B------:R-:W-:Y:S02]  /*9300*/  PRMT R36, RZ, 0x7610, R36 ;  /* 0x00007610ff247816 */ /* 0x000fe40000000024 */
[----:B------:R0:W4:Y:S04]  /*9310*/  @!P4 LDG.E.U16 R34, desc[UR24][R44.64] ;  /* 0x000000182c22c981 */ /* 0x000128000c1e1500 */
[----:B------:R1:W3:Y:S01]  /*9320*/  @!P5 LDG.E.U16 R37, desc[UR24][R42.64] ;  /* 0x000000182a25d981 */ /* 0x0002e2000c1e1500 */
[----:B------:R-:W-:-:S02]  /*9330*/  PRMT R39, RZ, 0x7610, R39 ;  /* 0x00007610ff277816 */ /* 0x000fc40000000027 */
[----:B------:R-:W-:Y:S01]  /*9340*/  PRMT R35, RZ, 0x7610, R35 ;  /* 0x00007610ff237816 */ /* 0x000fe20000000023 */
[----:B--2---:R2:W-:Y:S04]  /*9350*/  STL [R1+0x5f8], R64 ;  /* 0x0005f84001007387 */ /* 0x0045e80000100800 */
[----:B--2---:R-:W2:Y:S04]  /*9360*/  LDL.LU R64, [R1+0xe48] ;  /* 0x000e480001407983 */ /* 0x004ea80000300800 */
[----:B------:R-:W-:Y:S04]  /*9370*/  STL [R1+0xaf0], R52 ;  /* 0x000af03401007387 */ /* 0x000fe80000100800 */
[----:B------:R-:W-:Y:S04]  /*9380*/  STL [R1+0xbe8], R52 ;  /* 0x000be83401007387 */ /* 0x000fe80000100800 */
[----:B------:R-:W-:Y:S04]  /*9390*/  STL [R1+0xddc], R52 ;  /* 0x000ddc3401007387 */ /* 0x000fe80000100800 */
[----:B------:R-:W-:Y:S04]  /*93a0*/  STL [R1+0xaec], R53 ;  /* 0x000aec3501007387 */ /* 0x000fe80000100800 */
[----:B------:R-:W-:Y:S04]  /*93b0*/  STL [R1+0xbec], R53 ;  /* 0x000bec3501007387 */ /* 0x000fe80000100800 */
[----:B------:R0:W-:Y:S04]  /*93c0*/  STL [R1+0xde0], R53 ;  /* 0x000de03501007387 */ /* 0x0001e80000100800 */
[----:B------:R-:W-:Y:S04]  /*93d0*/  STL [R1+0x604], R41 ;  /* 0x0006042901007387 */ /* 0x000fe80000100800 */
[----:B------:R1:W-:Y:S01]  /*93e0*/  STL [R1+0x600], R40 ;  /* 0x0006002801007387 */ /* 0x0003e20000100800 */
[----:B0-----:R-:W-:-:S04]  /*93f0*/  IMAD.WIDE R52, R54, 0x2, R4 ;  /* 0x0000000236347825 */ /* 0x001fc800078e0204 */
[----:B------:R-:W-:Y:S01]  /*9400*/  VIADD R54, R86, 0xffffffc2 ;  /* 0xffffffc256367836 */ /* 0x000fe20000000000 */
[----:B------:R-:W2:Y:S01]  /*9410*/  @!P4 LDG.E.U16 R46, desc[UR24][R52.64] ;  /* 0x00000018342ec981 */ /* 0x000ea2000c1e1500 */
[----:B-1----:R-:W-:-:S03]  /*9420*/  IMAD.WIDE R40, R56, 0x2, R6 ;  /* 0x0000000238287825 */ /* 0x002fc600078e0206 */
[----:B------:R-:W-:Y:S04]  /*9430*/  STL.64 [R1+0x1e0], R52 ;  /* 0x0001e03401007387 */ /* 0x000fe80000100a00 */
[----:B------:R0:W3:Y:S01]  /*9440*/  @!P5 LDG.E.U16 R36, desc[UR24][R40.64] ;  /* 0x000000182824d981 */ /* 0x0000e2000c1e1500 */
[----:B------:R-:W-:Y:S01]  /*9450*/  ISETP.GE.U32.AND P5, PT, R54, 0x7fffff83, PT ;  /* 0x7fffff833600780c */ /* 0x000fe20003fa6070 */
[----:B------:R-:W-:Y:S02]  /*9460*/  IMAD R54, R9, 0x1d, RZ ;  /* 0x0000001d09367824 */ /* 0x000fe400078e02ff */
[----:B------:R1:W-:Y:S04]  /*9470*/  STL.64 [R1+0x1d8], R44 ;  /* 0x0001d82c01007387 */ /* 0x0003e80000100a00 */
[----:B------:R0:W-:Y:S01]  /*9480*/  STL.64 [R1+0x160], R42 ;  /* 0x0001602a01007387 */ /* 0x0001e20000100a00 */
[----:B-1----:R-:W-:-:S04]  /*9490*/  IMAD.WIDE R44, R54, 0x2, R4 ;  /* 0x00000002362c7825 */ /* 0x002fc800078e0204 */
[----:B0-----:R-:W-:Y:S01]  /*94a0*/  IMAD.WIDE R42, R54, 0x2, R6 ;  /* 0x00000002362a7825 */ /* 0x001fe200078e0206 */
[----:B------:R-:W3:Y:S04]  /*94b0*/  @!P3 LDG.E.U16 R39, desc[UR24][R44.64] ;  /* 0x000000182c27b981 */ /* 0x000ee8000c1e1500 */
[----:B------:R-:W3:Y:S01]  /*94c0*/  @!P3 LDG.E.U16 R35, desc[UR24][R42.64] ;  /* 0x000000182a23b981 */ /* 0x000ee2000c1e1500 */
[----:B------:R-:W-:Y:S02]  /*94d0*/  IMAD.MOV.U32 R30, RZ, RZ, R28 ;  /* 0x000000ffff1e7224 */ /* 0x000fe400078e001c */
[----:B------:R-:W-:Y:S02]  /*94e0*/  IMAD.MOV.U32 R28, RZ, RZ, R57 ;  /* 0x000000ffff1c7224 */ /* 0x000fe400078e0039 */
[----:B------:R-:W-:-:S05]  /*94f0*/  VIADD R57, R86, 0xffffffda ;  /* 0xffffffda56397836 */ /* 0x000fca0000000000 */
[----:B------:R-:W-:Y:S01]  /*9500*/  ISETP.GE.U32.AND P2, PT, R57, 0x7fffff9b, PT ;  /* 0x7fffff9b3900780c */ /* 0x000fe20003f46070 */
[----:B------:R-:W-:Y:S01]  /*9510*/  IMAD R56, R9, 0x25, RZ ;  /* 0x0000002509387824 */ /* 0x000fe200078e02ff */
[----:B------:R0:W-:Y:S01]  /*9520*/  STL.64 [R1+0x158], R40 ;  /* 0x0001582801007387 */ /* 0x0001e20000100a00 */
[----:B------:R-:W-:Y:S02]  /*9530*/  PRMT R38, RZ, 0x7610, R38 ;  /* 0x00007610ff267816 */ /* 0x000fe40000000026 */
[----:B0-----:R-:W-:-:S08]  /*9540*/  IMAD.WIDE R40, R56, 0x2, R4 ;  /* 0x0000000238287825 */ /* 0x001fd000078e0204 */
[----:B------:R0:W3:Y:S01]  /*9550*/  @!P2 LDG.E.U16 R38, desc[UR24][R40.64] ;  /* 0x000000182826a981 */ /* 0x0000e2000c1e1500 */
[----:B------:R-:W-:Y:S01]  /*9560*/  PRMT R16, RZ, 0x7610, R16 ;  /* 0x00007610ff107816 */ /* 0x000fe20000000010 */
[C---:B------:R-:W-:Y:S01]  /*9570*/  VIADD R54, R86.reuse, 0xfffffff9 ;  /* 0xfffffff956367836 */ /* 0x040fe20000000000 */
[----:B------:R-:W-:Y:S01]  /*9580*/  PRMT R18, RZ, 0x7610, R18 ;  /* 0x00007610ff127816 */ /* 0x000fe20000000012 */
[----:B------:R-:W-:-:S03]  /*9590*/  VIADD R57, R86, 0xffffffca ;  /* 0xffffffca56397836 */ /* 0x000fc60000000000 */
[----:B------:R-:W-:Y:S02]  /*95a0*/  ISETP.GE.U32.AND P3, PT, R54, 0x7fffffba, PT ;  /* 0x7fffffba3600780c */ /* 0x000fe40003f66070 */
[----:B------:R-:W-:Y:S02]  /*95b0*/  ISETP.GE.U32.AND P4, PT, R57, 0x7fffff8b, PT ;  /* 0x7fffff8b3900780c */ /* 0x000fe40003f86070 */
[----:B------:R-:W-:Y:S01]  /*95c0*/  PRMT R14, RZ, 0x7610, R14 ;  /* 0x00007610ff0e7816 */ /* 0x000fe2000000000e */
[----:B--2---:R-:W-:Y:S04]  /*95d0*/  STL [R1+0x5f4], R46 ;  /* 0x0005f42e01007387 */ /* 0x004fe80000100800 */
[----:B----4-:R1:W-:Y:S02]  /*95e0*/  STL [R1+0x5f0], R34 ;  /* 0x0005f02201007387 */ /* 0x0103e40000100800 */
[----:B-1----:R-:W-:-:S02]  /*95f0*/  IMAD.MOV.U32 R34, RZ, RZ, R33 ;  /* 0x000000ffff227224 */ /* 0x002fc400078e0021 */
[----:B------:R-:W-:Y:S02]  /*9600*/  IMAD.MOV.U32 R33, RZ, RZ, R27 ;  /* 0x000000ffff217224 */ /* 0x000fe400078e001b */
[----:B------:R-:W-:Y:S02]  /*9610*/  IMAD.MOV.U32 R27, RZ, RZ, R20 ;  /* 0x000000ffff1b7224 */ /* 0x000fe400078e0014 */
[----:B------:R-:W-:Y:S02]  /*9620*/  IMAD.MOV.U32 R20, RZ, RZ, R17 ;  /* 0x000000ffff147224 */ /* 0x000fe400078e0011 */
[----:B------:R-:W2:Y:S04]  /*9630*/  LDL.LU R17, [R1+0x44] ;  /* 0x0000440001117983 */ /* 0x000ea80000300800 */
[----:B---3--:R-:W-:Y:S04]  /*9640*/  STL [R1+0x5ec], R37 ;  /* 0x0005ec2501007387 */ /* 0x008fe80000100800 */
[----:B------:R1:W-:Y:S04]  /*9650*/  STL [R1+0x5e8], R36 ;  /* 0x0005e82401007387 */ /* 0x0003e80000100800 */
[----:B------:R-:W-:Y:S04]  /*9660*/  STL.64 [R1+0xe0], R44 ;  /* 0x0000e02c01007387 */ /* 0x000fe80000100a00 */
[----:B------:R-:W-:Y:S01]  /*9670*/  STL.64 [R1+0xd8], R42 ;  /* 0x0000d82a01007387 */ /* 0x000fe20000100a00 */
[----:B-1----:R-:W-:-:S03]  /*9680*/  IMAD.WIDE R36, R56, 0x2, R6 ;  /* 0x0000000238247825 */ /* 0x002fc600078e0206 */
[----:B------:R-:W-:Y:S04]  /*9690*/  STL.64 [R1+0x60], R40 ;  /* 0x0000602801007387 */ /* 0x000fe80000100a00 */
[----:B------:R-:W-:Y:S04]  /*96a0*/  STL [R1+0x5e4], R39 ;  /* 0x0005e42701007387 */ /* 0x000fe80000100800 */
[----:B------:R1:W-:Y:S04]  /*96b0*/  STL [R1+0x5e0], R35 ;  /* 0x0005e02301007387 */ /* 0x0003e80000100800 */
[----:B------:R-:W3:Y:S01]  /*96c0*/  @!P2 LDG.E.U16 R16, desc[UR24][R36.64] ;  /* 0x000000182410a981 */ /* 0x000ee2000c1e1500 */
[----:B-1----:R-:W-:-:S02]  /*96d0*/  IMAD.MOV.U32 R35, RZ, RZ, R34 ;  /* 0x000000ffff237224 */ /* 0x002fc400078e0022 */
[----:B------:R-:W-:Y:S02]  /*96e0*/  IMAD.MOV.U32 R34, RZ, RZ, R32 ;  /* 0x000000ffff227224 */ /* 0x000fe400078e0020 */
[----:B------:R-:W-:Y:S02]  /*96f0*/  IMAD.MOV.U32 R32, RZ, RZ, R0 ;  /* 0x000000ffff207224 */ /* 0x000fe400078e0000 */
[----:B------:R-:W-:Y:S02]  /*9700*/  IMAD.MOV.U32 R0, RZ, RZ, R13 ;  /* 0x000000ffff007224 */ /* 0x000fe400078e000d */
[----:B------:R-:W-:Y:S02]  /*9710*/  IMAD.MOV.U32 R13, RZ, RZ, R8 ;  /* 0x000000ffff0d7224 */ /* 0x000fe400078e0008 */
[----:B------:R-:W4:Y:S01]  /*9720*/  LDL.LU R8, [R1+0xd0] ;  /* 0x0000d00001087983 */ /* 0x000f220000300800 */
[----:B------:R-:W-:Y:S01]  /*9730*/  IMAD R56, R9, 0x2d, RZ ;  /* 0x0000002d09387824 */ /* 0x000fe200078e02ff */
[----:B------:R-:W-:-:S02]  /*9740*/  ISETP.NE.AND P2, PT, R55, RZ, PT ;  /* 0x000000ff3700720c */ /* 0x000fc40003f45270 */
[----:B0-----:R-:W-:Y:S01]  /*9750*/  LOP3.LUT R40, RZ, R55, RZ, 0x33, !PT ;  /* 0x00000037ff287212 */ /* 0x001fe200078e33ff */
[----:B------:R-:W-:-:S05]  /*9760*/  IMAD.WIDE R54, R56, 0x2, R4 ;  /* 0x0000000238367825 */ /* 0x000fca00078e0204 */
[----:B------:R-:W2:Y:S01]  /*9770*/  @!P1 LDG.E.U16 R18, desc[UR24][R54.64] ;  /* 0x0000001836129981 */ /* 0x000ea2000c1e1500 */
[----:B------:R-:W-:-:S05]  /*9780*/  IMAD.WIDE R56, R56, 0x2, R6 ;  /* 0x0000000238387825 */ /* 0x000fca00078e0206 */
[----:B------:R-:W2:Y:S04]  /*9790*/  @!P1 LDG.E.U16 R14, desc[UR24][R56.64] ;  /* 0x00000018380e9981 */ /* 0x000ea8000c1e1500 */
[----:B------:R-:W-:Y:S04]  /*97a0*/  STL.64 [R1+0x58], R36 ;  /* 0x0000582401007387 */ /* 0x000fe80000100a00 */
[----:B------:R0:W-:Y:S02]  /*97b0*/  STL [R1+0x5dc], R38 ;  /* 0x0005dc2601007387 */ /* 0x0001e40000100800 */
[----:B0-----:R-:W0:Y:S02]  /*97c0*/  S2R R38, SR_TID.X ;  /* 0x0000000000267919 */ /* 0x001e240000002100 */
[----:B0-----:R-:W-:Y:S01]  /*97d0*/  LOP3.LUT R38, R38, 0x3f, RZ, 0xc0, !PT ;  /* 0x0000003f26267812 */ /* 0x001fe200078ec0ff */
[----:B---3--:R0:W-:Y:S02]  /*97e0*/  STL [R1+0x5d8], R16 ;  /* 0x0005d81001007387 */ /* 0x0081e40000100800 */
[----:B0-----:R-:W-:-:S02]  /*97f0*/  IMAD.MOV.U32 R16, RZ, RZ, R35 ;  /* 0x000000ffff107224 */ /* 0x001fc400078e0023 */
[----:B------:R-:W-:Y:S02]  /*9800*/  IMAD.MOV.U32 R35, RZ, RZ, R32 ;  /* 0x000000ffff237224 */ /* 0x000fe400078e0020 */
[----:B------:R-:W-:Y:S02]  /*9810*/  IMAD.MOV.U32 R36, RZ, RZ, R16 ;  /* 0x000000ffff247224 */ /* 0x000fe400078e0010 */
[----:B----4-:R-:W-:Y:S02]  /*9820*/  IMAD.MOV.U32 R32, RZ, RZ, R8 ;  /* 0x000000ffff207224 */ /* 0x010fe400078e0008 */
[----:B------:R-:W-:Y:S02]  /*9830*/  VIADD R8, R86, 0x3f ;  /* 0x0000003f56087836 */ /* 0x000fe40000000000 */
[----:B------:R-:W-:Y:S02]  /*9840*/  IMAD.MOV.U32 R16, RZ, RZ, R35 ;  /* 0x000000ffff107224 */ /* 0x000fe400078e0023 */
[----:B------:R-:W-:Y:S01]  /*9850*/  IMAD.MOV.U32 R35, RZ, RZ, R34 ;  /* 0x000000ffff237224 */ /* 0x000fe200078e0022 */
[----:B------:R-:W-:Y:S01]  /*9860*/  ISETP.GT.AND P1, PT, R8, 0x3f, PT ;  /* 0x0000003f0800780c */ /* 0x000fe20003f24270 */
[----:B------:R-:W-:-:S02]  /*9870*/  IMAD.MOV.U32 R34, RZ, RZ, R26 ;  /* 0x000000ffff227224 */ /* 0x000fc400078e001a */
[----:B------:R-:W-:Y:S02]  /*9880*/  IMAD.MOV.U32 R37, RZ, RZ, R36 ;  /* 0x000000ffff257224 */ /* 0x000fe400078e0024 */
[----:B------:R-:W-:Y:S01]  /*9890*/  IMAD.MOV.U32 R36, RZ, RZ, R16 ;  /* 0x000000ffff247224 */ /* 0x000fe200078e0010 */
[----:B------:R-:W-:Y:S01]  /*98a0*/  STL [R1+0x470], R40 ;  /* 0x0004702801007387 */ /* 0x000fe20000100800 */
[----:B------:R-:W-:Y:S01]  /*98b0*/  IMAD.MOV.U32 R16, RZ, RZ, R35 ;  /* 0x000000ffff107224 */ /* 0x000fe200078e0023 */
[----:B------:R-:W-:Y:S01]  /*98c0*/  ISETP.LT.AND P1, PT, R38, R86, P1 ;  /* 0x000000562600720c */ /* 0x000fe20000f21270 */
[----:B------:R-:W-:Y:S01]  /*98d0*/  IMAD.MOV.U32 R35, RZ, RZ, R34 ;  /* 0x000000ffff237224 */ /* 0x000fe200078e0022 */
[----:B------:R-:W-:Y:S01]  /*98e0*/  STL [R1+0xaf8], R54 ;  /* 0x000af83601007387 */ /* 0x000fe20000100800 */
[----:B------:R-:W-:Y:S02]  /*98f0*/  IMAD.MOV.U32 R34, RZ, RZ, R32 ;  /* 0x000000ffff227224 */ /* 0x000fe400078e0020 */
[----:B------:R-:W-:Y:S01]  /*9900*/  IMAD.MOV.U32 R32, RZ, RZ, R0 ;  /* 0x000000ffff207224 */ /* 0x000fe200078e0000 */
[----:B--2---:R-:W-:Y:S01]  /*9910*/  STL [R1+0x5d4], R18 ;  /* 0x0005d41201007387 */ /* 0x004fe20000100800 */
[----:B------:R-:W-:-:S02]  /*9920*/  IMAD.MOV.U32 R38, RZ, RZ, R37 ;  /* 0x000000ffff267224 */ /* 0x000fc400078e0025 */
[----:B------:R-:W-:Y:S01]  /*9930*/  IMAD.MOV.U32 R0, RZ, RZ, R31 ;  /* 0x000000ffff007224 */ /* 0x000fe200078e001f */
[----:B------:R-:W-:Y:S01]  /*9940*/  STL [R1+0xbf0], R54 ;  /* 0x000bf03601007387 */ /* 0x000fe20000100800 */
[----:B------:R-:W-:Y:S02]  /*9950*/  IMAD.MOV.U32 R37, RZ, RZ, R36 ;  /* 0x000000ffff257224 */ /* 0x000fe400078e0024 */
[----:B------:R-:W-:Y:S01]  /*9960*/  IMAD.MOV.U32 R31, RZ, RZ, R29 ;  /* 0x000000ffff1f7224 */ /* 0x000fe200078e001d */
[----:B------:R-:W-:Y:S01]  /*9970*/  STL [R1+0xde4], R54 ;  /* 0x000de43601007387 */ /* 0x000fe20000100800 */
[----:B------:R-:W-:Y:S02]  /*9980*/  IMAD.MOV.U32 R36, RZ, RZ, R16 ;  /* 0x000000ffff247224 */ /* 0x000fe400078e0010 */
[----:B------:R-:W-:Y:S01]  /*9990*/  IMAD.MOV.U32 R29, RZ, RZ, R11 ;  /* 0x000000ffff1d7224 */ /* 0x000fe200078e000b */
[----:B------:R-:W-:Y:S01]  /*99a0*/  STL [R1+0xaf4], R55 ;  /* 0x000af43701007387 */ /* 0x000fe20000100800 */
        /* <DEDUP_REMOVED lines=8> */
[----:B------:R-:W2:Y:S01]  /*9a30*/  LDL.LU R25, [R1+0x138] ;  /* 0x0001380001197983 */ /* 0x000ea20000300800 */
[----:B------:R-:W-:-:S02]  /*9a40*/  IMAD.MOV.U32 R32, RZ, RZ, R31 ;  /* 0x000000ffff207224 */ /* 0x000fc400078e001f */
[----:B------:R-:W-:Y:S01]  /*9a50*/  IMAD.MOV.U32 R37, RZ, RZ, R36 ;  /* 0x000000ffff257224 */ /* 0x000fe200078e0024 */
[----:B------:R0:W-:Y:S01]  /*9a60*/  STL [R1+0x5d0], R14 ;  /* 0x0005d00e01007387 */ /* 0x0001e20000100800 */
        /* <DEDUP_REMOVED lines=13> */
[----:B------:R-:W-:Y:S01]  /*9b40*/  VIADD R11, R86, 0xfffffff1 ;  /* 0xfffffff1560b7836 */ /* 0x000fe20000000000 */
        /* <DEDUP_REMOVED lines=12> */
[----:B------:R1:W-:Y:S01]  /*9c10*/  STL [R1+0xe40], R11 ;  /* 0x000e400b01007387 */ /* 0x0003e20000100800 */
[----:B------:R-:W-:Y:S02]  /*9c20*/  IMAD.MOV.U32 R34, RZ, RZ, R32 ;  /* 0x000000ffff227224 */ /* 0x000fe400078e0020 */
[----:B------:R-:W-:Y:S01]  /*9c30*/  IMAD.MOV.U32 R32, RZ, RZ, R31 ;  /* 0x000000ffff207224 */ /* 0x000fe200078e001f */
[----:B------:R-:W3:Y:S01]  /*9c40*/  LDL.LU R17, [R1+0x40] ;  /* 0x0000400001117983 */ /* 0x000ee20000300800 */
[----:B------:R-:W-:Y:S02]  /*9c50*/  IMAD.MOV.U32 R31, RZ, RZ, R29 ;  /* 0x000000ffff1f7224 */ /* 0x000fe400078e001d */
[----:B------:R-:W-:Y:S01]  /*9c60*/  IMAD.MOV.U32 R29, RZ, RZ, R27 ;  /* 0x000000ffff1d7224 */ /* 0x000fe200078e001b */
[----:B------:R4:W-:Y:S01]  /*9c70*/  STL [R1+0xe44], R86 ;  /* 0x000e445601007387 */ /* 0x0009e20000100800 */
[----:B0-----:R-:W-:-:S02]  /*9c80*/  IMAD.MOV.U32 R14, RZ, RZ, R41 ;  /* 0x000000ffff0e7224 */ /* 0x001fc400078e0029 */
[----:B------:R-:W-:Y:S01]  /*9c90*/  IMAD.MOV.U32 R27, RZ, RZ, R2 ;  /* 0x000000ffff1b7224 */ /* 0x000fe200078e0002 */
[----:B------:R-:W3:Y:S01]  /*9ca0*/  LDL.LU R10, [R1+0x238] ;  /* 0x00023800010a7983 */ /* 0x000ee20000300800 */
[----:B------:R-:W-:Y:S02]  /*9cb0*/  IMAD.MOV.U32 R41, RZ, RZ, R39 ;  /* 0x000000ffff297224 */ /* 0x000fe400078e0027 */
[----:B------:R-:W-:Y:S01]  /*9cc0*/  IMAD.MOV.U32 R39, RZ, RZ, R38 ;  /* 0x000000ffff277224 */ /* 0x000fe200078e0026 */
[----:B------:R-:W3:Y:S01]  /*9cd0*/  LDL.LU R2, [R1+0x1d4] ;  /* 0x0001d40001027983 */ /* 0x000ee20000300800 */
[----:B------:R-:W-:Y:S02]  /*9ce0*/  IMAD.MOV.U32 R38, RZ, RZ, R37 ;  /* 0x000000ffff267224 */ /* 0x000fe400078e0025 */
[----:B------:R-:W-:Y:S02]  /*9cf0*/  IMAD.MOV.U32 R37, RZ, RZ, R36 ;  /* 0x000000ffff257224 */ /* 0x000fe400078e0024 */
[----:B------:R-:W-:-:S02]  /*9d00*/  IMAD.MOV.U32 R36, RZ, RZ, R35 ;  /* 0x000000ffff247224 */ /* 0x000fc400078e0023 */
[----:B------:R-:W-:Y:S02]  /*9d10*/  IMAD.MOV.U32 R35, RZ, RZ, R34 ;  /* 0x000000ffff237224 */ /* 0x000fe400078e0022 */
[----:B------:R-:W-:Y:S02]  /*9d20*/  IMAD.MOV.U32 R34, RZ, RZ, R32 ;  /* 0x000000ffff227224 */ /* 0x000fe400078e0020 */
[----:B------:R-:W3:Y:S01]  /*9d30*/  LDL.LU R32, [R1+0x1d0] ;  /* 0x0001d00001207983 */ /* 0x000ee20000300800 */
[C---:B------:R-:W-:Y:S02]  /*9d40*/  SEL R87, R40.reuse, R87, !P2 ;  /* 0x0000005728577207 */ /* 0x040fe40005000000 */
[C---:B------:R-:W-:Y:S02]  /*9d50*/  SEL R24, R40.reuse, R24, !P2 ;  /* 0x0000001828187207 */ /* 0x040fe40005000000 */
[C---:B------:R-:W-:Y:S01]  /*9d60*/  SEL R26, R40.reuse, R26, !P2 ;  /* 0x0000001a281a7207 */ /* 0x040fe20005000000 */
[----:B------:R-:W-:Y:S01]  /*9d70*/  IMAD R46, R87, UR7, RZ ;  /* 0x00000007572e7c24 */ /* 0x000fe2000f8e02ff */
[----:B------:R-:W-:-:S02]  /*9d80*/  SEL R3, R40, R3, !P2 ;  /* 0x0000000328037207 */ /* 0x000fc40005000000 */
[C---:B-1----:R-:W-:Y:S02]  /*9d90*/  SEL R11, R40.reuse, R14, !P2 ;  /* 0x0000000e280b7207 */ /* 0x042fe40005000000 */
[C---:B------:R-:W-:Y:S02]  /*9da0*/  SEL R12, R40.reuse, R12, !P2 ;  /* 0x0000000c280c7207 */ /* 0x040fe40005000000 */
[C---:B------:R-:W-:Y:S02]  /*9db0*/  SEL R21, R40.reuse, R21, !P2 ;  /* 0x0000001528157207 */ /* 0x040fe40005000000 */
[C---:B------:R-:W-:Y:S02]  /*9dc0*/  SEL R23, R40.reuse, R23, !P2 ;  /* 0x0000001728177207 */ /* 0x040fe40005000000 */
[C---:B------:R-:W-:Y:S02]  /*9dd0*/  SEL R53, R40.reuse, R31, !P2 ;  /* 0x0000001f28357207 */ /* 0x040fe40005000000 */
[----:B------:R-:W-:-:S02]  /*9de0*/  SEL R87, R40, R29, !P2 ;  /* 0x0000001d28577207 */ /* 0x000fc40005000000 */
[C---:B------:R-:W-:Y:S02]  /*9df0*/  SEL R31, R40.reuse, R82, !P2 ;  /* 0x00000052281f7207 */ /* 0x040fe40005000000 */
[C---:B------:R-:W-:Y:S02]  /*9e00*/  SEL R56, R40.reuse, R36, !P2 ;  /* 0x0000002428387207 */ /* 0x040fe40005000000 */
[C---:B------:R-:W-:Y:S02]  /*9e10*/  SEL R55, R40.reuse, R35, !P2 ;  /* 0x0000002328377207 */ /* 0x040fe40005000000 */
[C---:B------:R-:W-:Y:S02]  /*9e20*/  SEL R54, R40.reuse, R34, !P2 ;  /* 0x0000002228367207 */ /* 0x040fe40005000000 */
[C---:B------:R-:W-:Y:S01]  /*9e30*/  SEL R29, R40.reuse, R80, !P2 ;  /* 0x00000050281d7207 */ /* 0x040fe20005000000 */
[----:B------:R-:W-:Y:S01]  /*9e40*/  IMAD.MOV.U32 R80, RZ, RZ, R26 ;  /* 0x000000ffff507224 */ /* 0x000fe200078e001a */
[C---:B------:R-:W-:Y:S01]  /*9e50*/  SEL R82, R40.reuse, R79, !P2 ;  /* 0x0000004f28527207 */ /* 0x040fe20005000000 */
[----:B------:R-:W-:Y:S01]  /*9e60*/  IMAD.MOV.U32 R79, RZ, RZ, R24 ;  /* 0x000000ffff4f7224 */ /* 0x000fe200078e0018 */
[C---:B------:R-:W-:Y:S01]  /*9e70*/  SEL R36, R40.reuse, R27, !P2 ;  /* 0x0000001b28247207 */ /* 0x040fe20005000000 */
[----:B------:R-:W-:Y:S01]  /*9e80*/  IMAD R52, R9, 0x35, RZ ;  /* 0x0000003509347824 */ /* 0x000fe200078e02ff */
[----:B------:R-:W-:-:S02]  /*9e90*/  SEL R35, R40, R88, !P2 ;  /* 0x0000005828237207 */ /* 0x000fc40005000000 */
[C---:B------:R-:W-:Y:S02]  /*9ea0*/  SEL R34, R40.reuse, R84, !P2 ;  /* 0x0000005428227207 */ /* 0x040fe40005000000 */
[C---:B------:R-:W-:Y:S01]  /*9eb0*/  SEL R27, R40.reuse, R78, !P2 ;  /* 0x0000004e281b7207 */ /* 0x040fe20005000000 */
[----:B------:R-:W-:Y:S01]  /*9ec0*/  IMAD.MOV.U32 R78, RZ, RZ, R23 ;  /* 0x000000ffff4e7224 */ /* 0x000fe200078e0017 */
        /* <DEDUP_REMOVED lines=8> */
[----:B------:R-:W-:-:S02]  /*9f50*/  SEL R45, R40, R73, !P2 ;  /* 0x00000049282d7207 */ /* 0x000fc40005000000 */
[C---:B------:R-:W-:Y:S02]  /*9f60*/  SEL R8, R40.reuse, R41, !P2 ;  /* 0x0000002928087207 */ /* 0x040fe40005000000 */
        /* <DEDUP_REMOVED lines=28> */
[----:B----4-:R-:W-:-:S02]  /*a130*/  SEL R86, R40, R62, !P2 ;  /* 0x0000003e28567207 */ /* 0x010fc40005000000 */
[C---:B------:R-:W-:Y:S02]  /*a140*/  SEL R38, R40.reuse, R61, !P2 ;  /* 0x0000003d28267207 */ /* 0x040fe40005000000 */
[C---:B------:R-:W-:Y:S02]  /*a150*/  SEL R11, R40.reuse, R60, !P2 ;  /* 0x0000003c280b7207 */ /* 0x040fe40005000000 */
[----:B------:R-:W-:Y:S02]  /*a160*/  SEL R37, R40, R59, !P2 ;  /* 0x0000003b28257207 */ /* 0x000fe40005000000 */
[----:B------:R-:W-:Y:S01]  /*a170*/  PRMT R50, RZ, 0x7610, R50 ;  /* 0x00007610ff327816 */ /* 0x000fe20000000032 */
[----:B------:R-:W-:Y:S01]  /*a180*/  IMAD.WIDE R60, R52, 0x2, R6 ;  /* 0x00000002343c7825 */ /* 0x000fe200078e0206 */
[----:B------:R-:W-:-:S06]  /*a190*/  PRMT R49, RZ, 0x7610, R49 ;  /* 0x00007610ff317816 */ /* 0x000fcc0000000031 */
[----:B------:R-:W4:Y:S01]  /*a1a0*/  @!P4 LDG.E.U16 R49, desc[UR24][R60.64] ;  /* 0x000000183c31c981 */ /* 0x000f22000c1e1500 */
[----:B------:R-:W-:Y:S01]  /*a1b0*/  IMAD R51, R9, 0x3d, RZ ;  /* 0x0000003d09337824 */ /* 0x000fe200078e02ff */
[----:B------:R-:W-:-:S03]  /*a1c0*/  PRMT R48, RZ, 0x7610, R48 ;  /* 0x00007610ff307816 */ /* 0x000fc60000000030 */
[----:B------:R-:W-:Y:S01]  /*a1d0*/  IMAD.WIDE R62, R51, 0x2, R4 ;  /* 0x00000002333e7825 */ /* 0x000fe200078e0204 */
[----:B------:R-:W-:-:S04]  /*a1e0*/  PRMT R47, RZ, 0x7610, R47 ;  /* 0x00007610ff2f7816 */ /* 0x000fc8000000002f */
[----:B------:R-:W4:Y:S01]  /*a1f0*/  @!P5 LDG.E.U16 R48, desc[UR24][R62.64] ;  /* 0x000000183e30d981 */ /* 0x000f22000c1e1500 */
[C---:B--2---:R-:W-:Y:S02]  /*a200*/  SEL R25, R40.reuse, R25, !P2 ;  /* 0x0000001928197207 */ /* 0x044fe40005000000 */
[C---:B---3--:R-:W-:Y:S02]  /*a210*/  SEL R17, R40.reuse, R17, !P2 ;  /* 0x0000001128117207 */ /* 0x048fe40005000000 */
[C---:B------:R-:W-:Y:S02]  /*a220*/  SEL R2, R40.reuse, R2, !P2 ;  /* 0x0000000228027207 */ /* 0x040fe40005000000 */
[----:B------:R-:W-:-:S03]  /*a230*/  SEL R10, R40, R10, !P2 ;  /* 0x0000000a280a7207 */ /* 0x000fc60005000000 */
[----:B------:R-:W-:Y:S01]  /*a240*/  IMAD.MOV.U32 R73, RZ, RZ, R2 ;  /* 0x000000ffff497224 */ /* 0x000fe200078e0002 */
[C---:B------:R-:W-:Y:S02]  /*a250*/  SEL R2, R40.reuse, R64, !P2 ;  /* 0x0000004028027207 */ /* 0x040fe40005000000 */
[C---:B------:R-:W-:Y:S02]  /*a260*/  SEL R32, R40.reuse, R32, !P2 ;  /* 0x0000002028207207 */ /* 0x040fe40005000000 */
[----:B------:R-:W-:Y:S01]  /*a270*/  SEL R40, R40, R58, !P2 ;  /* 0x0000003a28287207 */ /* 0x000fe20005000000 */
[----:B------:R-:W-:-:S05]  /*a280*/  IMAD.WIDE R58, R52, 0x2, R4 ;  /* 0x00000002343a7825 */ /* 0x000fca00078e0204 */
[----:B------:R-:W2:Y:S01]  /*a290*/  @!P4 LDG.E.U16 R50, desc[UR24][R58.64] ;  /* 0x000000183a32c981 */ /* 0x000ea2000c1e1500 */
[----:B------:R-:W-:-:S05]  /*a2a0*/  IMAD.WIDE R64, R51, 0x2, R6 ;  /* 0x0000000233407825 */ /* 0x000fca00078e0206 */
[----:B------:R-:W3:Y:S04]  /*a2b0*/  @!P5 LDG.E.U16 R47, desc[UR24][R64.64] ;  /* 0x00000018402fd981 */ /* 0x000ee8000c1e1500 */
[----:B------:R0:W-:Y:S04]  /*a2c0*/  STL [R1+0xda4], R4 ;  /* 0x000da40401007387 */ /* 0x0001e80000100800 */
[----:B------:R-:W-:Y:S04]  /*a2d0*/  STL [R1+0xd9c], R5 ;  /* 0x000d9c0501007387 */ /* 0x000fe80000100800 */
        /* <DEDUP_REMOVED lines=15> */
[----:B------:R-:W-:Y:S01]  /*a3d0*/  STL [R1+0xe24], R60 ;  /* 0x000e243c01007387 */ /* 0x000fe20000100800 */
[----:B0-----:R-:W-:-:S03]  /*a3e0*/  LEA R4, P4, R46, R92, 0x1 ;  /* 0x0000005c2e047211 */ /* 0x001fc600078808ff */
[----:B------:R-:W-:Y:S04]  /*a3f0*/  STL [R1+0xe2c], R60 ;  /* 0x000e2c3c01007387 */ /* 0x000fe80000100800 */
[----:B------:R-:W-:Y:S04]  /*a400*/  STL [R1+0xe34], R60 ;  /* 0x000e343c01007387 */ /* 0x000fe80000100800 */
[----:B------:R-:W-:Y:S04]  /*a410*/  STL [R1+0xe3c], R60 ;  /* 0x000e3c3c01007387 */ /* 0x000fe80000100800 */
[----:B------:R-:W-:Y:S01]  /*a420*/  STL [R1+0xb0c], R61 ;  /* 0x000b0c3d01007387 */ /* 0x000fe20000100800 */
[----:B------:R-:W-:-:S03]  /*a430*/  IMAD R66, R73, UR7, RZ ;  /* 0x0000000749427c24 */ /* 0x000fc6000f8e02ff */
[----:B------:R-:W-:Y:S04]  /*a440*/  STL [R1+0xc0c], R61 ;  /* 0x000c0c3d01007387 */ /* 0x000fe80000100800 */
[----:B------:R-:W-:Y:S04]  /*a450*/  STL [R1+0xe00], R61 ;  /* 0x000e003d01007387 */ /* 0x000fe80000100800 */
[----:B------:R-:W-:Y:S04]  /*a460*/  STL [R1+0xe10], R61 ;  /* 0x000e103d01007387 */ /* 0x000fe80000100800 */
[----:B------:R-:W-:Y:S04]  /*a470*/  STL [R1+0xb18], R62 ;  /* 0x000b183e01007387 */ /* 0x000fe80000100800 */
[----:B------:R0:W-:Y:S01]  /*a480*/  STL [R1+0x74c], R4 ;  /* 0x00074c0401007387 */ /* 0x0001e20000100800 */
[----:B------:R-:W-:-:S03]  /*a490*/  IMAD R67, R74, UR7, RZ ;  /* 0x000000074a437c24 */ /* 0x000fc6000f8e02ff */
[----:B------:R-:W-:Y:S04]  /*a4a0*/  STL [R1+0xc10], R62 ;  /* 0x000c103e01007387 */ /* 0x000fe80000100800 */
[----:B------:R-:W-:Y:S01]  /*a4b0*/  STL [R1+0xe04], R62 ;  /* 0x000e043e01007387 */ /* 0x000fe20000100800 */
[----:B0-----:R-:W-:-:S03]  /*a4c0*/  LEA R4, P5, R66, R92, 0x1 ;  /* 0x0000005c42047211 */ /* 0x001fc600078a08ff */
[----:B------:R-:W-:Y:S04]  /*a4d0*/  STL [R1+0xb14], R63 ;  /* 0x000b143f01007387 */ /* 0x000fe80000100800 */
[----:B------:R-:W-:Y:S01]  /*a4e0*/  STL [R1+0xc14], R63 ;  /* 0x000c143f01007387 */ /* 0x000fe20000100800 */
[----:B------:R-:W-:-:S03]  /*a4f0*/  LEA.HI.X.SX32 R5, R46, R93, 0x1, P4 ;  /* 0x0000005d2e057211 */ /* 0x000fc600020f0eff */
[----:B------:R-:W-:Y:S01]  /*a500*/  STL [R1+0xe0c], R63 ;  /* 0x000e0c3f01007387 */ /* 0x000fe20000100800 */
[----:B------:R-:W-:Y:S01]  /*a510*/  IMAD R68, R75, UR7, RZ ;  /* 0x000000074b447c24 */ /* 0x000fe2000f8e02ff */
[----:B------:R-:W-:Y:S01]  /*a520*/  LEA R6, P4, R67, R92, 0x1 ;  /* 0x0000005c43067211 */ /* 0x000fe200078808ff */
[----:B------:R-:W-:Y:S02]  /*a530*/  IMAD R69, R76, UR7, RZ ;  /* 0x000000074c457c24 */ /* 0x000fe4000f8e02ff */
[----:B------:R-:W-:Y:S02]  /*a540*/  IMAD R70, R77, UR7, RZ ;  /* 0x000000074d467c24 */ /* 0x000fe4000f8e02ff */
[----:B------:R-:W-:Y:S02]  /*a550*/  IMAD R71, R78, UR7, RZ ;  /* 0x000000074e477c24 */ /* 0x000fe4000f8e02ff */
[----:B------:R-:W-:Y:S02]  /*a560*/  IMAD R72, R79, UR7, RZ ;  /* 0x000000074f487c24 */ /* 0x000fe4000f8e02ff */
[----:B------:R-:W-:-:S02]  /*a570*/  IMAD R73, R80, UR7, RZ ;  /* 0x0000000750497c24 */ /* 0x000fc4000f8e02ff */
[----:B------:R-:W-:Y:S02]  /*a580*/  IMAD R80, R91, UR7, RZ ;  /* 0x000000075b507c24 */ /* 0x000fe4000f8e02ff */
        /* <DEDUP_REMOVED lines=10> */
[----:B------:R-:W-:Y:S01]  /*a630*/  IMAD R81, R81, UR7, RZ ;  /* 0x0000000751517c24 */ /* 0x000fe2000f8e02ff */
[----:B--2---:R-:W-:Y:S04]  /*a640*/  STL [R1+0x5c4], R50 ;  /* 0x0005c43201007387 */ /* 0x004fe80000100800 */
[----:B------:R-:W-:Y:S04]  /*a650*/  STL [R1+0xb28], R64 ;  /* 0x000b284001007387 */ /* 0x000fe80000100800 */
[----:B------:R-:W-:Y:S04]  /*a660*/  STL [R1+0xb1c], R65 ;  /* 0x000b1c4101007387 */ /* 0x000fe80000100800 */
[----:B------:R0:W-:Y:S04]  /*a670*/  STL [R1+0x764], R4 ;  /* 0x0007640401007387 */ /* 0x0001e80000100800 */
[----:B----4-:R-:W-:Y:S01]  /*a680*/  STL [R1+0x5c0], R49 ;  /* 0x0005c03101007387 */ /* 0x010fe20000100800 */
[----:B0-----:R-:W-:-:S03]  /*a690*/  LEA.HI.X.SX32 R4, R66, R93, 0x1, P5 ;  /* 0x0000005d42047211 */ /* 0x001fc600028f0eff */
[----:B------:R0:W-:Y:S04]  /*a6a0*/  STL [R1+0x748], R5 ;  /* 0x0007480501007387 */ /* 0x0001e80000100800 */
[----:B------:R-:W-:Y:S04]  /*a6b0*/  STL [R1+0x77c], R6 ;  /* 0x00077c0601007387 */ /* 0x000fe80000100800 */
[----:B------:R1:W-:Y:S01]  /*a6c0*/  STL [R1+0x760], R4 ;  /* 0x0007600401007387 */ /* 0x0003e20000100800 */
[----:B0-----:R-:W-:-:S05]  /*a6d0*/  LEA R5, P5, R68, R92, 0x1 ;  /* 0x0000005c44057211 */ /* 0x001fca00078a08ff */
[----:B------:R0:W-:Y:S01]  /*a6e0*/  STL [R1+0x78c], R5 ;  /* 0x00078c0501007387 */ /* 0x0001e20000100800 */
[----:B-1----:R-:W-:Y:S02]  /*a6f0*/  LEA.HI.X.SX32 R4, R67, R93, 0x1, P4 ;  /* 0x0000005d43047211 */ /* 0x002fe400020f0eff */
[----:B------:R-:W-:-:S03]  /*a700*/  LEA R6, P4, R69, R92, 0x1 ;  /* 0x0000005c45067211 */ /* 0x000fc600078808ff */
[----:B------:R1:W-:Y:S01]  /*a710*/  STL [R1+0x778], R4 ;  /* 0x0007780401007387 */ /* 0x0003e20000100800 */
[----:B0-----:R-:W-:-:S03]  /*a720*/  LEA.HI.X.SX32 R5, R68, R93, 0x1, P5 ;  /* 0x0000005d44057211 */ /* 0x001fc600028f0eff */
[----:B------:R-:W-:Y:S01]  /*a730*/  STL [R1+0x79c], R6 ;  /* 0x00079c0601007387 */ /* 0x000fe20000100800 */
[----:B-1----:R-:W-:-:S03]  /*a740*/  LEA R4, P5, R70, R92, 0x1 ;  /* 0x0000005c46047211 */ /* 0x002fc600078a08ff */
[----:B------:R0:W-:Y:S04]  /*a750*/  STL [R1+0x788], R5 ;  /* 0x0007880501007387 */ /* 0x0001e80000100800 */
[----:B------:R1:W-:Y:S01]  /*a760*/  STL [R1+0x7ac], R4 ;  /* 0x0007ac0401007387 */ /* 0x0003e20000100800 */
[-C--:B0-----:R-:W-:Y:S02]  /*a770*/  LEA.HI.X.SX32 R5, R69, R93.reuse, 0x1, P4 ;  /* 0x0000005d45057211 */ /* 0x081fe400020f0eff */
[-C--:B------:R-:W-:Y:S02]  /*a780*/  LEA R6, P4, R71, R92.reuse, 0x1 ;  /* 0x0000005c47067211 */ /* 0x080fe400078808ff */
[----:B-1----:R-:W-:Y:S01]  /*a790*/  LEA.HI.X.SX32 R4, R70, R93, 0x1, P5 ;  /* 0x0000005d46047211 */ /* 0x002fe200028f0eff */
[----:B------:R-:W-:Y:S04]  /*a7a0*/  STL [R1+0x5b4], R48 ;  /* 0x0005b43001007387 */ /* 0x000fe80000100800 */
[----:B------:R0:W-:Y:S04]  /*a7b0*/  STL [R1+0x798], R5 ;  /* 0x0007980501007387 */ /* 0x0001e80000100800 */
[----:B------:R-:W-:Y:S04]  /*a7c0*/  STL [R1+0x7bc], R6 ;  /* 0x0007bc0601007387 */ /* 0x000fe80000100800 */
[----:B------:R1:W-:Y:S01]  /*a7d0*/  STL [R1+0x7a8], R4 ;  /* 0x0007a80401007387 */ /* 0x0003e20000100800 */
[----:B0-----:R-:W-:-:S03]  /*a7e0*/  LEA R5, P5, R72, R92, 0x1 ;  /* 0x0000005c48057211 */ /* 0x001fc600078a08ff */
[----:B---3--:R-:W-:Y:S01]  /*a7f0*/  STL [R1+0x5b0], R47 ;  /* 0x0005b02f01007387 */ /* 0x008fe20000100800 */
[----:B-1----:R-:W-:-:S03]  /*a800*/  LEA.HI.X.SX32 R4, R71, R93, 0x1, P4 ;  /* 0x0000005d47047211 */ /* 0x002fc600020f0eff */
[----:B------:R0:W-:Y:S01]  /*a810*/  STL [R1+0x7cc], R5 ;  /* 0x0007cc0501007387 */ /* 0x0001e20000100800 */
        /* <DEDUP_REMOVED lines=18> */
[----:B0-----:R-:W-:-:S05]  /*a940*/  LEA.HI.X.SX32 R5, R78, R93, 0x1, P5 ;  /* 0x0000005d4e057211 */ /* 0x001fca00028f0eff */
[----:B------:R0:W-:Y:S01]  /*a950*/  STL [R1+0x808], R5 ;  /* 0x0008080501007387 */ /* 0x0001e20000100800 */
[----:B-1----:R-:W-:-:S03]  /*a960*/  LEA R4, P5, R76, R92, 0x1 ;  /* 0x0000005c4c047211 */ /* 0x002fc600078a08ff */
[----:B------:R-:W-:Y:S04]  /*a970*/  STL [R1+0x81c], R61 ;  /* 0x00081c3d01007387 */ /* 0x000fe80000100800 */
[----:B------:R1:W-:Y:S01]  /*a980*/  STL [R1+0x82c], R4 ;  /* 0x00082c0401007387 */ /* 0x0003e20000100800 */
[----:B0-----:R-:W-:-:S03]  /*a990*/  LEA.HI.X.SX32 R5, R77, R93, 0x1, P4 ;  /* 0x0000005d4d057211 */ /* 0x001fc600020f0eff */
[----:B------:R-:W-:Y:S01]  /*a9a0*/  STL [R1+0xe18], R61 ;  /* 0x000e183d01007387 */ /* 0x000fe20000100800 */
[----:B------:R-:W-:-:S03]  /*a9b0*/  LEA R63, P4, R75, R92, 0x1 ;  /* 0x0000005c4b3f7211 */ /* 0x000fc600078808ff */
[----:B------:R-:W-:Y:S01]  /*a9c0*/  STL [R1+0xe20], R61 ;  /* 0x000e203d01007387 */ /* 0x000fe20000100800 */
[----:B-1----:R-:W-:-:S03]  /*a9d0*/  LEA.HI.X.SX32 R4, R76, R93, 0x1, P5 ;  /* 0x0000005d4c047211 */ /* 0x002fc600028f0eff */
[----:B------:R-:W-:Y:S01]  /*a9e0*/  STL [R1+0xe28], R61 ;  /* 0x000e283d01007387 */ /* 0x000fe20000100800 */
[----:B------:R-:W-:-:S03]  /*a9f0*/  LEA R62, P5, R74, R92, 0x1 ;  /* 0x0000005c4a3e7211 */ /* 0x000fc600078a08ff */
[----:B------:R-:W-:Y:S04]  /*aa00*/  STL [R1+0xe30], R61 ;  /* 0x000e303d01007387 */ /* 0x000fe80000100800 */
[----:B------:R-:W-:Y:S04]  /*aa10*/  STL [R1+0xe38], R61 ;  /* 0x000e383d01007387 */ /* 0x000fe80000100800 */
[----:B------:R0:W-:Y:S04]  /*aa20*/  STL [R1+0x818], R5 ;  /* 0x0008180501007387 */ /* 0x0001e80000100800 */
[----:B------:R1:W-:Y:S01]  /*aa30*/  STL [R1+0x828], R4 ;  /* 0x0008280401007387 */ /* 0x0003e20000100800 */
[----:B0-----:R-:W-:-:S03]  /*aa40*/  LEA.HI.X.SX32 R5, R75, R93, 0x1, P4 ;  /* 0x0000005d4b057211 */ /* 0x001fc600020f0eff */
[----:B------:R-:W-:Y:S01]  /*aa50*/  STL [R1+0x83c], R63 ;  /* 0x00083c3f01007387 */ /* 0x000fe20000100800 */
[----:B-1----:R-:W-:-:S03]  /*aa60*/  LEA R4, P4, R87, R92, 0x1 ;  /* 0x0000005c57047211 */ /* 0x002fc600078808ff */
[----:B------:R-:W-:Y:S04]  /*aa70*/  STL [R1+0x84c], R62 ;  /* 0x00084c3e01007387 */ /* 0x000fe80000100800 */
[----:B------:R0:W-:Y:S04]  /*aa80*/  STL [R1+0x838], R5 ;  /* 0x0008380501007387 */ /* 0x0001e80000100800 */
[----:B------:R1:W-:Y:S01]  /*aa90*/  STL [R1+0x85c], R4 ;  /* 0x00085c0401007387 */ /* 0x0003e20000100800 */
[----:B0-----:R-:W-:Y:S02]  /*aaa0*/  LEA.HI.X.SX32 R5, R74, R93, 0x1, P5 ;  /* 0x0000005d4a057211 */ /* 0x001fe400028f0eff */
[----:B-1----:R-:W-:-:S03]  /*aab0*/  LEA R4, P5, R89, R92, 0x1 ;  /* 0x0000005c59047211 */ /* 0x002fc600078a08ff */
[----:B------:R0:W-:Y:S01]  /*aac0*/  STL [R1+0x848], R5 ;  /* 0x0008480501007387 */ /* 0x0001e20000100800 */
[----:B------:R-:W-:-:S03]  /*aad0*/  IMAD R70, R82, UR7, RZ ;  /* 0x0000000752467c24 */ /* 0x000fc6000f8e02ff */
[----:B------:R1:W-:Y:S01]  /*aae0*/  STL [R1+0x86c], R4 ;  /* 0x00086c0401007387 */ /* 0x0003e20000100800 */
[-C--:B0-----:R-:W-:Y:S02]  /*aaf0*/  LEA.HI.X.SX32 R5, R87, R93.reuse, 0x1, P4 ;  /* 0x0000005d57057211 */ /* 0x081fe400020f0eff */
[-C--:B------:R-:W-:Y:S02]  /*ab00*/  LEA R58, P4, R85, R92.reuse, 0x1 ;  /* 0x0000005c553a7211 */ /* 0x080fe400078808ff */
[-C--:B-1----:R-:W-:Y:S02]  /*ab10*/  LEA.HI.X.SX32 R4, R89, R93.reuse, 0x1, P5 ;  /* 0x0000005d59047211 */ /* 0x082fe400028f0eff */
[-C--:B------:R-:W-:Y:S01]  /*ab20*/  LEA R57, P5, R83, R92.reuse, 0x1 ;  /* 0x0000005c53397211 */ /* 0x080fe200078a08ff */
[----:B------:R0:W-:Y:S01]  /*ab30*/  STL [R1+0x858], R5 ;  /* 0x0008580501007387 */ /* 0x0001e20000100800 */
[----:B------:R-:W-:Y:S02]  /*ab40*/  LEA.HI.X.SX32 R59, R85, R93, 0x1, P4 ;  /* 0x0000005d553b7211 */ /* 0x000fe400020f0eff */
[----:B------:R-:W-:Y:S01]  /*ab50*/  LEA R56, P4, R81, R92, 0x1 ;  /* 0x0000005c51387211 */ /* 0x000fe200078808ff */
[----:B------:R1:W-:Y:S01]  /*ab60*/  STL [R1+0x868], R4 ;  /* 0x0008680401007387 */ /* 0x0003e20000100800 */
[----:B------:R-:W-:-:S03]  /*ab70*/  IMAD R69, R84, UR7, RZ ;  /* 0x0000000754457c24 */ /* 0x000fc6000f8e02ff */
[----:B------:R-:W-:Y:S01]  /*ab80*/  STL [R1+0x87c], R58 ;  /* 0x00087c3a01007387 */ /* 0x000fe20000100800 */
[----:B0-----:R-:W-:-:S03]  /*ab90*/  LEA.HI.X.SX32 R5, R83, R93, 0x1, P5 ;  /* 0x0000005d53057211 */ /* 0x001fc600028f0eff */
[----:B------:R-:W-:Y:S01]  /*aba0*/  STL [R1+0x88c], R57 ;  /* 0x00088c3901007387 */ /* 0x000fe20000100800 */
[----:B-1----:R-:W-:-:S03]  /*abb0*/  LEA R4, P5, R70, R92, 0x1 ;  /* 0x0000005c46047211 */ /* 0x002fc600078a08ff */
[----:B------:R-:W-:Y:S01]  /*abc0*/  STL [R1+0x878], R59 ;  /* 0x0008783b01007387 */ /* 0x000fe20000100800 */
[----:B------:R-:W-:-:S03]  /*abd0*/  IMAD R68, R88, UR7, RZ ;  /* 0x0000000758447c24 */ /* 0x000fc6000f8e02ff */
[----:B------:R0:W-:Y:S01]  /*abe0*/  STL [R1+0x888], R5 ;  /* 0x0008880501007387 */ /* 0x0001e20000100800 */
[----:B------:R-:W-:-:S03]  /*abf0*/  IMAD R67, R45, UR7, RZ ;  /* 0x000000072d437c24 */ /* 0x000fc6000f8e02ff */
[----:B------:R-:W-:Y:S04]  /*ac00*/  STL [R1+0x89c], R56 ;  /* 0x00089c3801007387 */ /* 0x000fe80000100800 */
[----:B------:R1:W-:Y:S01]  /*ac10*/  STL [R1+0x8ac], R4 ;  /* 0x0008ac0401007387 */ /* 0x0003e20000100800 */
[-C--:B0-----:R-:W-:Y:S02]  /*ac20*/  LEA.HI.X.SX32 R5, R81, R93.reuse, 0x1, P4 ;  /* 0x0000005d51057211 */ /* 0x081fe400020f0eff */
[-C--:B------:R-:W-:Y:S02]  /*ac30*/  LEA R55, P4, R69, R92.reuse, 0x1 ;  /* 0x0000005c45377211 */ /* 0x080fe400078808ff */
[----:B-1----:R-:W-:Y:S01]  /*ac40*/  LEA.HI.X.SX32 R4, R70, R93, 0x1, P5 ;  /* 0x0000005d46047211 */ /* 0x002fe200028f0eff */
[----:B------:R0:W-:Y:S01]  /*ac50*/  STL [R1+0x898], R5 ;  /* 0x0008980501007387 */ /* 0x0001e20000100800 */
[----:B------:R-:W-:-:S03]  /*ac60*/  LEA R53, P5, R68, R92, 0x1 ;  /* 0x0000005c44357211 */ /* 0x000fc600078a08ff */
[----:B------:R1:W-:Y:S01]  /*ac70*/  STL [R1+0x8a8], R4 ;  /* 0x0008a80401007387 */ /* 0x0003e20000100800 */
[----:B------:R-:W-:Y:S01]  /*ac80*/  IMAD R66, R44, UR7, RZ ;  /* 0x000000072c427c24 */ /* 0x000fe2000f8e02ff */
[----:B0-----:R-:W-:Y:S02]  /*ac90*/  LEA.HI.X.SX32 R5, R69, R93, 0x1, P4 ;  /* 0x0000005d45057211 */ /* 0x001fe400020f0eff */
[----:B------:R-:W-:Y:S01]  /*aca0*/  STL [R1+0x8bc], R55 ;  /* 0x0008bc3701007387 */ /* 0x000fe20000100800 */
[----:B-1----:R-:W-:-:S03]  /*acb0*/  LEA R4, P4, R67, R92, 0x1 ;  /* 0x0000005c43047211 */ /* 0x002fc600078808ff */
[----:B------:R-:W-:Y:S01]  /*acc0*/  STL [R1+0x8cc], R53 ;  /* 0x0008cc3501007387 */ /* 0x000fe20000100800 */
[----:B------:R-:W-:-:S03]  /*acd0*/  LEA.HI.X.SX32 R54, R68, R93, 0x1, P5 ;  /* 0x0000005d44367211 */ /* 0x000fc600028f0eff */
[----:B------:R-:W-:Y:S01]  /*ace0*/  STL [R1+0x8b8], R5 ;  /* 0x0008b80501007387 */ /* 0x000fe20000100800 */
[----:B------:R-:W-:-:S03]  /*acf0*/  IMAD R73, R43, UR7, RZ ;  /* 0x000000072b497c24 */ /* 0x000fc6000f8e02ff */
[----:B------:R0:W-:Y:S01]  /*ad00*/  STL [R1+0x8dc], R4 ;  /* 0x0008dc0401007387 */ /* 0x0001e20000100800 */
[-C--:B------:R-:W-:Y:S01]  /*ad10*/  LEA R52, P5, R66, R92.reuse, 0x1 ;  /* 0x0000005c42347211 */ /* 0x080fe200078a08ff */
[----:B------:R-:W-:Y:S02]  /*ad20*/  IMAD R72, R42, UR7, RZ ;  /* 0x000000072a487c24 */ /* 0x000fe4000f8e02ff */
[----:B------:R-:W-:Y:S01]  /*ad30*/  STL [R1+0x8c8], R54 ;  /* 0x0008c83601007387 */ /* 0x000fe20000100800 */
[----:B0-----:R-:W-:Y:S02]  /*ad40*/  LEA.HI.X.SX32 R4, R67, R93, 0x1, P4 ;  /* 0x0000005d43047211 */ /* 0x001fe400020f0eff */
[----:B------:R-:W-:-:S03]  /*ad50*/  LEA R50, P4, R73, R92, 0x1 ;  /* 0x0000005c49327211 */ /* 0x000fc600078808ff */
[----:B------:R0:W-:Y:S01]  /*ad60*/  STL [R1+0x8d8], R4 ;  /* 0x0008d80401007387 */ /* 0x0001e20000100800 */
[----:B------:R-:W-:Y:S01]  /*ad70*/  IMAD R71, R41, UR7, RZ ;  /* 0x0000000729477c24 */ /* 0x000fe2000f8e02ff */
[-C--:B------:R-:W-:Y:S02]  /*ad80*/  LEA.HI.X.SX32 R51, R73, R93.reuse, 0x1, P4 ;  /* 0x0000005d49337211 */ /* 0x080fe400020f0eff */
[----:B------:R-:W-:Y:S01]  /*ad90*/  STL [R1+0x8ec], R52 ;  /* 0x0008ec3401007387 */ /* 0x000fe20000100800 */
[----:B0-----:R-:W-:Y:S02]  /*ada0*/  LEA.HI.X.SX32 R4, R66, R93, 0x1, P5 ;  /* 0x0000005d42047211 */ /* 0x001fe400028f0eff */
[-C--:B------:R-:W-:Y:S01]  /*adb0*/  LEA R49, P5, R72, R92.reuse, 0x1 ;  /* 0x0000005c48317211 */ /* 0x080fe200078a08ff */
[----:B------:R-:W-:Y:S02]  /*adc0*/  IMAD R70, R39, UR7, RZ ;  /* 0x0000000727467c24 */ /* 0x000fe4000f8e02ff */
[----:B------:R0:W-:Y:S01]  /*add0*/  STL [R1+0x8e8], R4 ;  /* 0x0008e80401007387 */ /* 0x0001e20000100800 */
[----:B------:R-:W-:-:S03]  /*ade0*/  LEA R48, P4, R71, R92, 0x1 ;  /* 0x0000005c47307211 */ /* 0x000fc600078808ff */
[----:B------:R-:W-:Y:S01]  /*adf0*/  STL [R1+0x8fc], R50 ;  /* 0x0008fc3201007387 */ /* 0x000fe20000100800 */
[----:B0-----:R-:W-:-:S03]  /*ae00*/  LEA.HI.X.SX32 R4, R72, R93, 0x1, P5 ;  /* 0x0000005d48047211 */ /* 0x001fc600028f0eff */
[----:B------:R-:W-:Y:S01]  /*ae10*/  STL [R1+0x90c], R49 ;  /* 0x00090c3101007387 */ /* 0x000fe20000100800 */
[----:B------:R-:W-:-:S03]  /*ae20*/  LEA R47, P5, R70, R92, 0x1 ;  /* 0x0000005c462f7211 */ /* 0x000fc600078a08ff */
[----:B------:R-:W-:Y:S04]  /*ae30*/  STL [R1+0x8f8], R51 ;  /* 0x0008f83301007387 */ /* 0x000fe80000100800 */
[----:B------:R0:W-:Y:S01]  /*ae40*/  STL [R1+0x908], R4 ;  /* 0x0009080401007387 */ /* 0x0001e20000100800 */
[----:B------:R-:W-:-:S03]  /*ae50*/  IMAD R68, R38, UR7, RZ ;  /* 0x0000000726447c24 */ /* 0x000fc6000f8e02ff */
[----:B------:R-:W-:Y:S01]  /*ae60*/  STL [R1+0x91c], R48 ;  /* 0x00091c3001007387 */ /* 0x000fe20000100800 */
[----:B0-----:R-:W-:-:S03]  /*ae70*/  LEA.HI.X.SX32 R4, R71, R93, 0x1, P4 ;  /* 0x0000005d47047211 */ /* 0x001fc600020f0eff */
[----:B------:R-:W-:Y:S01]  /*ae80*/  STL [R1+0x92c], R47 ;  /* 0x00092c2f01007387 */ /* 0x000fe20000100800 */
[----:B------:R-:W-:-:S03]  /*ae90*/  IMAD R66, R37, UR7, RZ ;  /* 0x0000000725427c24 */ /* 0x000fc6000f8e02ff */
[----:B------:R0:W-:Y:S01]  /*aea0*/  STL [R1+0x918], R4 ;  /* 0x0009180401007387 */ /* 0x0001e20000100800 */
[-C--:B------:R-:W-:Y:S01]  /*aeb0*/  LEA R46, P4, R68, R92.reuse, 0x1 ;  /* 0x0000005c442e7211 */ /* 0x080fe200078808ff */
[----:B------:R-:W-:Y:S01]  /*aec0*/  IMAD R33, R33, UR7, RZ ;  /* 0x0000000721217c24 */ /* 0x000fe2000f8e02ff */
[----:B0-----:R-:W-:Y:S02]  /*aed0*/  LEA.HI.X.SX32 R4, R70, R93, 0x1, P5 ;  /* 0x0000005d46047211 */ /* 0x001fe400028f0eff */
[----:B------:R-:W-:-:S03]  /*aee0*/  LEA R45, P5, R66, R92, 0x1 ;  /* 0x0000005c422d7211 */ /* 0x000fc600078a08ff */
[----:B------:R0:W-:Y:S01]  /*aef0*/  STL [R1+0x928], R4 ;  /* 0x0009280401007387 */ /* 0x0001e20000100800 */
[----:B------:R-:W-:Y:S02]  /*af00*/  IMAD R32, R32, UR7, RZ ;  /* 0x0000000720207c24 */ /* 0x000fe4000f8e02ff */
[----:B------:R-:W-:Y:S01]  /*af10*/  IMAD R15, R15, UR7, RZ ;  /* 0x000000070f0f7c24 */ /* 0x000fe2000f8e02ff */
[----:B------:R-:W-:Y:S01]  /*af20*/  STL [R1+0x93c], R46 ;  /* 0x00093c2e01007387 */ /* 0x000fe20000100800 */
[----:B0-----:R-:W-:-:S03]  /*af30*/  LEA.HI.X.SX32 R4, R68, R93, 0x1, P4 ;  /* 0x0000005d44047211 */ /* 0x001fc600020f0eff */
[----:B------:R-:W-:Y:S01]  /*af40*/  STL [R1+0x94c], R45 ;  /* 0x00094c2d01007387 */ /* 0x000fe20000100800 */
[CC--:B------:R-:W-:Y:S01]  /*af50*/  LEA R44, P4, R33.reuse, R92.reuse, 0x1 ;  /* 0x0000005c212c7211 */ /* 0x0c0fe200078808ff */
[----:B------:R-:W-:Y:S02]  /*af60*/  IMAD R30, R30, UR7, RZ ;  /* 0x000000071e1e7c24 */ /* 0x000fe4000f8e02ff */
[----:B------:R0:W-:Y:S01]  /*af70*/  STL [R1+0x938], R4 ;  /* 0x0009380401007387 */ /* 0x0001e20000100800 */
[-C--:B------:R-:W-:Y:S01]  /*af80*/  LEA.HI.X.SX32 R9, R33, R93.reuse, 0x1, P4 ;  /* 0x0000005d21097211 */ /* 0x080fe200020f0eff */
[----:B------:R-:W-:Y:S01]  /*af90*/  IMAD R28, R28, UR7, RZ ;  /* 0x000000071c1c7c24 */ /* 0x000fe2000f8e02ff */
[CC--:B------:R-:W-:Y:S01]  /*afa0*/  LEA R42, P4, R15.reuse, R92.reuse, 0x1 ;  /* 0x0000005c0f2a7211 */ /* 0x0c0fe200078808ff */
[----:B------:R-:W-:Y:S01]  /*afb0*/  IMAD R8, R8, UR7, RZ ;  /* 0x0000000708087c24 */ /* 0x000fe2000f8e02ff */
[-C--:B0-----:R-:W-:Y:S02]  /*afc0*/  LEA.HI.X.SX32 R4, R66, R93.reuse, 0x1, P5 ;  /* 0x0000005d42047211 */ /* 0x081fe400028f0eff */
[----:B------:R-:W-:Y:S01]  /*afd0*/  LEA R43, P5, R32, R92, 0x1 ;  /* 0x0000005c202b7211 */ /* 0x000fe200078a08ff */
[----:B------:R-:W-:Y:S01]  /*afe0*/  IMAD R18, R18, UR7, RZ ;  /* 0x0000000712127c24 */ /* 0x000fe2000f8e02ff */
[----:B------:R-:W-:-:S02]  /*aff0*/  LEA.HI.X.SX32 R7, R15, R93, 0x1, P4 ;  /* 0x0000005d0f077211 */ /* 0x000fc400020f0eff */
[-C--:B------:R-:W-:Y:S02]  /*b000*/  LEA.HI.X.SX32 R6, R32, R93.reuse, 0x1, P5 ;  /* 0x0000005d20067211 */ /* 0x080fe400028f0eff */
[-C--:B------:R-:W-:Y:S01]  /*b010*/  LEA R39, P5, R30, R92.reuse, 0x1 ;  /* 0x0000005c1e277211 */ /* 0x080fe200078a08ff */
[----:B------:R0:W-:Y:S01]  /*b020*/  STL [R1+0x948], R4 ;  /* 0x0009480401007387 */ /* 0x0001e20000100800 */
[-C--:B------:R-:W-:Y:S01]  /*b030*/  LEA R15, P4, R28, R92.reuse, 0x1 ;  /* 0x0000005c1c0f7211 */ /* 0x080fe200078808ff */
[----:B------:R-:W-:Y:S02]  /*b040*/  IMAD R14, R14, UR7, RZ ;  /* 0x000000070e0e7c24 */ /* 0x000fe4000f8e02ff */
[----:B------:R-:W-:Y:S01]  /*b050*/  IMAD R25, R25, UR7, RZ ;  /* 0x0000000719197c24 */ /* 0x000fe2000f8e02ff */
[----:B------:R-:W-:Y:S02]  /*b060*/  LEA.HI.X.SX32 R5, R28, R93, 0x1, P4 ;  /* 0x0000005d1c057211 */ /* 0x000fe400020f0eff */
[----:B------:R-:W-:-:S02]  /*b070*/  LEA R37, P4, R18, R92, 0x1 ;  /* 0x0000005c12257211 */ /* 0x000fc400078808ff */
[-C--:B0-----:R-:W-:Y:S02]  /*b080*/  LEA.HI.X.SX32 R4, R30, R93.reuse, 0x1, P5 ;  /* 0x0000005d1e047211 */ /* 0x081fe400028f0eff */
[-C--:B------:R-:W-:Y:S01]  /*b090*/  LEA R38, P5, R8, R92.reuse, 0x1 ;  /* 0x0000005c08267211 */ /* 0x080fe200078a08ff */
[----:B------:R-:W-:Y:S01]  /*b0a0*/  IMAD R69, R36, UR7, RZ ;  /* 0x0000000724457c24 */ /* 0x000fe2000f8e02ff */
[----:B------:R-:W-:Y:S01]  /*b0b0*/  STL [R1+0x754], R44 ;  /* 0x0007542c01007387 */ /* 0x000fe20000100800 */
[----:B------:R-:W-:Y:S01]  /*b0c0*/  IMAD R16, R16, UR7, RZ ;  /* 0x0000000710107c24 */ /* 0x000fe2000f8e02ff */
[-C--:B------:R-:W-:Y:S01]  /*b0d0*/  LEA.HI.X.SX32 R8, R8, R93.reuse, 0x1, P5 ;  /* 0x0000005d08087211 */ /* 0x080fe200028f0eff */
[----:B------:R-:W-:Y:S01]  /*b0e0*/  IMAD R67, R35, UR7, RZ ;  /* 0x0000000723437c24 */ /* 0x000fe2000f8e02ff */
[----:B------:R-:W-:Y:S01]  /*b0f0*/  STL [R1+0x76c], R43 ;  /* 0x00076c2b01007387 */ /* 0x000fe20000100800 */
[-C--:B------:R-:W-:Y:S01]  /*b100*/  LEA R36, P5, R14, R92.reuse, 0x1 ;  /* 0x0000005c0e247211 */ /* 0x080fe200078a08ff */
[----:B------:R-:W-:Y:S01]  /*b110*/  IMAD R13, R13, UR7, RZ ;  /* 0x000000070d0d7c24 */ /* 0x000fe2000f8e02ff */
[----:B------:R-:W-:Y:S01]  /*b120*/  LEA.HI.X.SX32 R18, R18, R93, 0x1, P4 ;  /* 0x0000005d12127211 */ /* 0x000fe200020f0eff */
[----:B------:R-:W-:Y:S01]  /*b130*/  STL [R1+0x750], R9 ;  /* 0x0007500901007387 */ /* 0x000fe20000100800 */
[----:B------:R-:W-:Y:S01]  /*b140*/  LEA R35, P4, R25, R92, 0x1 ;  /* 0x0000005c19237211 */ /* 0x000fe200078808ff */
[----:B------:R-:W-:-:S02]  /*b150*/  IMAD R66, R34, UR7, RZ ;  /* 0x0000000722427c24 */ /* 0x000fc4000f8e02ff */
[----:B------:R-:W-:Y:S01]  /*b160*/  STL [R1+0x784], R42 ;  /* 0x0007842a01007387 */ /* 0x000fe20000100800 */
[----:B------:R-:W-:Y:S01]  /*b170*/  LEA.HI.X.SX32 R14, R14, R93, 0x1, P5 ;  /* 0x0000005d0e0e7211 */ /* 0x000fe200028f0eff */
[----:B------:R-:W-:Y:S02]  /*b180*/  IMAD R0, R0, UR7, RZ ;  /* 0x0000000700007c24 */ /* 0x000fe4000f8e02ff */
[----:B------:R-:W-:Y:S01]  /*b190*/  STL [R1+0x768], R6 ;  /* 0x0007680601007387 */ /* 0x000fe20000100800 */
[----:B------:R-:W-:-:S03]  /*b1a0*/  LEA R34, P5, R16, R92, 0x1 ;  /* 0x0000005c10227211 */ /* 0x000fc600078a08ff */
[----:B------:R-:W-:Y:S01]  /*b1b0*/  STL [R1+0x794], R39 ;  /* 0x0007942701007387 */ /* 0x000fe20000100800 */
[----:B------:R-:W-:Y:S01]  /*b1c0*/  LEA.HI.X.SX32 R41, R25, R93, 0x1, P4 ;  /* 0x0000005d19297211 */ /* 0x000fe200020f0eff */
[----:B------:R-:W-:Y:S02]  /*b1d0*/  IMAD R22, R22, UR7, RZ ;  /* 0x0000000716167c24 */ /* 0x000fe4000f8e02ff */
[----:B------:R-:W-:Y:S01]  /*b1e0*/  STL [R1+0x780], R7 ;  /* 0x0007800701007387 */ /* 0x000fe20000100800 */
[----:B------:R-:W-:-:S03]  /*b1f0*/  LEA R32, P4, R13, R92, 0x1 ;  /* 0x0000005c0d207211 */ /* 0x000fc600078808ff */
[----:B------:R-:W-:Y:S01]  /*b200*/  STL [R1+0x7a4], R15 ;  /* 0x0007a40f01007387 */ /* 0x000fe20000100800 */
[----:B------:R-:W-:Y:S01]  /*b210*/  IMAD R68, R31, UR7, RZ ;  /* 0x000000071f447c24 */ /* 0x000fe2000f8e02ff */
[-C--:B------:R-:W-:Y:S02]  /*b220*/  LEA.HI.X.SX32 R16, R16, R93.reuse, 0x1, P5 ;  /* 0x0000005d10107211 */ /* 0x080fe400028f0eff */
[----:B------:R-:W-:Y:S01]  /*b230*/  STL [R1+0x790], R4 ;  /* 0x0007900401007387 */ /* 0x000fe20000100800 */
[----:B------:R-:W-:Y:S01]  /*b240*/  IMAD R19, R19, UR7, RZ ;  /* 0x0000000713137c24 */ /* 0x000fe2000f8e02ff */
[----:B------:R-:W-:Y:S02]  /*b250*/  LEA R31, P5, R0, R92, 0x1 ;  /* 0x0000005c001f7211 */ /* 0x000fe400078a08ff */
[----:B------:R-:W-:Y:S01]  /*b260*/  STL [R1+0x7b4], R38 ;  /* 0x0007b42601007387 */ /* 0x000fe20000100800 */
[----:B------:R-:W-:-:S03]  /*b270*/  LEA.HI.X.SX32 R33, R13, R93, 0x1, P4 ;  /* 0x0000005d0d217211 */ /* 0x000fc600020f0eff */
[----:B------:R-:W-:Y:S01]  /*b280*/  STL [R1+0x7a0], R5 ;  /* 0x0007a00501007387 */ /* 0x000fe20000100800 */
[----:B------:R-:W-:Y:S01]  /*b290*/  IMAD R20, R20, UR7, RZ ;  /* 0x0000000714147c24 */ /* 0x000fe2000f8e02ff */
[----:B------:R-:W-:Y:S02]  /*b2a0*/  LEA R13, P4, R22, R92, 0x1 ;  /* 0x0000005c160d7211 */ /* 0x000fe400078808ff */
[----:B------:R-:W-:Y:S01]  /*b2b0*/  STL [R1+0x7c4], R37 ;  /* 0x0007c42501007387 */ /* 0x000fe20000100800 */
[----:B------:R-:W-:-:S03]  /*b2c0*/  LEA.HI.X.SX32 R0, R0, R93, 0x1, P5 ;  /* 0x0000005d00007211 */ /* 0x000fc600028f0eff */
[----:B------:R-:W-:Y:S01]  /*b2d0*/  STL [R1+0x7b0], R8 ;  /* 0x0007b00801007387 */ /* 0x000fe20000100800 */
[----:B------:R-:W-:-:S03]  /*b2e0*/  IMAD R17, R17, UR7, RZ ;  /* 0x0000000711117c24 */ /* 0x000fc6000f8e02ff */
[----:B------:R-:W-:Y:S01]  /*b2f0*/  STL [R1+0x7d4], R36 ;  /* 0x0007d42401007387 */ /* 0x000fe20000100800 */
[----:B------:R-:W-:-:S03]  /*b300*/  LEA R28, P5, R19, R92, 0x1 ;  /* 0x0000005c131c7211 */ /* 0x000fc600078a08ff */
[----:B------:R-:W-:Y:S01]  /*b310*/  STL [R1+0x7c0], R18 ;  /* 0x0007c01201007387 */ /* 0x000fe20000100800 */
[----:B------:R-:W-:Y:S01]  /*b320*/  IMAD R72, R26, UR7, RZ ;  /* 0x000000071a487c24 */ /* 0x000fe2000f8e02ff */
[----:B------:R-:W-:Y:S02]  /*b330*/  LEA.HI.X.SX32 R30, R22, R93, 0x1, P4 ;  /* 0x0000005d161e7211 */ /* 0x000fe400020f0eff */
[----:B------:R-:W-:Y:S01]  /*b340*/  STL [R1+0x7e4], R35 ;  /* 0x0007e42301007387 */ /* 0x000fe20000100800 */
[----:B------:R-:W-:-:S03]  /*b350*/  LEA R26, P4, R20, R92, 0x1 ;  /* 0x0000005c141a7211 */ /* 0x000fc600078808ff */
[----:B------:R-:W-:Y:S01]  /*b360*/  STL [R1+0x7d0], R14 ;  /* 0x0007d00e01007387 */ /* 0x000fe20000100800 */
[----:B------:R-:W-:-:S03]  /*b370*/  IMAD R70, R29, UR7, RZ ;  /* 0x000000071d467c24 */ /* 0x000fc6000f8e02ff */
[----:B------:R-:W-:Y:S01]  /*b380*/  STL [R1+0x7f4], R34 ;  /* 0x0007f42201007387 */ /* 0x000fe20000100800 */
[----:B------:R-:W-:-:S03]  /*b390*/  LEA.HI.X.SX32 R29, R19, R93, 0x1, P5 ;  /* 0x0000005d131d7211 */ /* 0x000fc600028f0eff */
[----:B------:R-:W-:Y:S01]  /*b3a0*/  STL [R1+0x7e0], R41 ;  /* 0x0007e02901007387 */ /* 0x000fe20000100800 */
[----:B------:R-:W-:Y:S01]  /*b3b0*/  IMAD R71, R27, UR7, RZ ;  /* 0x000000071b477c24 */ /* 0x000fe2000f8e02ff */
[-C--:B------:R-:W-:Y:S02]  /*b3c0*/  LEA R19, P5, R17, R92.reuse, 0x1 ;  /* 0x0000005c11137211 */ /* 0x080fe400078a08ff */
        /* <DEDUP_REMOVED lines=15> */
[----:B------:R-:W-:-:S03]  /*b4c0*/  LEA R17, P4, R66, R92, 0x1 ;  /* 0x0000005c42117211 */ /* 0x000fc600078808ff */
[----:B------:R-:W-:Y:S01]  /*b4d0*/  STL [R1+0x820], R30 ;  /* 0x0008201e01007387 */ /* 0x000fe20000100800 */
[----:B------:R-:W-:-:S03]  /*b4e0*/  LEA.HI.X.SX32 R22, R67, R93, 0x1, P5 ;  /* 0x0000005d43167211 */ /* 0x000fc600028f0eff */
[----:B------:R-:W-:Y:S01]  /*b4f0*/  STL [R1+0x844], R26 ;  /* 0x0008441a01007387 */ /* 0x000fe20000100800 */
[----:B------:R-:W-:-:S03]  /*b500*/  LEA R91, P5, R68, R92, 0x1 ;  /* 0x0000005c445b7211 */ /* 0x000fc600078a08ff */
[----:B------:R-:W-:Y:S01]  /*b510*/  STL [R1+0x830], R29 ;  /* 0x0008301d01007387 */ /* 0x000fe20000100800 */
[----:B------:R-:W-:-:S03]  /*b520*/  IMAD R67, R3, UR7, RZ ;  /* 0x0000000703437c24 */ /* 0x000fc6000f8e02ff */
        /* <DEDUP_REMOVED lines=21> */
[----:B------:R-:W-:Y:S01]  /*b680*/  IMAD R70, R86, UR7, RZ ;  /* 0x0000000756467c24 */ /* 0x000fe2000f8e02ff */
[----:B------:R-:W-:Y:S02]  /*b690*/  LEA.HI.X.SX32 R88, R72, R93, 0x1, P4 ;  /* 0x0000005d48587211 */ /* 0x000fe400020f0eff */
[----:B------:R-:W-:Y:S04]  /*b6a0*/  STL [R1+0x890], R12 ;  /* 0x0008900c01007387 */ /* 0x000fe80000100800 */
[----:B------:R-:W-:Y:S04]  /*b6b0*/  STL [R1+0x8b4], R89 ;  /* 0x0008b45901007387 */ /* 0x000fe80000100800 */
[----:B------:R-:W-:Y:S04]  /*b6c0*/  STL [R1+0x8a0], R90 ;  /* 0x0008a05a01007387 */ /* 0x000fe80000100800 */
[----:B------:R-:W2:Y:S01]  /*b6d0*/  LDL.LU R86, [R1+0xe44] ;  /* 0x000e440001567983 */ /* 0x000ea20000300800 */
[----:B------:R-:W-:-:S03]  /*b6e0*/  IMAD R69, R11, UR7, RZ ;  /* 0x000000070b457c24 */ /* 0x000fc6000f8e02ff */
[----:B------:R-:W-:Y:S04]  /*b6f0*/  STL [R1+0x8c4], R87 ;  /* 0x0008c45701007387 */ /* 0x000fe80000100800 */
[----:B------:R-:W-:Y:S04]  /*b700*/  STL [R1+0x8b0], R2 ;  /* 0x0008b00201007387 */ /* 0x000fe80000100800 */
[----:B------:R-:W-:Y:S04]  /*b710*/  STL [R1+0x8d4], R84 ;  /* 0x0008d45401007387 */ /* 0x000fe80000100800 */
[----:B------:R-:W-:Y:S04]  /*b720*/  STL [R1+0x8c0], R88 ;  /* 0x0008c05801007387 */ /* 0x000fe80000100800 */
[----:B------:R-:W3:Y:S01]  /*b730*/  LDL.LU R11, [R1+0xe40] ;  /* 0x000e4000010b7983 */ /* 0x000ee20000300800 */
[----:B------:R-:W-:-:S02]  /*b740*/  LEA R82, P4, R74, R92, 0x1 ;  /* 0x0000005c4a527211 */ /* 0x000fc400078808ff */
[-C--:B------:R-:W-:Y:S02]  /*b750*/  LEA.HI.X.SX32 R85, R73, R93.reuse, 0x1, P5 ;  /* 0x0000005d49557211 */ /* 0x080fe400028f0eff */
[CC--:B------:R-:W-:Y:S02]  /*b760*/  LEA R80, P5, R75.reuse, R92.reuse, 0x1 ;  /* 0x0000005c4b507211 */ /* 0x0c0fe400078a08ff */
[-C--:B------:R-:W-:Y:S02]  /*b770*/  LEA.HI.X.SX32 R83, R74, R93.reuse, 0x1, P4 ;  /* 0x0000005d4a537211 */ /* 0x080fe400020f0eff */
[CC--:B------:R-:W-:Y:S02]  /*b780*/  LEA R79, P4, R76.reuse, R92.reuse, 0x1 ;  /* 0x0000005c4c4f7211 */ /* 0x0c0fe400078808ff */
[-C--:B------:R-:W-:Y:S02]  /*b790*/  LEA.HI.X.SX32 R81, R75, R93.reuse, 0x1, P5 ;  /* 0x0000005d4b517211 */ /* 0x080fe400028f0eff */
[----:B------:R-:W-:Y:S01]  /*b7a0*/  LEA R78, P5, R67, R92, 0x1 ;  /* 0x0000005c434e7211 */ /* 0x000fe200078a08ff */
[----:B------:R-:W-:Y:S01]  /*b7b0*/  STL [R1+0x8e4], R82 ;  /* 0x0008e45201007387 */ /* 0x000fe20000100800 */
[----:B------:R-:W-:-:S02]  /*b7c0*/  LEA.HI.X.SX32 R76, R76, R93, 0x1, P4 ;  /* 0x0000005d4c4c7211 */ /* 0x000fc400020f0eff */
[-C--:B------:R-:W-:Y:S01]  /*b7d0*/  LEA R73, P4, R77, R92.reuse, 0x1 ;  /* 0x0000005c4d497211 */ /* 0x080fe200078808ff */
[----:B------:R-:W-:Y:S01]  /*b7e0*/  STL [R1+0x8d0], R85 ;  /* 0x0008d05501007387 */ /* 0x000fe20000100800 */
[-C--:B------:R-:W-:Y:S01]  /*b7f0*/  LEA.HI.X.SX32 R75, R67, R93.reuse, 0x1, P5 ;  /* 0x0000005d434b7211 */ /* 0x080fe200028f0eff */
[----:B------:R-:W-:Y:S01]  /*b800*/  IMAD R68, R40, UR7, RZ ;  /* 0x0000000728447c24 */ /* 0x000fe2000f8e02ff */
[----:B------:R-:W-:Y:S01]  /*b810*/  LEA R72, P5, R70, R92, 0x1 ;  /* 0x0000005c46487211 */ /* 0x000fe200078a08ff */
        /* <DEDUP_REMOVED lines=14> */
[----:B------:R-:W-:-:S03]  /*b900*/  LEA.HI.X.SX32 R64, R68, R93, 0x1, P5 ;  /* 0x0000005d44407211 */ /* 0x000fc600028f0eff */
        /* <DEDUP_REMOVED lines=9> */
[----:B--2---:R-:W-:Y:S01]  /*b9a0*/  VIADD R67, R86, 0xffffffe9 ;  /* 0xffffffe956437836 */ /* 0x004fe20000000000 */
[----:B---3--:R-:W-:-:S02]  /*b9b0*/  ISETP.GE.U32.AND P5, PT, R11, 0x7fffffb2, PT ;  /* 0x7fffffb20b00780c */ /* 0x008fc40003fa6070 */
[----:B------:R-:W-:Y:S02]  /*b9c0*/  LEA.HI.X.SX32 R11, R66, R93, 0x1, P4 ;  /* 0x0000005d420b7211 */ /* 0x000fe400020f0eff */
[----:B------:R-:W-:Y:S01]  /*b9d0*/  ISETP.GE.U32.AND P4, PT, R67, 0x7fffffaa, PT ;  /* 0x7fffffaa4300780c */ /* 0x000fe20003f86070 */
[----:B------:R-:W2:Y:S04]  /*b9e0*/  LDL R66, [R1+0x74c] ;  /* 0x00074c0001427983 */ /* 0x000ea80000100800 */
[----:B------:R-:W2:Y:S01]  /*b9f0*/  LDL R67, [R1+0x748] ;  /* 0x0007480001437983 */ /* 0x000ea20000100800 */
[----:B------:R-:W-:-:S06]  /*ba00*/  PRMT R60, RZ, 0x7610, R60 ;  /* 0x00007610ff3c7816 */ /* 0x000fcc000000003c */
[----:B--2---:R-:W2:Y:S04]  /*ba10*/  @P1 LDG.E.U16 R60, desc[UR24][R66.64] ;  /* 0x00000018423c1981 */ /* 0x004ea8000c1e1500 */
[----:B------:R-:W-:Y:S04]  /*ba20*/  STL [R1+0x758], R11 ;  /* 0x0007580b01007387 */ /* 0x000fe80000100800 */
[----:B--2---:R0:W-:Y:S04]  /*ba30*/  STL [R1+0x474], R60 ;  /* 0x0004743c01007387 */ /* 0x0041e80000100800 */
[----:B0-----:R-:W2:Y:S04]  /*ba40*/  LDL.LU R60, [R1+0xe3c] ;  /* 0x000e3c00013c7983 */ /* 0x001ea80000300800 */
[----:B------:R-:W3:Y:S04]  /*ba50*/  LDL R66, [R1+0x760] ;  /* 0x0007600001427983 */ /* 0x000ee80000100800 */
[----:B------:R-:W3:Y:S01]  /*ba60*/  LDL R67, [R1+0x764] ;  /* 0x0007640001437983 */ /* 0x000ee20000100800 */
[----:B------:R-:W-:-:S02]  /*ba70*/  PRMT R69, RZ, 0x7610, R69 ;  /* 0x00007610ff457816 */ /* 0x000fc40000000045 */
[----:B---3--:R-:W-:-:S04]  /*ba80*/  @P1 LOP3.LUT R67, R67, R66, RZ, 0x3c, !PT ;  /* 0x0000004243431212 */ /* 0x008fc800078e3cff */
[----:B------:R-:W-:-:S04]  /*ba90*/  @P1 LOP3.LUT R66, R67, R66, RZ, 0x3c, !PT ;  /* 0x0000004243421212 */ /* 0x000fc800078e3cff */
[----:B------:R-:W-:-:S05]  /*baa0*/  @P1 LOP3.LUT R67, R67, R66, RZ, 0x3c, !PT ;  /* 0x0000004243431212 */ /* 0x000fca00078e3cff */
[----:B------:R0:W3:Y:S04]  /*bab0*/  @P1 LDG.E.U16 R69, desc[UR24][R66.64] ;  /* 0x0000001842451981 */ /* 0x0000e8000c1e1500 */
[----:B------:R-:W0:Y:S04]  /*bac0*/  LDL R66, [R1+0x778] ;  /* 0x0007780001427983 */ /* 0x000e280000100800 */
[----:B------:R-:W0:Y:S01]  /*bad0*/  LDL R67, [R1+0x77c] ;  /* 0x00077c0001437983 */ /* 0x000e220000100800 */
[----:B------:R-:W-:Y:S02]  /*bae0*/  PRMT R61, RZ, 0x7610, R61 ;  /* 0x00007610ff3d7816 */ /* 0x000fe4000000003d */
[----:B0-----:R-:W-:-:S04]  /*baf0*/  @P1 LOP3.LUT R67, R67, R66, RZ, 0x3c, !PT ;  /* 0x0000004243431212 */ /* 0x001fc800078e3cff */
[----:B------:R-:W-:-:S04]  /*bb00*/  @P1 LOP3.LUT R66, R67, R66, RZ, 0x3c, !PT ;  /* 0x0000004243421212 */ /* 0x000fc800078e3cff */
[----:B------:R-:W-:-:S05]  /*bb10*/  @P1 LOP3.LUT R67, R67, R66, RZ, 0x3c, !PT ;  /* 0x0000004243431212 */ /* 0x000fca00078e3cff */
[----:B------:R-:W4:Y:S04]  /*bb20*/  @P1 LDG.E.U16 R61, desc[UR24][R66.64] ;  /* 0x00000018423d1981 */ /* 0x000f28000c1e1500 */
[----:B---3--:R0:W-:Y:S04]  /*bb30*/  STL [R1+0x46c], R69 ;  /* 0x00046c4501007387 */ /* 0x0081e80000100800 */
[----:B0-----:R-:W3:Y:S04]  /*bb40*/  LDL R69, [R1+0x818] ;  /* 0x0008180001457983 */ /* 0x001ee80000100800 */
[----:B----4-:R0:W-:Y:S04]  /*bb50*/  STL [R1+0x468], R61 ;  /* 0x0004683d01007387 */ /* 0x0101e80000100800 */
[----:B0-----:R-:W4:Y:S04]  /*bb60*/  LDL.LU R61, [R1+0xe38] ;  /* 0x000e3800013d7983 */ /* 0x001f280000300800 */
[----:B------:R-:W3:Y:S04]  /*bb70*/  LDL R66, [R1+0x788] ;  /* 0x0007880001427983 */ /* 0x000ee80000100800 */
[----:B------:R-:W3:Y:S01]  /*bb80*/  LDL R67, [R1+0x78c] ;  /* 0x00078c0001437983 */ /* 0x000ee20000100800 */
[----:B--2---:R-:W-:-:S02]  /*bb90*/  PRMT R60, RZ, 0x7610, R60 ;  /* 0x00007610ff3c7816 */ /* 0x004fc4000000003c */
[----:B---3--:R-:W-:-:S04]  /*bba0*/  @P1 LOP3.LUT R67, R67, R66, RZ, 0x3c, !PT ;  /* 0x0000004243431212 */ /* 0x008fc800078e3cff */
[----:B------:R-:W-:-:S04]  /*bbb0*/  @P1 LOP3.LUT R66, R67, R66, RZ, 0x3c, !PT ;  /* 0x0000004243421212 */ /* 0x000fc800078e3cff */
[----:B------:R-:W-:-:S05]  /*bbc0*/  @P1 LOP3.LUT R67, R67, R66, RZ, 0x3c, !PT ;  /* 0x0000004243431212 */ /* 0x000fca00078e3cff */
[----:B------:R-:W2:Y:S04]  /*bbd0*/  @P1 LDG.E.U16 R60, desc[UR24][R66.64] ;  /* 0x00000018423c1981 */ /* 0x000ea8000c1e1500 */
[----:B--2---:R0:W-:Y:S04]  /*bbe0*/  STL [R1+0x464], R60 ;  /* 0x0004643c01007387 */ /* 0x0041e80000100800 */
[----:B0-----:R-:W2:Y:S04]  /*bbf0*/  LDL.LU R60, [R1+0xe34] ;  /* 0x000e3400013c7983 */ /* 0x001ea80000300800 */
[----:B------:R-:W3:Y:S04]  /*bc00*/  LDL R66, [R1+0x798] ;  /* 0x0007980001427983 */ /* 0x000ee80000100800 */
[----:B------:R-:W3:Y:S01]  /*bc10*/  LDL R67, [R1+0x79c] ;  /* 0x00079c0001437983 */ /* 0x000ee20000100800 */
[----:B----4-:R-:W-:-:S02]  /*bc20*/  PRMT R61, RZ, 0x7610, R61 ;  /* 0x00007610ff3d7816 */ /* 0x010fc4000000003d */
[----:B---3--:R-:W-:-:S04]  /*bc30*/  @P1 LOP3.LUT R67, R67, R66, RZ, 0x3c, !PT ;  /* 0x0000004243431212 */ /* 0x008fc800078e3cff */
[----:B------:R-:W-:-:S04]  /*bc40*/  @P1 LOP3.LUT R66, R67, R66, RZ, 0x3c, !PT ;  /* 0x0000004243421212 */ /* 0x000fc800078e3cff */
[----:B------:R-:W-:-:S05]  /*bc50*/  @P1 LOP3.LUT R67, R67, R66, RZ, 0x3c, !PT ;  /* 0x0000004243431212 */ /* 0x000fca00078e3cff */
[----:B------:R-:W3:Y:S04]  /*bc60*/  @P1 LDG.E.U16 R61, desc[UR24][R66.64] ;  /* 0x00000018423d1981 */ /* 0x000ee8000c1e1500 */
[----:B---3--:R0:W-:Y:S04]  /*bc70*/  STL [R1+0x460], R61 ;  /* 0x0004603d01007387 */ /* 0x0081e80000100800 */
[----:B0-----:R-:W3:Y:S04]  /*bc80*/  LDL.LU R61, [R1+0xe30] ;  /* 0x000e3000013d7983 */ /* 0x001ee80000300800 */
[----:B------:R-:W4:Y:S04]  /*bc90*/  LDL R66, [R1+0x7a8] ;  /* 0x0007a80001427983 */ /* 0x000f280000100800 */
[----:B------:R-:W4:Y:S01]  /*bca0*/  LDL R67, [R1+0x7ac] ;  /* 0x0007ac0001437983 */ /* 0x000f220000100800 */
[----:B--2---:R-:W-:-:S02]  /*bcb0*/  PRMT R60, RZ, 0x7610, R60 ;  /* 0x00007610ff3c7816 */ /* 0x004fc4000000003c */
[----:B----4-:R-:W-:-:S04]  /*bcc0*/  @P1 LOP3.LUT R67, R67, R66, RZ, 0x3c, !PT ;  /* 0x0000004243431212 */ /* 0x010fc800078e3cff */
[----:B------:R-:W-:-:S04]  /*bcd0*/  @P1 LOP3.LUT R66, R67, R66, RZ, 0x3c, !PT ;  /* 0x0000004243421212 */ /* 0x000fc800078e3cff */
[----:B------:R-:W-:-:S05]  /*bce0*/  @P1 LOP3.LUT R67, R67, R66, RZ, 0x3c, !PT ;  /* 0x0000004243431212 */ /* 0x000fca00078e3cff */
[----:B------:R-:W2:Y:S04]  /*bcf0*/  @P1 LDG.E.U16 R60, desc[UR24][R66.64] ;  /* 0x00000018423c1981 */ /* 0x000ea8000c1e1500 */
[----:B--2---:R0:W-:Y:S04]  /*bd00*/  STL [R1+0x45c], R60 ;  /* 0x00045c3c01007387 */ /* 0x0041e80000100800 */
[----:B0-----:R-:W2:Y:S04]  /*bd10*/  LDL.LU R60, [R1+0xe2c] ;  /* 0x000e2c00013c7983 */ /* 0x001ea80000300800 */
[----:B------:R-:W4:Y:S04]  /*bd20*/  LDL R66, [R1+0x7b8] ;  /* 0x0007b80001427983 */ /* 0x000f280000100800 */
[----:B------:R-:W4:Y:S01]  /*bd30*/  LDL R67, [R1+0x7bc] ;  /* 0x0007bc0001437983 */ /* 0x000f220000100800 */
[----:B---3--:R-:W-:-:S02]  /*bd40*/  PRMT R61, RZ, 0x7610, R61 ;  /* 0x00007610ff3d7816 */ /* 0x008fc4000000003d */
[----:B----4-:R-:W-:-:S04]  /*bd50*/  @P1 LOP3.LUT R67, R67, R66, RZ, 0x3c, !PT ;  /* 0x0000004243431212 */ /* 0x010fc800078e3cff */
        /* <DEDUP_REMOVED lines=47> */
[----:B------:R3:W2:Y:S01]  /*c050*/  @P1 LDG.E.U16 R60, desc[UR24][R66.64] ;  /* 0x00000018423c1981 */ /* 0x0006a2000c1e1500 */
[----:B------:R-:W-:Y:S01]  /*c060*/  PRMT R68, RZ, 0x7610, R68 ;  /* 0x00007610ff447816 */ /* 0x000fe20000000044 */
[----:B---3--:R-:W-:Y:S02]  /*c070*/  @P1 IMAD.MOV.U32 R66, RZ, RZ, R61 ;  /* 0x000000ffff421224 */ /* 0x008fe400078e003d */
[----:B------:R-:W-:-:S05]  /*c080*/  @P1 IMAD.MOV.U32 R67, RZ, RZ, R69 ;  /* 0x000000ffff431224 */ /* 0x000fca00078e0045 */
[----:B------:R-:W3:Y:S04]  /*c090*/  @P1 LDG.E.U16 R68, desc[UR24][R66.64] ;  /* 0x0000001842441981 */ /* 0x000ee8000c1e1500 */
[----:B--2---:R0:W-:Y:S04]  /*c0a0*/  STL [R1+0x444], R60 ;  /* 0x0004443c01007387 */ /* 0x0041e80000100800 */
[----:B0-----:R-:W2:Y:S04]  /*c0b0*/  LDL.LU R60, [R1+0xe14] ;  /* 0x000e1400013c7983 */ /* 0x001ea80000300800 */
[----:B------:R-:W4:Y:S04]  /*c0c0*/  LDL.LU R61, [R1+0xe10] ;  /* 0x000e1000013d7983 */ /* 0x000f280000300800 */
[----:B------:R-:W2:Y:S04]  /*c0d0*/  LDL R66, [R1+0x828] ;  /* 0x0008280001427983 */ /* 0x000ea80000100800 */
[----:B------:R-:W2:Y:S01]  /*c0e0*/  LDL R67, [R1+0x82c] ;  /* 0x00082c0001437983 */ /* 0x000ea20000100800 */
[----:B------:R-:W-:-:S03]  /*c0f0*/  PRMT R77, RZ, 0x7610, R77 ;  /* 0x00007610ff4d7816 */ /* 0x000fc6000000004d */
[----:B---3--:R0:W-:Y:S04]  /*c100*/  STL [R1+0x440], R68 ;  /* 0x0004404401007387 */ /* 0x0081e80000100800 */
[----:B------:R-:W3:Y:S04]  /*c110*/  LDL R69, [R1+0x8ac] ;  /* 0x0008ac0001457983 */ /* 0x000ee80000100800 */
[----:B0-----:R-:W3:Y:S01]  /*c120*/  LDL R68, [R1+0x8a8] ;  /* 0x0008a80001447983 */ /* 0x001ee20000100800 */
[----:B--2---:R-:W-:-:S04]  /*c130*/  @P1 LOP3.LUT R67, R67, R66, RZ, 0x3c, !PT ;  /* 0x0000004243431212 */ /* 0x004fc800078e3cff */
[----:B------:R-:W-:-:S04]  /*c140*/  @P1 LOP3.LUT R66, R67, R66, RZ, 0x3c, !PT ;  /* 0x0000004243421212 */ /* 0x000fc800078e3cff */
[----:B------:R-:W-:-:S05]  /*c150*/  @P1 LOP3.LUT R67, R67, R66, RZ, 0x3c, !PT ;  /* 0x0000004243431212 */ /* 0x000fca00078e3cff */
[----:B------:R0:W2:Y:S04]  /*c160*/  @P1 LDG.E.U16 R77, desc[UR24][R66.64] ;  /* 0x00000018424d1981 */ /* 0x0000a8000c1e1500 */
[----:B------:R-:W2:Y:S01]  /*c170*/  LDL R67, [R1+0x838] ;  /* 0x0008380001437983 */ /* 0x000ea20000100800 */
[----:B------:R-:W-:Y:S01]  /*c180*/  PRMT R60, RZ, 0x7610, R60 ;  /* 0x00007610ff3c7816 */ /* 0x000fe2000000003c */
[----:B0-----:R-:W-:-:S05]  /*c190*/  @P1 IMAD.MOV.U32 R66, RZ, RZ, R63 ;  /* 0x000000ffff421224 */ /* 0x001fca00078e003f */
[----:B--2---:R-:W2:Y:S04]  /*c1a0*/  @P1 LDG.E.U16 R60, desc[UR24][R66.64] ;  /* 0x00000018423c1981 */ /* 0x004ea8000c1e1500 */
[----:B------:R0:W-:Y:S04]  /*c1b0*/  STL [R1+0x43c], R77 ;  /* 0x00043c4d01007387 */ /* 0x0001e80000100800 */
[----:B0-----:R-:W3:Y:S04]  /*c1c0*/  LDL R77, [R1+0x8b8] ;  /* 0x0008b800014d7983 */ /* 0x001ee80000100800 */
[----:B------:R-:W3:Y:S04]  /*c1d0*/  LDL.LU R63, [R1+0xe0c] ;  /* 0x000e0c00013f7983 */ /* 0x000ee80000300800 */
[----:B--2---:R0:W-:Y:S04]  /*c1e0*/  STL [R1+0x438], R60 ;  /* 0x0004383c01007387 */ /* 0x0041e80000100800 */
[----:B0-----:R-:W2:Y:S04]  /*c1f0*/  LDL.LU R60, [R1+0xe08] ;  /* 0x000e0800013c7983 */ /* 0x001ea80000300800 */
[----:B------:R-:W2:Y:S01]  /*c200*/  LDL R67, [R1+0x848] ;  /* 0x0008480001437983 */ /* 0x000ea20000100800 */
[----:B----4-:R-:W-:Y:S01]  /*c210*/  PRMT R61, RZ, 0x7610, R61 ;  /* 0x00007610ff3d7816 */ /* 0x010fe2000000003d */
[----:B------:R-:W-:-:S02]  /*c220*/  @P1 IMAD.MOV.U32 R66, RZ, RZ, R62 ;  /* 0x000000ffff421224 */ /* 0x000fc400078e003e */
[----:B------:R-:W4:Y:S04]  /*c230*/  LDL.LU R62, [R1+0xe04] ;  /* 0x000e0400013e7983 */ /* 0x000f280000300800 */
[----:B--2---:R-:W2:Y:S04]  /*c240*/  @P1 LDG.E.U16 R61, desc[UR24][R66.64] ;  /* 0x00000018423d1981 */ /* 0x004ea8000c1e1500 */
[----:B--2---:R0:W-:Y:S04]  /*c250*/  STL [R1+0x434], R61 ;  /* 0x0004343d01007387 */ /* 0x0041e80000100800 */
[----:B0-----:R-:W2:Y:S04]  /*c260*/  LDL.LU R61, [R1+0xe00] ;  /* 0x000e0000013d7983 */ /* 0x001ea80000300800 */
[----:B------:R-:W2:Y:S04]  /*c270*/  LDL R66, [R1+0x858] ;  /* 0x0008580001427983 */ /* 0x000ea80000100800 */
[----:B------:R-:W2:Y:S01]  /*c280*/  LDL R67, [R1+0x85c] ;  /* 0x00085c0001437983 */ /* 0x000ea20000100800 */
[----:B------:R-:W-:-:S02]  /*c290*/  PRMT R60, RZ, 0x7610, R60 ;  /* 0x00007610ff3c7816 */ /* 0x000fc4000000003c */
[----:B--2---:R-:W-:-:S04]  /*c2a0*/  @P1 LOP3.LUT R67, R67, R66, RZ, 0x3c, !PT ;  /* 0x0000004243431212 */ /* 0x004fc800078e3cff */
[----:B------:R-:W-:-:S04]  /*c2b0*/  @P1 LOP3.LUT R66, R67, R66, RZ, 0x3c, !PT ;  /* 0x0000004243421212 */ /* 0x000fc800078e3cff */
[----:B------:R-:W-:-:S05]  /*c2c0*/  @P1 LOP3.LUT R67, R67, R66, RZ, 0x3c, !PT ;  /* 0x0000004243431212 */ /* 0x000fca00078e3cff */
[----:B------:R-:W2:Y:S04]  /*c2d0*/  @P1 LDG.E.U16 R60, desc[UR24][R66.64] ;  /* 0x00000018423c1981 */ /* 0x000ea8000c1e1500 */
[----:B--2---:R0:W-:Y:S04]  /*c2e0*/  STL [R1+0x430], R60 ;  /* 0x0004303c01007387 */ /* 0x0041e80000100800 */
[----:B0-----:R-:W2:Y:S04]  /*c2f0*/  LDL.LU R60, [R1+0xdfc] ;  /* 0x000dfc00013c7983 */ /* 0x001ea80000300800 */
[----:B------:R-:W2:Y:S04]  /*c300*/  LDL R66, [R1+0x868] ;  /* 0x0008680001427983 */ /* 0x000ea80000100800 */
[----:B------:R-:W2:Y:S01]  /*c310*/  LDL R67, [R1+0x86c] ;  /* 0x00086c0001437983 */ /* 0x000ea20000100800 */
[----:B---3--:R-:W-:-:S02]  /*c320*/  PRMT R63, RZ, 0x7610, R63 ;  /* 0x00007610ff3f7816 */ /* 0x008fc4000000003f */
[----:B--2---:R-:W-:-:S04]  /*c330*/  @P1 LOP3.LUT R67, R67, R66, RZ, 0x3c, !PT ;  /* 0x0000004243431212 */ /* 0x004fc800078e3cff */
[----:B------:R-:W-:-:S04]  /*c340*/  @P1 LOP3.LUT R66, R67, R66, RZ, 0x3c, !PT ;  /* 0x0000004243421212 */ /* 0x000fc800078e3cff */
[----:B------:R-:W-:-:S05]  /*c350*/  @P1 LOP3.LUT R67, R67, R66, RZ, 0x3c, !PT ;  /* 0x0000004243431212 */ /* 0x000fca00078e3cff */
[----:B------:R0:W2:Y:S01]  /*c360*/  @P1 LDG.E.U16 R63, desc[UR24][R66.64] ;  /* 0x00000018423f1981 */ /* 0x0000a2000c1e1500 */
[----:B----4-:R-:W-:Y:S01]  /*c370*/  PRMT R62, RZ, 0x7610, R62 ;  /* 0x00007610ff3e7816 */ /* 0x010fe2000000003e */
[----:B0-----:R-:W-:Y:S02]  /*c380*/  @P1 IMAD.MOV.U32 R66, RZ, RZ, R58 ;  /* 0x000000ffff421224 */ /* 0x001fe400078e003a */
[----:B------:R-:W-:-:S05]  /*c390*/  @P1 IMAD.MOV.U32 R67, RZ, RZ, R59 ;  /* 0x000000ffff431224 */ /* 0x000fca00078e003b */
[----:B------:R0:W3:Y:S04]  /*c3a0*/  @P1 LDG.E.U16 R62, desc[UR24][R66.64] ;  /* 0x00000018423e1981 */ /* 0x0000e8000c1e1500 */
[----:B--2---:R-:W-:Y:S04]  /*c3b0*/  STL [R1+0xc18], R63 ;  /* 0x000c183f01007387 */ /* 0x004fe80000100800 */
[----:B------:R-:W2:Y:S04]  /*c3c0*/  LDL.LU R59, [R1+0xdf8] ;  /* 0x000df800013b7983 */ /* 0x000ea80000300800 */
[----:B------:R-:W4:Y:S04]  /*c3d0*/  LDL.LU R58, [R1+0xdf4] ;  /* 0x000df400013a7983 */ /* 0x000f280000300800 */
[----:B------:R-:W2:Y:S01]  /*c3e0*/  LDL R67, [R1+0x888] ;  /* 0x0008880001437983 */ /* 0x000ea20000100800 */
[----:B------:R-:W-:Y:S01]  /*c3f0*/  PRMT R61, RZ, 0x7610, R61 ;  /* 0x00007610ff3d7816 */ /* 0x000fe2000000003d */
[----:B0-----:R-:W-:-:S02]  /*c400*/  @P1 IMAD.MOV.U32 R66, RZ, RZ, R57 ;  /* 0x000000ffff421224 */ /* 0x001fc400078e0039 */
[----:B---3--:R-:W-:Y:S04]  /*c410*/  STL [R1+0xc1c], R62 ;  /* 0x000c1c3e01007387 */ /* 0x008fe80000100800 */
[----:B------:R-:W3:Y:S04]  /*c420*/  LDL.LU R57, [R1+0xdf0] ;  /* 0x000df00001397983 */ /* 0x000ee80000300800 */
[----:B--2---:R0:W2:Y:S04]  /*c430*/  @P1 LDG.E.U16 R61, desc[UR24][R66.64] ;  /* 0x00000018423d1981 */ /* 0x0040a8000c1e1500 */
[----:B------:R-:W2:Y:S01]  /*c440*/  LDL R67, [R1+0x898] ;  /* 0x0008980001437983 */ /* 0x000ea20000100800 */
[----:B------:R-:W-:Y:S01]  /*c450*/  PRMT R60, RZ, 0x7610, R60 ;  /* 0x00007610ff3c7816 */ /* 0x000fe2000000003c */
[----:B0-----:R-:W-:Y:S01]  /*c460*/  @P1 IMAD.MOV.U32 R66, RZ, RZ, R56 ;  /* 0x000000ffff421224 */ /* 0x001fe200078e0038 */
[----:B------:R-:W-:-:S02]  /*c470*/  PRMT R59, RZ, 0x7610, R59 ;  /* 0x00007610ff3b7816 */ /* 0x000fc4000000003b */
[----:B----4-:R-:W-:Y:S02]  /*c480*/  PRMT R58, RZ, 0x7610, R58 ;  /* 0x00007610ff3a7816 */ /* 0x010fe4000000003a */
[----:B--2---:R0:W2:Y:S02]  /*c490*/  @P1 LDG.E.U16 R60, desc[UR24][R66.64] ;  /* 0x00000018423c1981 */ /* 0x0040a4000c1e1500 */
[----:B0-----:R-:W-:Y:S02]  /*c4a0*/  @P1 IMAD.MOV.U32 R66, RZ, RZ, R69 ;  /* 0x000000ffff421224 */ /* 0x001fe400078e0045 */
[----:B------:R-:W-:-:S05]  /*c4b0*/  @P1 IMAD.MOV.U32 R67, RZ, RZ, R68 ;  /* 0x000000ffff431224 */ /* 0x000fca00078e0044 */
[----:B------:R0:W4:Y:S02]  /*c4c0*/  @P1 LDG.E.U16 R59, desc[UR24][R66.64] ;  /* 0x00000018423b1981 */ /* 0x000124000c1e1500 */
[----:B0-----:R-:W-:Y:S02]  /*c4d0*/  @P1 IMAD.MOV.U32 R66, RZ, RZ, R55 ;  /* 0x000000ffff421224 */ /* 0x001fe400078e0037 */
[----:B------:R-:W-:-:S05]  /*c4e0*/  @P1 IMAD.MOV.U32 R67, RZ, RZ, R77 ;  /* 0x000000ffff431224 */ /* 0x000fca00078e004d */
[----:B------:R0:W4:Y:S01]  /*c4f0*/  @P1 LDG.E.U16 R58, desc[UR24][R66.64] ;  /* 0x00000018423a1981 */ /* 0x000122000c1e1500 */
[----:B---3--:R-:W-:-:S03]  /*c500*/  PRMT R57, RZ, 0x7610, R57 ;  /* 0x00007610ff397816 */ /* 0x008fc60000000039 */
[----:B------:R-:W-:Y:S04]  /*c510*/  STL [R1+0xc20], R61 ;  /* 0x000c203d01007387 */ /* 0x000fe80000100800 */
[----:B------:R-:W3:Y:S01]  /*c520*/  LDL.LU R56, [R1+0xdec] ;  /* 0x000dec0001387983 */ /* 0x000ee20000300800 */
[----:B0-----:R-:W-:Y:S02]  /*c530*/  @P1 IMAD.MOV.U32 R66, RZ, RZ, R53 ;  /* 0x000000ffff421224 */ /* 0x001fe400078e0035 */
[----:B------:R-:W-:-:S05]  /*c540*/  @P1 IMAD.MOV.U32 R67, RZ, RZ, R54 ;  /* 0x000000ffff431224 */ /* 0x000fca00078e0036 */
[----:B------:R-:W3:Y:S04]  /*c550*/  @P1 LDG.E.U16 R57, desc[UR24][R66.64] ;  /* 0x0000001842391981 */ /* 0x000ee8000c1e1500 */
[----:B--2---:R-:W-:Y:S04]  /*c560*/  STL [R1+0xc24], R60 ;  /* 0x000c243c01007387 */ /* 0x004fe80000100800 */
[----:B------:R-:W2:Y:S04]  /*c570*/  LDL R68, [R1+0x928] ;  /* 0x0009280001447983 */ /* 0x000ea80000100800 */
[----:B----4-:R-:W-:Y:S04]  /*c580*/  STL [R1+0xc28], R59 ;  /* 0x000c283b01007387 */ /* 0x010fe80000100800 */
[----:B------:R-:W4:Y:S04]  /*c590*/  LDL.LU R55, [R1+0xde8] ;  /* 0x000de80001377983 */ /* 0x000f280000300800 */
[----:B------:R-:W2:Y:S04]  /*c5a0*/  LDL R69, [R1+0x938] ;  /* 0x0009380001457983 */ /* 0x000ea80000100800 */
[----:B------:R-:W-:Y:S04]  /*c5b0*/  STL [R1+0xc2c], R58 ;  /* 0x000c2c3a01007387 */ /* 0x000fe80000100800 */
[----:B------:R-:W2:Y:S04]  /*c5c0*/  LDL.LU R54, [R1+0xde4] ;  /* 0x000de40001367983 */ /* 0x000ea80000300800 */
[----:B------:R-:W2:Y:S04]  /*c5d0*/  LDL.LU R53, [R1+0xde0] ;  /* 0x000de00001357983 */ /* 0x000ea80000300800 */
[----:B------:R-:W2:Y:S04]  /*c5e0*/  LDL R66, [R1+0x8d8] ;  /* 0x0008d80001427983 */ /* 0x000ea80000100800 */
[----:B------:R-:W2:Y:S01]  /*c5f0*/  LDL R67, [R1+0x8dc] ;  /* 0x0008dc0001437983 */ /* 0x000ea20000100800 */
[----:B---3--:R-:W-:-:S03]  /*c600*/  PRMT R56, RZ, 0x7610, R56 ;  /* 0x00007610ff387816 */ /* 0x008fc60000000038 */
[----:B------:R-:W3:Y:S04]  /*c610*/  LDL R77, [R1+0x948] ;  /* 0x00094800014d7983 */ /* 0x000ee80000100800 */
[----:B------:R-:W-:Y:S01]  /*c620*/  STL [R1+0xc30], R57 ;  /* 0x000c303901007387 */ /* 0x000fe20000100800 */
[----:B--2---:R-:W-:-:S04]  /*c630*/  @P1 LOP3.LUT R67, R67, R66, RZ, 0x3c, !PT ;  /* 0x0000004243431212 */ /* 0x004fc800078e3cff */
[----:B------:R-:W-:-:S04]  /*c640*/  @P1 LOP3.LUT R66, R67, R66, RZ, 0x3c, !PT ;  /* 0x0000004243421212 */ /* 0x000fc800078e3cff */
[----:B------:R-:W-:-:S05]  /*c650*/  @P1 LOP3.LUT R67, R67, R66, RZ, 0x3c, !PT ;  /* 0x0000004243431212 */ /* 0x000fca00078e3cff */
[----:B------:R0:W2:Y:S04]  /*c660*/  @P1 LDG.E.U16 R56, desc[UR24][R66.64] ;  /* 0x0000001842381981 */ /* 0x0000a8000c1e1500 */
[----:B------:R-:W2:Y:S01]  /*c670*/  LDL R67, [R1+0x8e8] ;  /* 0x0008e80001437983 */ /* 0x000ea20000100800 */
[----:B----4-:R-:W-:Y:S01]  /*c680*/  PRMT R55, RZ, 0x7610, R55 ;  /* 0x00007610ff377816 */ /* 0x010fe20000000037 */
[----:B0-----:R-:W-:Y:S01]  /*c690*/  @P1 IMAD.MOV.U32 R66, RZ, RZ, R52 ;  /* 0x000000ffff421224 */ /* 0x001fe200078e0034 */
[----:B------:R-:W-:-:S04]  /*c6a0*/  PRMT R54, RZ, 0x7610, R54 ;  /* 0x00007610ff367816 */ /* 0x000fc80000000036 */
[----:B--2---:R0:W2:Y:S02]  /*c6b0*/  @P1 LDG.E.U16 R55, desc[UR24][R66.64] ;  /* 0x0000001842371981 */ /* 0x0040a4000c1e1500 */
[----:B0-----:R-:W-:Y:S02]  /*c6c0*/  @P1 IMAD.MOV.U32 R66, RZ, RZ, R50 ;  /* 0x000000ffff421224 */ /* 0x001fe400078e0032 */
[----:B------:R-:W-:-:S05]  /*c6d0*/  @P1 IMAD.MOV.U32 R67, RZ, RZ, R51 ;  /* 0x000000ffff431224 */ /* 0x000fca00078e0033 */
[----:B------:R-:W4:Y:S04]  /*c6e0*/  @P1 LDG.E.U16 R54, desc[UR24][R66.64] ;  /* 0x0000001842361981 */ /* 0x000f28000c1e1500 */
[----:B------:R-:W-:Y:S04]  /*c6f0*/  STL [R1+0xc34], R56 ;  /* 0x000c343801007387 */ /* 0x000fe80000100800 */
[----:B------:R-:W3:Y:S04]  /*c700*/  LDL.LU R52, [R1+0xddc] ;  /* 0x000ddc0001347983 */ /* 0x000ee80000300800 */
[----:B--2---:R-:W-:Y:S04]  /*c710*/  STL [R1+0xc38], R55 ;  /* 0x000c383701007387 */ /* 0x004fe80000100800 */
[----:B------:R-:W2:Y:S04]  /*c720*/  LDL.LU R51, [R1+0xdd8] ;  /* 0x000dd80001337983 */ /* 0x000ea80000300800 */
[----:B------:R-:W2:Y:S04]  /*c730*/  LDL.LU R50, [R1+0xdd4] ;  /* 0x000dd40001327983 */ /* 0x000ea80000300800 */
[----:B------:R-:W2:Y:S04]  /*c740*/  LDL R67, [R1+0x908] ;  /* 0x0009080001437983 */ /* 0x000ea80000100800 */
[----:B----4-:R0:W-:Y:S04]  /*c750*/  STL [R1+0xc3c], R54 ;  /* 0x000c3c3601007387 */ /* 0x0101e80000100800 */
[----:B0-----:R-:W4:Y:S01]  /*c760*/  LDL R54, [R1+0x918] ;  /* 0x0009180001367983 */ /* 0x001f220000100800 */
[----:B------:R-:W-:Y:S01]  /*c770*/  PRMT R53, RZ, 0x7610, R53 ;  /* 0x00007610ff357816 */ /* 0x000fe20000000035 */
[----:B------:R-:W-:Y:S01]  /*c780*/  @P1 IMAD.MOV.U32 R66, RZ, RZ, R49 ;  /* 0x000000ffff421224 */ /* 0x000fe200078e0031 */
[----:B---3--:R-:W-:Y:S01]  /*c790*/  PRMT R52, RZ, 0x7610, R52 ;  /* 0x00007610ff347816 */ /* 0x008fe20000000034 */
[----:B------:R-:W3:Y:S04]  /*c7a0*/  LDL.LU R49, [R1+0xdd0] ;  /* 0x000dd00001317983 */ /* 0x000ee80000300800 */
[----:B--2---:R0:W2:Y:S02]  /*c7b0*/  @P1 LDG.E.U16 R53, desc[UR24][R66.64] ;  /* 0x0000001842351981 */ /* 0x0040a4000c1e1500 */
[----:B0-----:R-:W-:-:S02]  /*c7c0*/  @P1 IMAD.MOV.U32 R66, RZ, RZ, R48 ;  /* 0x000000ffff421224 */ /* 0x001fc400078e0030 */
[----:B----4-:R-:W-:-:S05]  /*c7d0*/  @P1 IMAD.MOV.U32 R67, RZ, RZ, R54 ;  /* 0x000000ffff431224 */ /* 0x010fca00078e0036 */
[----:B------:R0:W4:Y:S02]  /*c7e0*/  @P1 LDG.E.U16 R52, desc[UR24][R66.64] ;  /* 0x0000001842341981 */ /* 0x000124000c1e1500 */
[----:B0-----:R-:W-:Y:S01]  /*c7f0*/  @P1 IMAD.MOV.U32 R66, RZ, RZ, R47 ;  /* 0x000000ffff421224 */ /* 0x001fe200078e002f */
[----:B------:R-:W-:Y:S01]  /*c800*/  PRMT R51, RZ, 0x7610, R51 ;  /* 0x00007610ff337816 */ /* 0x000fe20000000033 */
[----:B------:R-:W-:Y:S01]  /*c810*/  @P1 IMAD.MOV.U32 R67, RZ, RZ, R68 ;  /* 0x000000ffff431224 */ /* 0x000fe200078e0044 */
[----:B------:R-:W-:-:S04]  /*c820*/  PRMT R50, RZ, 0x7610, R50 ;  /* 0x00007610ff327816 */ /* 0x000fc80000000032 */
[----:B------:R0:W3:Y:S04]  /*c830*/  @P1 LDG.E.U16 R51, desc[UR24][R66.64] ;  /* 0x0000001842331981 */ /* 0x0000e8000c1e1500 */
[----:B--2---:R-:W-:Y:S04]  /*c840*/  STL [R1+0xc40], R53 ;  /* 0x000c403501007387 */ /* 0x004fe80000100800 */
[----:B------:R-:W2:Y:S04]  /*c850*/  LDL.LU R48, [R1+0xdcc] ;  /* 0x000dcc0001307983 */ /* 0x000ea80000300800 */
[----:B----4-:R-:W-:Y:S04]  /*c860*/  STL [R1+0xc44], R52 ;  /* 0x000c443401007387 */ /* 0x010fe80000100800 */
[----:B------:R-:W4:Y:S01]  /*c870*/  LDL.LU R47, [R1+0xdc8] ;  /* 0x000dc800012f7983 */ /* 0x000f220000300800 */
[----:B0-----:R-:W-:-:S02]  /*c880*/  @P1 IMAD.MOV.U32 R66, RZ, RZ, R46 ;  /* 0x000000ffff421224 */ /* 0x001fc400078e002e */
[----:B------:R-:W-:Y:S01]  /*c890*/  @P1 IMAD.MOV.U32 R67, RZ, RZ, R69 ;  /* 0x000000ffff431224 */ /* 0x000fe200078e0045 */
[----:B---3--:R-:W-:-:S04]  /*c8a0*/  PRMT R49, RZ, 0x7610, R49 ;  /* 0x00007610ff317816 */ /* 0x008fc80000000031 */
[----:B------:R0:W3:Y:S02]  /*c8b0*/  @P1 LDG.E.U16 R50, desc[UR24][R66.64] ;  /* 0x0000001842321981 */ /* 0x0000e4000c1e1500 */
[----:B0-----:R-:W-:Y:S02]  /*c8c0*/  @P1 IMAD.MOV.U32 R66, RZ, RZ, R45 ;  /* 0x000000ffff421224 */ /* 0x001fe400078e002d */
[----:B------:R-:W-:-:S05]  /*c8d0*/  @P1 IMAD.MOV.U32 R67, RZ, RZ, R77 ;  /* 0x000000ffff431224 */ /* 0x000fca00078e004d */
[----:B------:R0:W3:Y:S02]  /*c8e0*/  @P1 LDG.E.U16 R49, desc[UR24][R66.64] ;  /* 0x0000001842311981 */ /* 0x0000e4000c1e1500 */
[----:B0-----:R-:W-:Y:S02]  /*c8f0*/  @P1 IMAD.MOV.U32 R66, RZ, RZ, R44 ;  /* 0x000000ffff421224 */ /* 0x001fe400078e002c */
[----:B------:R-:W-:Y:S01]  /*c900*/  @P1 IMAD.MOV.U32 R67, RZ, RZ, R9 ;  /* 0x000000ffff431224 */ /* 0x000fe200078e0009 */
[----:B--2---:R-:W-:-:S06]  /*c910*/  PRMT R48, RZ, 0x7610, R48 ;  /* 0x00007610ff307816 */ /* 0x004fcc0000000030 */
[----:B------:R0:W2:Y:S02]  /*c920*/  @P1 LDG.E.U16 R48, desc[UR24][R66.64] ;  /* 0x0000001842301981 */ /* 0x0000a4000c1e1500 */
[----:B0-----:R-:W-:Y:S02]  /*c930*/  @P1 IMAD.MOV.U32 R66, RZ, RZ, R43 ;  /* 0x000000ffff421224 */ /* 0x001fe400078e002b */
[----:B------:R-:W-:Y:S01]  /*c940*/  @P1 IMAD.MOV.U32 R67, RZ, RZ, R6 ;  /* 0x000000ffff431224 */ /* 0x000fe200078e0006 */
[----:B----4-:R-:W-:-:S06]  /*c950*/  PRMT R47, RZ, 0x7610, R47 ;  /* 0x00007610ff2f7816 */ /* 0x010fcc000000002f */
[----:B------:R0:W4:Y:S04]  /*c960*/  @P1 LDG.E.U16 R47, desc[UR24][R66.64] ;  /* 0x00000018422f1981 */ /* 0x000128000c1e1500 */
[----:B------:R-:W-:Y:S04]  /*c970*/  STL [R1+0xc48], R51 ;  /* 0x000c483301007387 */ /* 0x000fe80000100800 */
[----:B------:R-:W4:Y:S04]  /*c980*/  LDL.LU R46, [R1+0xdc4] ;  /* 0x000dc400012e7983 */ /* 0x000f280000300800 */
[----:B---3--:R-:W-:Y:S04]  /*c990*/  STL [R1+0xc50], R50 ;  /* 0x000c503201007387 */ /* 0x008fe80000100800 */
[----:B------:R-:W3:Y:S04]  /*c9a0*/  LDL.LU R45, [R1+0xdc0] ;  /* 0x000dc000012d7983 */ /* 0x000ee80000300800 */
[----:B------:R-:W-:Y:S04]  /*c9b0*/  STL [R1+0xc54], R49 ;  /* 0x000c543101007387 */ /* 0x000fe80000100800 */
[----:B------:R-:W3:Y:S04]  /*c9c0*/  LDL.LU R9, [R1+0xdbc] ;  /* 0x000dbc0001097983 */ /* 0x000ee80000300800 */
[----:B------:R-:W3:Y:S01]  /*c9d0*/  LDL.LU R44, [R1+0xdb8] ;  /* 0x000db800012c7983 */ /* 0x000ee20000300800 */
[----:B0-----:R-:W-:-:S02]  /*c9e0*/  @P1 IMAD.MOV.U32 R67, RZ, RZ, R7 ;  /* 0x000000ffff431224 */ /* 0x001fc400078e0007 */
[----:B------:R-:W-:Y:S01]  /*c9f0*/  @P1 IMAD.MOV.U32 R66, RZ, RZ, R42 ;  /* 0x000000ffff421224 */ /* 0x000fe200078e002a */
[----:B--2---:R-:W-:Y:S04]  /*ca00*/  STL [R1+0xc58], R48 ;  /* 0x000c583001007387 */ /* 0x004fe80000100800 */
[----:B------:R-:W2:Y:S04]  /*ca10*/  LDL.LU R6, [R1+0xdb4] ;  /* 0x000db40001067983 */ /* 0x000ea80000300800 */
[----:B------:R-:W2:Y:S04]  /*ca20*/  LDL.LU R43, [R1+0xdb0] ;  /* 0x000db000012b7983 */ /* 0x000ea80000300800 */
[----:B----4-:R-:W-:Y:S04]  /*ca30*/  STL [R1+0xc5c], R47 ;  /* 0x000c5c2f01007387 */ /* 0x010fe80000100800 */
[----:B------:R-:W4:Y:S04]  /*ca40*/  LDL.LU R7, [R1+0xdac] ;  /* 0x000dac0001077983 */ /* 0x000f280000300800 */
[----:B------:R-:W4:Y:S01]  /*ca50*/  LDL.LU R42, [R1+0xda8] ;  /* 0x000da800012a7983 */ /* 0x000f220000300800 */
[----:B------:R-:W-:-:S06]  /*ca60*/  PRMT R46, RZ, 0x7610, R46 ;  /* 0x00007610ff2e7816 */ /* 0x000fcc000000002e */
[----:B------:R0:W4:Y:S01]  /*ca70*/  @P1 LDG.E.U16 R46, desc[UR24][R66.64] ;  /* 0x00000018422e1981 */ /* 0x000122000c1e1500 */
[----:B---3--:R-:W-:Y:S01]  /*ca80*/  PRMT R45, RZ, 0x7610, R45 ;  /* 0x00007610ff2d7816 */ /* 0x008fe2000000002d */
[----:B0-----:R-:W-:Y:S02]  /*ca90*/  @P1 IMAD.MOV.U32 R66, RZ, RZ, R39 ;  /* 0x000000ffff421224 */ /* 0x001fe400078e0027 */
[----:B------:R-:W-:Y:S01]  /*caa0*/  @P1 IMAD.MOV.U32 R67, RZ, RZ, R4 ;  /* 0x000000ffff431224 */ /* 0x000fe200078e0004 */
[----:B------:R-:W-:-:S04]  /*cab0*/  PRMT R44, RZ, 0x7610, R44 ;  /* 0x00007610ff2c7816 */ /* 0x000fc8000000002c */
        /* <DEDUP_REMOVED lines=14> */
[----:B------:R-:W4:Y:S04]  /*cba0*/  LDL.LU R39, [R1+0xda0] ;  /* 0x000da00001277983 */ /* 0x000f280000300800 */
[----:B---3--:R-:W-:Y:S04]  /*cbb0*/  STL [R1+0xc64], R45 ;  /* 0x000c642d01007387 */ /* 0x008fe80000100800 */
[----:B------:R-:W3:Y:S04]  /*cbc0*/  LDL.LU R5, [R1+0xd9c] ;  /* 0x000d9c0001057983 */ /* 0x000ee80000300800 */
        /* <DEDUP_REMOVED lines=16> */
[----:B------:R-:W-:-:S05]  /*ccd0*/  @P1 IMAD.MOV.U32 R67, RZ, RZ, R41 ;  /* 0x000000ffff431224 */ /* 0x000fca00078e0029 */
[----:B------:R0:W3:Y:S01]  /*cce0*/  @P1 LDG.E.U16 R15, desc[UR24][R66.64] ;  /* 0x00000018420f1981 */ /* 0x0000e2000c1e1500 */
[----:B------:R-:W-:Y:S01]  /*ccf0*/  PRMT R38, RZ, 0x7610, R38 ;  /* 0x00007610ff267816 */ /* 0x000fe20000000026 */
        /* <DEDUP_REMOVED lines=29> */
[----:B------:R0:W4:Y:S02]  /*ced0*/  @P1 LDG.E.U16 R35, desc[UR24][R66.64] ;  /* 0x0000001842231981 */ /* 0x000124000c1e1500 */
[----:B0-----:R-:W-:Y:S01]  /*cee0*/  @P1 IMAD.MOV.U32 R66, RZ, RZ, R28 ;  /* 0x000000ffff421224 */ /* 0x001fe200078e001c */
[----:B---3--:R-:W-:Y:S01]  /*cef0*/  PRMT R34, RZ, 0x7610, R34 ;  /* 0x00007610ff227816 */ /* 0x008fe20000000022 */
[----:B------:R-:W-:-:S05]  /*cf00*/  @P1 IMAD.MOV.U32 R67, RZ, RZ, R29 ;  /* 0x000000ffff431224 */ /* 0x000fca00078e001d */
[----:B------:R0:W3:Y:S01]  /*cf10*/  @P1 LDG.E.U16 R34, desc[UR24][R66.64] ;  /* 0x0000001842221981 */ /* 0x0000e2000c1e1500 */
[----:B------:R-:W-:Y:S01]  /*cf20*/  PRMT R33, RZ, 0x7610, R33 ;  /* 0x00007610ff217816 */ /* 0x000fe20000000021 */
        /* <DEDUP_REMOVED lines=9> */
[----:B--2---:R-:W-:Y:S02]  /*cfc0*/  PRMT R31, RZ, 0x7610, R31 ;  /* 0x00007610ff1f7816 */ /* 0x004fe4000000001f */
[----:B----4-:R-:W-:-:S06]  /*cfd0*/  PRMT R13, RZ, 0x7610, R13 ;  /* 0x00007610ff0d7816 */ /* 0x010fcc000000000d */
[----:B------:R0:W2:Y:S01]  /*cfe0*/  @P1 LDG.E.U16 R13, desc[UR24][R66.64] ;  /* 0x00000018420d1981 */ /* 0x0000a2000c1e1500 */
[----:B------:R-:W-:Y:S01]  /*cff0*/  PRMT R30, RZ, 0x7610, R30 ;  /* 0x00007610ff1e7816 */ /* 0x000fe2000000001e */
[----:B0-----:R-:W-:Y:S02]  /*d000*/  @P1 IMAD.MOV.U32 R66, RZ, RZ, R21 ;  /* 0x000000ffff421224 */ /* 0x001fe400078e0015 */
[----:B------:R-:W-:-:S05]  /*d010*/  @P1 IMAD.MOV.U32 R67, RZ, RZ, R22 ;  /* 0x000000ffff431224 */ /* 0x000fca00078e0016 */
[----:B------:R0:W4:Y:S02]  /*d020*/  @P1 LDG.E.U16 R31, desc[UR24][R66.64] ;  /* 0x00000018421f1981 */ /* 0x000124000c1e1500 */
[----:B0-----:R-:W-:Y:S02]  /*d030*/  @P1 IMAD.MOV.U32 R66, RZ, RZ, R17 ;  /* 0x000000ffff421224 */ /* 0x001fe400078e0011 */
[----:B------:R-:W-:-:S05]  /*d040*/  @P1 IMAD.MOV.U32 R67, RZ, RZ, R20 ;  /* 0x000000ffff431224 */ /* 0x000fca00078e0014 */
        /* <DEDUP_REMOVED lines=9> */
[----:B------:R-:W3:Y:S04]  /*d0e0*/  LDL.LU R19, [R1+0xd40] ;  /* 0x000d400001137983 */ /* 0x000ee80000300800 */
[----:B------:R-:W-:Y:S04]  /*d0f0*/  STL [R1+0xc94], R32 ;  /* 0x000c942001007387 */ /* 0x000fe80000100800 */
[----:B------:R-:W3:Y:S04]  /*d100*/  LDL.LU R24, [R1+0xd3c] ;  /* 0x000d3c0001187983 */ /* 0x000ee80000300800 */
[----:B------:R-:W3:Y:S01]  /*d110*/  LDL.LU R23, [R1+0xd38] ;  /* 0x000d380001177983 */ /* 0x000ee20000300800 */
[----:B0-----:R-:W-:-:S03]  /*d120*/  @P1 IMAD.MOV.U32 R67, RZ, RZ, R12 ;  /* 0x000000ffff431224 */ /* 0x001fc600078e000c */
[----:B--2---:R0:W-:Y:S04]  /*d130*/  STL [R1+0xc98], R13 ;  /* 0x000c980d01007387 */ /* 0x0041e80000100800 */
[----:B------:R-:W2:Y:S04]  /*d140*/  LDL.LU R22, [R1+0xd34] ;  /* 0x000d340001167983 */ /* 0x000ea80000300800 */
[----:B------:R-:W2:Y:S04]  /*d150*/  LDL.LU R21, [R1+0xd30] ;  /* 0x000d300001157983 */ /* 0x000ea80000300800 */
[----:B----4-:R-:W-:Y:S04]  /*d160*/  STL [R1+0xc9c], R31 ;  /* 0x000c9c1f01007387 */ /* 0x010fe80000100800 */
[----:B------:R-:W4:Y:S04]  /*d170*/  LDL.LU R20, [R1+0xd2c] ;  /* 0x000d2c0001147983 */ /* 0x000f280000300800 */
[----:B------:R-:W4:Y:S04]  /*d180*/  LDL.LU R17, [R1+0xd28] ;  /* 0x000d280001117983 */ /* 0x000f280000300800 */
[----:B------:R-:W-:Y:S04]  /*d190*/  STL [R1+0xca0], R30 ;  /* 0x000ca01e01007387 */ /* 0x000fe80000100800 */
[----:B------:R-:W4:Y:S01]  /*d1a0*/  LDL.LU R12, [R1+0xd24] ;  /* 0x000d2400010c7983 */ /* 0x000f220000300800 */
[----:B------:R-:W-:Y:S01]  /*d1b0*/  @P1 IMAD.MOV.U32 R66, RZ, RZ, R91 ;  /* 0x000000ffff421224 */ /* 0x000fe200078e005b */
[----:B------:R-:W-:-:S02]  /*d1c0*/  PRMT R29, RZ, 0x7610, R29 ;  /* 0x00007610ff1d7816 */ /* 0x000fc4000000001d */
[----:B------:R-:W4:Y:S01]  /*d1d0*/  LDL.LU R91, [R1+0xd20] ;  /* 0x000d2000015b7983 */ /* 0x000f220000300800 */
[----:B------:R-:W-:Y:S02]  /*d1e0*/  PRMT R28, RZ, 0x7610, R28 ;  /* 0x00007610ff1c7816 */ /* 0x000fe4000000001c */
[----:B---3--:R-:W-:-:S06]  /*d1f0*/  PRMT R19, RZ, 0x7610, R19 ;  /* 0x00007610ff137816 */ /* 0x008fcc0000000013 */
[----:B------:R1:W3:Y:S02]  /*d200*/  @P1 LDG.E.U16 R19, desc[UR24][R66.64] ;  /* 0x0000001842131981 */ /* 0x0002e4000c1e1500 */
[----:B-1----:R-:W-:Y:S02]  /*d210*/  @P1 IMAD.MOV.U32 R66, RZ, RZ, R3 ;  /* 0x000000ffff421224 */ /* 0x002fe400078e0003 */
[----:B------:R-:W-:-:S05]  /*d220*/  @P1 IMAD.MOV.U32 R67, RZ, RZ, R90 ;  /* 0x000000ffff431224 */ /* 0x000fca00078e005a */
[----:B------:R1:W3:Y:S01]  /*d230*/  @P1 LDG.E.U16 R29, desc[UR24][R66.64] ;  /* 0x00000018421d1981 */ /* 0x0002e2000c1e1500 */
[----:B------:R-:W-:Y:S01]  /*d240*/  PRMT R27, RZ, 0x7610, R27 ;  /* 0x00007610ff1b7816 */ /* 0x000fe2000000001b */
        /* <DEDUP_REMOVED lines=22> */
[----:B------:R1:W3:Y:S02]  /*d3b0*/  @P1 LDG.E.U16 R23, desc[UR24][R66.64] ;  /* 0x0000001842171981 */ /* 0x0002e4000c1e1500 */
[----:B-1----:R-:W-:Y:S02]  /*d3c0*/  @P1 IMAD.MOV.U32 R66, RZ, RZ, R78 ;  /* 0x000000ffff421224 */ /* 0x002fe400078e004e */
[----:B------:R-:W-:-:S05]  /*d3d0*/  @P1 IMAD.MOV.U32 R67, RZ, RZ, R75 ;  /* 0x000000ffff431224 */ /* 0x000fca00078e004b */
[----:B------:R1:W3:Y:S02]  /*d3e0*/  @P1 LDG.E.U16 R41, desc[UR24][R66.64] ;  /* 0x0000001842291981 */ /* 0x0002e4000c1e1500 */
[----:B-1----:R-:W-:Y:S02]  /*d3f0*/  @P1 IMAD.MOV.U32 R66, RZ, RZ, R73 ;  /* 0x000000ffff421224 */ /* 0x002fe400078e0049 */
[----:B------:R-:W-:Y:S01]  /*d400*/  @P1 IMAD.MOV.U32 R67, RZ, RZ, R74 ;  /* 0x000000ffff431224 */ /* 0x000fe200078e004a */
[----:B--2---:R-:W-:Y:S02]  /*d410*/  PRMT R22, RZ, 0x7610, R22 ;  /* 0x00007610ff167816 */ /* 0x004fe40000000016 */
[----:B----4-:R-:W-:-:S06]  /*d420*/  PRMT R12, RZ, 0x7610, R12 ;  /* 0x00007610ff0c7816 */ /* 0x010fcc000000000c */
[----:B------:R1:W2:Y:S02]  /*d430*/  @P1 LDG.E.U16 R12, desc[UR24][R66.64] ;  /* 0x00000018420c1981 */ /* 0x0002a4000c1e1500 */
[----:B-1----:R-:W-:Y:S02]  /*d440*/  @P1 IMAD.MOV.U32 R66, RZ, RZ, R72 ;  /* 0x000000ffff421224 */ /* 0x002fe400078e0048 */
[----:B------:R-:W-:-:S05]  /*d450*/  @P1 IMAD.MOV.U32 R67, RZ, RZ, R70 ;  /* 0x000000ffff431224 */ /* 0x000fca00078e0046 */
[----:B------:R1:W4:Y:S01]  /*d460*/  @P1 LDG.E.U16 R22, desc[UR24][R66.64] ;  /* 0x0000001842161981 */ /* 0x000322000c1e1500 */
[----:B------:R-:W-:Y:S02]  /*d470*/  PRMT R17, RZ, 0x7610, R17 ;  /* 0x00007610ff117816 */ /* 0x000fe40000000011 */
[----:B------:R-:W-:Y:S01]  /*d480*/  PRMT R21, RZ, 0x7610, R21 ;  /* 0x00007610ff157816 */ /* 0x000fe20000000015 */
[----:B-1----:R-:W-:Y:S02]  /*d490*/  @P1 IMAD.MOV.U32 R66, RZ, RZ, R65 ;  /* 0x000000ffff421224 */ /* 0x002fe400078e0041 */
[----:B------:R-:W-:Y:S01]  /*d4a0*/  @P1 IMAD.MOV.U32 R67, RZ, RZ, R71 ;  /* 0x000000ffff431224 */ /* 0x000fe200078e0047 */
[----:B---3--:R-:W-:Y:S04]  /*d4b0*/  STL [R1+0xca4], R19 ;  /* 0x000ca41301007387 */ /* 0x008fe80000100800 */
[----:B------:R-:W3:Y:S04]  /*d4c0*/  LDL.LU R90, [R1+0xd1c] ;  /* 0x000d1c00015a7983 */ /* 0x000ee80000300800 */
[----:B------:R-:W3:Y:S04]  /*d4d0*/  LDL.LU R3, [R1+0xd18] ;  /* 0x000d180001037983 */ /* 0x000ee80000300800 */
[----:B------:R1:W3:Y:S04]  /*d4e0*/  @P1 LDG.E.U16 R17, desc[UR24][R66.64] ;  /* 0x0000001842111981 */ /* 0x0002e8000c1e1500 */
[----:B------:R-:W-:Y:S04]  /*d4f0*/  STL [R1+0xca8], R29 ;  /* 0x000ca81d01007387 */ /* 0x000fe80000100800 */
[----:B------:R-:W3:Y:S01]  /*d500*/  LDL.LU R2, [R1+0xd14] ;  /* 0x000d140001027983 */ /* 0x000ee20000300800 */
[----:B-1----:R-:W-:-:S02]  /*d510*/  @P1 IMAD.MOV.U32 R66, RZ, RZ, R40 ;  /* 0x000000ffff421224 */ /* 0x002fc400078e0028 */
[----:B------:R-:W-:Y:S01]  /*d520*/  @P1 IMAD.MOV.U32 R67, RZ, RZ, R64 ;  /* 0x000000ffff431224 */ /* 0x000fe200078e0040 */
[----:B------:R-:W-:Y:S01]  /*d530*/  PRMT R20, RZ, 0x7610, R20 ;  /* 0x00007610ff147816 */ /* 0x000fe20000000014 */
[----:B------:R-:W-:-:S03]  /*d540*/  IMAD R68, R9, 0x6, RZ ;  /* 0x0000000609447824 */ /* 0x000fc600078e02ff */
[----:B------:R1:W3:Y:S04]  /*d550*/  @P1 LDG.E.U16 R21, desc[UR24][R66.64] ;  /* 0x0000001842151981 */ /* 0x0002e8000c1e1500 */
[----:B------:R-:W-:Y:S01]  /*d560*/  STL [R1+0xcac], R28 ;  /* 0x000cac1c01007387 */ /* 0x000fe20000100800 */
[----:B0-----:R-:W-:Y:S01]  /*d570*/  PRMT R13, RZ, 0x7610, R13 ;  /* 0x00007610ff0d7816 */ /* 0x001fe2000000000d */
[----:B-1----:R-:W-:Y:S02]  /*d580*/  @P1 IMAD.MOV.U32 R66, RZ, RZ, R10 ;  /* 0x000000ffff421224 */ /* 0x002fe400078e000a */
[----:B------:R-:W-:-:S05]  /*d590*/  @P1 IMAD.MOV.U32 R67, RZ, RZ, R11 ;  /* 0x000000ffff431224 */ /* 0x000fca00078e000b */
[----:B------:R0:W3:Y:S04]  /*d5a0*/  @P1 LDG.E.U16 R20, desc[UR24][R66.64] ;  /* 0x0000001842141981 */ /* 0x0000e8000c1e1500 */
[----:B------:R-:W-:Y:S04]  /*d5b0*/  STL [R1+0xcb0], R27 ;  /* 0x000cb01b01007387 */ /* 0x000fe80000100800 */
[----:B------:R-:W-:Y:S04]  /*d5c0*/  STL [R1+0xcb4], R26 ;  /* 0x000cb41a01007387 */ /* 0x000fe80000100800 */
[----:B------:R-:W-:Y:S04]  /*d5d0*/  STL [R1+0xcb8], R25 ;  /* 0x000cb81901007387 */ /* 0x000fe80000100800 */
[----:B------:R-:W-:Y:S04]  /*d5e0*/  STL [R1+0xcbc], R24 ;  /* 0x000cbc1801007387 */ /* 0x000fe80000100800 */
[----:B------:R-:W-:Y:S04]  /*d5f0*/  STL [R1+0xcc0], R23 ;  /* 0x000cc01701007387 */ /* 0x000fe80000100800 */
[----:B------:R-:W-:Y:S04]  /*d600*/  STL [R1+0xcc4], R41 ;  /* 0x000cc42901007387 */ /* 0x000fe80000100800 */
[----:B--2---:R-:W-:Y:S04]  /*d610*/  STL [R1+0xcc8], R12 ;  /* 0x000cc80c01007387 */ /* 0x004fe80000100800 */
[----:B----4-:R1:W-:Y:S02]  /*d620*/  STL [R1+0xccc], R22 ;  /* 0x000ccc1601007387 */ /* 0x0103e40000100800 */
[----:B-1----:R-:W-:-:S05]  /*d630*/  IMAD.WIDE R22, R68, 0x2, R4 ;  /* 0x0000000244167825 */ /* 0x002fca00078e0204 */
[----:B------:R-:W2:Y:S01]  /*d640*/  @!P3 LDG.E.U16 R13, desc[UR24][R22.64] ;  /* 0x00000018160db981 */ /* 0x000ea2000c1e1500 */
[----:B------:R-:W-:Y:S01]  /*d650*/  PRMT R32, RZ, 0x7610, R32 ;  /* 0x00007610ff207816 */ /* 0x000fe20000000020 */
[----:B------:R-:W-:Y:S01]  /*d660*/  IMAD.WIDE R10, R68, 0x2, R6 ;  /* 0x00000002440a7825 */ /* 0x000fe200078e0206 */
[----:B------:R-:W-:-:S03]  /*d670*/  PRMT R33, RZ, 0x7610, R33 ;  /* 0x00007610ff217816 */ /* 0x000fc60000000021 */
[----:B0-----:R-:W-:Y:S01]  /*d680*/  IMAD R66, R9, 0xe, RZ ;  /* 0x0000000e09427824 */ /* 0x001fe200078e02ff */
[----:B------:R0:W4:Y:S04]  /*d690*/  @!P3 LDG.E.U16 R32, desc[UR24][R10.64] ;  /* 0x000000180a20b981 */ /* 0x000128000c1e1500 */
[----:B---3--:R-:W-:Y:S01]  /*d6a0*/  STL [R1+0xcd0], R17 ;  /* 0x000cd01101007387 */ /* 0x008fe20000100800 */
[----:B------:R-:W-:-:S03]  /*d6b0*/  PRMT R34, RZ, 0x7610, R34 ;  /* 0x00007610ff227816 */ /* 0x000fc60000000022 */
[----:B------:R-:W-:Y:S04]  /*d6c0*/  STL [R1+0xcd4], R21 ;  /* 0x000cd41501007387 */ /* 0x000fe80000100800 */
[----:B------:R-:W-:Y:S04]  /*d6d0*/  STL [R1+0xcd8], R20 ;  /* 0x000cd81401007387 */ /* 0x000fe80000100800 */
[----:B------:R-:W-:Y:S04]  /*d6e0*/  STL.64 [R1+0x250], R22 ;  /* 0x0002501601007387 */ /* 0x000fe80000100a00 */
[----:B------:R0:W-:Y:S02]  /*d6f0*/  STL.64 [R1+0x248], R10 ;  /* 0x0002480a01007387 */ /* 0x0001e40000100a00 */
[----:B0-----:R-:W-:-:S05]  /*d700*/  IMAD.WIDE R10, R66, 0x2, R6 ;  /* 0x00000002420a7825 */ /* 0x001fca00078e0206 */
[----:B------:R-:W3:Y:S04]  /*d710*/  @!P5 LDG.E.U16 R34, desc[UR24][R10.64] ;  /* 0x000000180a22d981 */ /* 0x000ee8000c1e1500 */
[----:B--2---:R0:W-:Y:S02]  /*d720*/  STL [R1+0xcdc], R13 ;  /* 0x000cdc0d01007387 */ /* 0x0041e40000100800 */
[----:B0-----:R-:W-:-:S05]  /*d730*/  IMAD.WIDE R12, R66, 0x2, R4 ;  /* 0x00000002420c7825 */ /* 0x001fca00078e0204 */
[----:B------:R0:W2:Y:S01]  /*d740*/  @!P5 LDG.E.U16 R33, desc[UR24][R12.64] ;  /* 0x000000180c21d981 */ /* 0x0000a2000c1e1500 */
[----:B------:R-:W-:-:S04]  /*d750*/  LOP3.LUT R66, R90, 0xbe, RZ, 0xfc, !PT ;  /* 0x000000be5a427812 */ /* 0x000fc800078efcff */
[----:B------:R-:W-:Y:S02]  /*d760*/  ISETP.GE.AND P5, PT, R66, RZ, PT ;  /* 0x000000ff4200720c */ /* 0x000fe40003fa6270 */
[----:B------:R-:W-:Y:S01]  /*d770*/  IABS R68, R66 ;  /* 0x0000004200447213 */ /* 0x000fe20000000000 */
[----:B------:R-:W-:Y:S01]  /*d780*/  IMAD R66, R9, 0x16, RZ ;  /* 0x0000001609427824 */ /* 0x000fe200078e02ff */
[----:B----4-:R-:W-:Y:S01]  /*d790*/  STL [R1+0xce0], R32 ;  /* 0x000ce02001007387 */ /* 0x010fe20000100800 */
[----:B------:R-:W-:Y:S01]  /*d7a0*/  VIADD R67, R86, 0xffffffe1 ;  /* 0xffffffe156437836 */ /* 0x000fe20000000000 */
[----:B------:R-:W-:Y:S02]  /*d7b0*/  PRMT R35, RZ, 0x7610, R35 ;  /* 0x00007610ff237816 */ /* 0x000fe40000000023 */
[----:B------:R-:W4:Y:S01]  /*d7c0*/  LDL.LU R65, [R1+0x470] ;  /* 0x0004700001417983 */ /* 0x000f220000300800 */
[----:B------:R-:W-:Y:S01]  /*d7d0*/  PRMT R36, RZ, 0x7610, R36 ;  /* 0x00007610ff247816 */ /* 0x000fe20000000024 */
[----:B------:R-:W-:-:S02]  /*d7e0*/  IMAD.WIDE R20, R66, 0x2, R4 ;  /* 0x0000000242147825 */ /* 0x000fc400078e0204 */
[----:B------:R0:W-:Y:S01]  /*d7f0*/  STL.64 [R1+0x1d0], R12 ;  /* 0x0001d00c01007387 */ /* 0x0001e20000100a00 */
[----:B------:R-:W-:-:S03]  /*d800*/  ISETP.GE.U32.AND P3, PT, R67, 0x7fffffa2, PT ;  /* 0x7fffffa24300780c */ /* 0x000fc60003f66070 */
[----:B------:R1:W4:Y:S01]  /*d810*/  @!P4 LDG.E.U16 R35, desc[UR24][R20.64] ;  /* 0x000000181423c981 */ /* 0x000322000c1e1500 */
[----:B0-----:R-:W-:Y:S01]  /*d820*/  IMAD.WIDE R12, R66, 0x2, R6 ;  /* 0x00000002420c7825 */ /* 0x001fe200078e0206 */
[----:B------:R-:W-:-:S04]  /*d830*/  LOP3.LUT R66, R90, 0xc4, RZ, 0xfc, !PT ;  /* 0x000000c45a427812 */ /* 0x000fc800078efcff */
[----:B------:R0:W4:Y:S01]  /*d840*/  @!P4 LDG.E.U16 R36, desc[UR24][R12.64] ;  /* 0x000000180c24c981 */ /* 0x000122000c1e1500 */
[----:B------:R-:W-:Y:S02]  /*d850*/  ISETP.GE.AND P4, PT, R66, RZ, PT ;  /* 0x000000ff4200720c */ /* 0x000fe40003f86270 */
[----:B------:R-:W-:Y:S01]  /*d860*/  IABS R67, R66 ;  /* 0x0000004200437213 */ /* 0x000fe20000000000 */
[----:B------:R-:W-:Y:S02]  /*d870*/  IMAD.MOV.U32 R66, RZ, RZ, R68 ;  /* 0x000000ffff427224 */ /* 0x000fe400078e0044 */
[----:B------:R-:W-:Y:S01]  /*d880*/  IMAD R68, R9, 0x1e, RZ ;  /* 0x0000001e09447824 */ /* 0x000fe200078e02ff */
[----:B------:R-:W-:Y:S01]  /*d890*/  PRMT R37, RZ, 0x7610, R37 ;  /* 0x00007610ff257816 */ /* 0x000fe20000000025 */
[----:B--2---:R-:W-:Y:S04]  /*d8a0*/  STL [R1+0xce4], R33 ;  /* 0x000ce42101007387 */ /* 0x004fe80000100800 */
[----:B------:R2:W-:Y:S04]  /*d8b0*/  STL.64 [R1+0x1c8], R10 ;  /* 0x0001c80a01007387 */ /* 0x0005e80000100a00 */
[----:B--2---:R-:W2:Y:S04]  /*d8c0*/  LDL.LU R10, [R1+0x2b4] ;  /* 0x0002b400010a7983 */ /* 0x004ea80000300800 */
[----:B---3--:R-:W-:Y:S04]  /*d8d0*/  STL [R1+0xce8], R34 ;  /* 0x000ce82201007387 */ /* 0x008fe80000100800 */
[----:B------:R1:W-:Y:S02]  /*d8e0*/  STL.64 [R1+0x150], R20 ;  /* 0x0001501401007387 */ /* 0x0003e40000100a00 */
[----:B-1----:R-:W-:-:S05]  /*d8f0*/  IMAD.WIDE R20, R68, 0x2, R4 ;  /* 0x0000000244147825 */ /* 0x002fca00078e0204 */
[----:B------:R-:W3:Y:S01]  /*d900*/  @!P3 LDG.E.U16 R37, desc[UR24][R20.64] ;  /* 0x000000181425b981 */ /* 0x000ee2000c1e1500 */
[----:B------:R-:W-:-:S03]  /*d910*/  PRMT R38, RZ, 0x7610, R38 ;  /* 0x00007610ff267816 */ /* 0x000fc60000000026 */
[----:B----4-:R-:W-:Y:S04]  /*d920*/  STL [R1+0xd00], R35 ;  /* 0x000d002301007387 */ /* 0x010fe80000100800 */
[----:B------:R0:W-:Y:S01]  /*d930*/  STL.64 [R1+0x148], R12 ;  /* 0x0001480c01007387 */ /* 0x0001e20000100a00 */
[----:B------:R-:W-:-:S04]  /*d940*/  IMAD.HI.U32 R69, R3, R66, RZ ;  /* 0x0000004203457227 */ /* 0x000fc800078e00ff */
[----:B0-----:R-:W-:-:S04]  /*d950*/  IMAD.WIDE R12, R68, 0x2, R6 ;  /* 0x00000002440c7825 */ /* 0x001fc800078e0206 */
[----:B------:R-:W-:Y:S01]  /*d960*/  VIADD R68, R86, 0xffffffd9 ;  /* 0xffffffd956447836 */ /* 0x000fe20000000000 */
[----:B------:R0:W4:Y:S01]  /*d970*/  @!P3 LDG.E.U16 R38, desc[UR24][R12.64] ;  /* 0x000000180c26b981 */ /* 0x000122000c1e1500 */
[----:B------:R-:W-:-:S03]  /*d980*/  IMAD R71, R9, 0x26, RZ ;  /* 0x0000002609477824 */ /* 0x000fc600078e02ff */
[----:B------:R-:W-:Y:S01]  /*d990*/  ISETP.GE.U32.AND P3, PT, R68, 0x7fffff9a, PT ;  /* 0x7fffff9a4400780c */ /* 0x000fe20003f66070 */
[----:B------:R-:W-:Y:S01]  /*d9a0*/  IMAD.HI.U32 R68, R3, R67, RZ ;  /* 0x0000004303447227 */ /* 0x000fe200078e00ff */
[----:B------:R-:W-:Y:S03]  /*d9b0*/  STL.64 [R1+0xd0], R20 ;  /* 0x0000d01401007387 */ /* 0x000fe60000100a00 */
[----:B------:R-:W-:Y:S02]  /*d9c0*/  IMAD.MOV R70, RZ, RZ, -R69 ;  /* 0x000000ffff467224 */ /* 0x000fe400078e0a45 */
[----:B------:R-:W-:Y:S01]  /*d9d0*/  IMAD.MOV R69, RZ, RZ, -R68 ;  /* 0x000000ffff457224 */ /* 0x000fe200078e0a44 */
[----:B--2---:R-:W-:Y:S01]  /*d9e0*/  SEL R68, R65, R10, !P2 ;  /* 0x0000000a41447207 */ /* 0x004fe20005000000 */
[C---:B------:R-:W-:Y:S01]  /*d9f0*/  IMAD.WIDE R10, R71.reuse, 0x2, R6 ;  /* 0x00000002470a7825 */ /* 0x040fe200078e0206 */
[----:B---3--:R-:W-:Y:S04]  /*da00*/  STL.64 [R1+0xcf0], R36 ;  /* 0x000cf02401007387 */ /* 0x008fe80000100a00 */
[----:B------:R0:W-:Y:S02]  /*da10*/  STL.64 [R1+0xc8], R12 ;  /* 0x0000c80c01007387 */ /* 0x0001e40000100a00 */
[----:B0-----:R-:W-:-:S05]  /*da20*/  IMAD.WIDE R12, R71, 0x2, R4 ;  /* 0x00000002470c7825 */ /* 0x001fca00078e0204 */
[----:B------:R-:W-:Y:S04]  /*da30*/  STL.64 [R1+0x50], R12 ;  /* 0x0000500c01007387 */ /* 0x000fe80000100a00 */
[----:B------:R0:W-:Y:S04]  /*da40*/  STL.64 [R1+0x48], R10 ;  /* 0x0000480a01007387 */ /* 0x0001e80000100a00 */
[----:B------:R-:W2:Y:S04]  /*da50*/  LDL.LU R82, [R1+0x58c] ;  /* 0x00058c0001527983 */ /* 0x000ea80000300800 */
[----:B------:R-:W3:Y:S01]  /*da60*/  LDL.LU R40, [R1+0x588] ;  /* 0x0005880001287983 */ /* 0x000ee20000300800 */
[----:B------:R-:W-:-:S02]  /*da70*/  PRMT R63, RZ, 0x7610, R63 ;  /* 0x00007610ff3f7816 */ /* 0x000fc4000000003f */
[----:B------:R-:W-:Y:S01]  /*da80*/  PRMT R62, RZ, 0x7610, R62 ;  /* 0x00007610ff3e7816 */ /* 0x000fe2000000003e */
[----:B------:R-:W-:-:S03]  /*da90*/  VIADD R71, R86, 0xffffffd1 ;  /* 0xffffffd156477836 */ /* 0x000fc60000000000 */
[----:B------:R-:W4:Y:S04]  /*daa0*/  @!P3 LDG.E.U16 R63, desc[UR24][R12.64] ;  /* 0x000000180c3fb981 */ /* 0x000f28000c1e1500 */
[----:B------:R0:W4:Y:S01]  /*dab0*/  @!P3 LDG.E.U16 R62, desc[UR24][R10.64] ;  /* 0x000000180a3eb981 */ /* 0x000122000c1e1500 */
[----:B------:R-:W-:Y:S02]  /*dac0*/  ISETP.GE.U32.AND P3, PT, R71, 0x7fffff92, PT ;  /* 0x7fffff924700780c */ /* 0x000fe40003f66070 */
[----:B------:R-:W-:Y:S01]  /*dad0*/  PRMT R61, RZ, 0x7610, R61 ;  /* 0x00007610ff3d7816 */ /* 0x000fe2000000003d */
[----:B0-----:R-:W-:Y:S02]  /*dae0*/  IMAD R11, R91, R70, R66 ;  /* 0x000000465b0b7224 */ /* 0x001fe400078e0242 */
[----:B------:R-:W-:-:S02]  /*daf0*/  IMAD R70, R68, UR7, RZ ;  /* 0x0000000744467c24 */ /* 0x000fc4000f8e02ff */
[----:B------:R-:W-:Y:S01]  /*db00*/  IMAD R68, R9, 0x2e, RZ ;  /* 0x0000002e09447824 */ /* 0x000fe200078e02ff */
[----:B------:R-:W-:Y:S01]  /*db10*/  PRMT R60, RZ, 0x7610, R60 ;  /* 0x00007610ff3c7816 */ /* 0x000fe2000000003c */
[----:B------:R-:W-:Y:S02]  /*db20*/  IMAD R10, R91, R69, R67 ;  /* 0x000000455b0a7224 */ /* 0x000fe400078e0243 */
[----:B------:R-:W-:-:S04]  /*db30*/  IMAD.WIDE R66, R68, 0x2, R4 ;  /* 0x0000000244427825 */ /* 0x000fc800078e0204 */
[----:B------:R-:W-:Y:S01]  /*db40*/  IMAD.WIDE R68, R68, 0x2, R6 ;  /* 0x0000000244447825 */ /* 0x000fe200078e0206 */
[----:B------:R0:W4:Y:S04]  /*db50*/  @!P3 LDG.E.U16 R61, desc[UR24][R66.64] ;  /* 0x00000018423db981 */ /* 0x000128000c1e1500 */
[----:B------:R-:W4:Y:S01]  /*db60*/  @!P3 LDG.E.U16 R60, desc[UR24][R68.64] ;  /* 0x00000018443cb981 */ /* 0x000f22000c1e1500 */
[----:B------:R-:W-:-:S03]  /*db70*/  LEA R13, P3, R70, R92, 0x1 ;  /* 0x0000005c460d7211 */ /* 0x000fc600078608ff */
[----:B------:R-:W-:Y:S01]  /*db80*/  STL.64 [R1+0xb20], R66 ;  /* 0x000b204201007387 */ /* 0x000fe20000100a00 */
[----:B------:R-:W-:-:S03]  /*db90*/  LEA.HI.X.SX32 R19, R70, R93, 0x1, P3 ;  /* 0x0000005d46137211 */ /* 0x000fc600018f0eff */
[----:B------:R-:W-:Y:S04]  /*dba0*/  STL [R1+0xb38], R68 ;  /* 0x000b384401007387 */ /* 0x000fe80000100800 */
[----:B------:R-:W-:Y:S04]  /*dbb0*/  STL [R1+0xb2c], R69 ;  /* 0x000b2c4501007387 */ /* 0x000fe80000100800 */
[----:B------:R-:W-:Y:S04]  /*dbc0*/  STL [R1+0x774], R13 ;  /* 0x0007740d01007387 */ /* 0x000fe80000100800 */
[----:B------:R-:W-:Y:S04]  /*dbd0*/  STL [R1+0x770], R19 ;  /* 0x0007701301007387 */ /* 0x000fe80000100800 */
[----:B------:R-:W4:Y:S04]  /*dbe0*/  LDL.LU R81, [R1+0x52c] ;  /* 0x00052c0001517983 */ /* 0x000f280000300800 */
[----:B------:R-:W4:Y:S04]  /*dbf0*/  LDL.LU R83, [R1+0x528] ;  /* 0x0005280001537983 */ /* 0x000f280000300800 */
[----:B------:R-:W4:Y:S04]  /*dc00*/  LDL.LU R89, [R1+0x524] ;  /* 0x0005240001597983 */ /* 0x000f280000300800 */
[----:B------:R-:W4:Y:S04]  /*dc10*/  LDL.LU R87, [R1+0x520] ;  /* 0x0005200001577983 */ /* 0x000f280000300800 */
[----:B------:R-:W4:Y:S04]  /*dc20*/  LDL.LU R88, [R1+0x304] ;  /* 0x0003040001587983 */ /* 0x000f280000300800 */
[----:B------:R-:W4:Y:S04]  /*dc30*/  LDL.LU R80, [R1+0x300] ;  /* 0x0003000001507983 */ /* 0x000f280000300800 */
[----:B------:R-:W4:Y:S04]  /*dc40*/  LDL.LU R85, [R1+0x568] ;  /* 0x0005680001557983 */ /* 0x000f280000300800 */
[----:B------:R-:W4:Y:S01]  /*dc50*/  LDL.LU R78, [R1+0x564] ;  /* 0x00056400014e7983 */ /* 0x000f220000300800 */
[----:B------:R-:W-:-:S04]  /*dc60*/  @!UP1 UIADD3 UR4, UPT, UPT, -UR6, 0x100000, URZ ;  /* 0x0010000006049890 */ /* 0x000fc8000fffe1ff */
[----:B------:R-:W-:Y:S02]  /*dc70*/  @!UP1 USHF.L.U32 UR5, UR4, 0xb, URZ ;  /* 0x0000000b04059899 */ /* 0x000fe400080006ff */
[----:B------:R-:W-:Y:S01]  /*dc80*/  @!UP1 USHF.L.U32 UR4, UR4, 0x1, URZ ;  /* 0x0000000104049899 */ /* 0x000fe200080006ff */
[----:B------:R-:W-:Y:S01]  /*dc90*/  VOTEU.ALL UP1, P0 ;  /* 0x0000000000ff7886 */ /* 0x000fe20000020000 */
[----:B------:R-:W4:Y:S04]  /*dca0*/  LDL.LU R79, [R1+0x4cc] ;  /* 0x0004cc00014f7983 */ /* 0x000f280000300800 */
[----:B------:R-:W4:Y:S06]  /*dcb0*/  LDL.LU R84, [R1+0x4c8] ;  /* 0x0004c80001547983 */ /* 0x000f2c0000300800 */
[----:B------:R1:W0:Y:S01]  /*dcc0*/  @!UP1 SYNCS.EXCH.64 URZ, [UR9+0x20008], UR4 ;  /* 0x0200080409ff95b2 */ /* 0x0002220008000100 */
[----:B--2---:R2:W-:Y:S04]  /*dcd0*/  STS.U16 [R2+UR9], R82 ;  /* 0x0000005202007988 */ /* 0x0045e80008000409 */
[----:B---3--:R3:W-:Y:S04]  /*dce0*/  STS.U16 [R2+UR9+0x4000], R40 ;  /* 0x0040002802007988 */ /* 0x0087e80008000409 */
[----:B--2---:R-:W2:Y:S04]  /*dcf0*/  LDL.LU R82, [R1+0x310] ;  /* 0x0003100001527983 */ /* 0x004ea80000300800 */
[----:B---3--:R-:W3:Y:S01]  /*dd00*/  LDL.LU R40, [R1+0x30c] ;  /* 0x00030c0001287983 */ /* 0x008ee20000300800 */
[----:B------:R-:W-:-:S02]  /*dd10*/  LOP3.LUT R70, R90, 0xc6, RZ, 0xfc, !PT ;  /* 0x000000c65a467812 */ /* 0x000fc400078efcff */
[----:B------:R-:W-:Y:S02]  /*dd20*/  LOP3.LUT R12, R90, 0xcc, RZ, 0xfc, !PT ;  /* 0x000000cc5a0c7812 */ /* 0x000fe400078efcff */
[----:B------:R-:W-:Y:S02]  /*dd30*/  ISETP.GE.AND P3, PT, R70, RZ, PT ;  /* 0x000000ff4600720c */ /* 0x000fe40003f66270 */
[----:B------:R-:W-:Y:S02]  /*dd40*/  IABS R71, R12 ;  /* 0x0000000c00477213 */ /* 0x000fe40000000000 */
[----:B------:R-:W-:-:S03]  /*dd50*/  IABS R70, R70 ;  /* 0x0000004600467213 */ /* 0x000fc60000000000 */
[----:B------:R-:W-:-:S04]  /*dd60*/  IMAD.HI.U32 R73, R3, R71, RZ ;  /* 0x0000004703497227 */ /* 0x000fc800078e00ff */
[----:B------:R-:W-:-:S04]  /*dd70*/  IMAD.HI.U32 R72, R3, R70, RZ ;  /* 0x0000004603487227 */ /* 0x000fc800078e00ff */
[----:B------:R-:W-:Y:S02]  /*dd80*/  IMAD.MOV R73, RZ, RZ, -R73 ;  /* 0x000000ffff497224 */ /* 0x000fe400078e0a49 */
[----:B------:R-:W-:Y:S02]  /*dd90*/  IMAD.MOV R72, RZ, RZ, -R72 ;  /* 0x000000ffff487224 */ /* 0x000fe400078e0a48 */
[C---:B------:R-:W-:Y:S02]  /*dda0*/  IMAD R64, R91.reuse, R73, R71 ;  /* 0x000000495b407224 */ /* 0x040fe400078e0247 */
[----:B0-----:R-:W-:Y:S02]  /*ddb0*/  IMAD R67, R91, R72, R70 ;  /* 0x000000485b437224 */ /* 0x001fe400078e0246 */
[----:B------:R-:W-:Y:S02]  /*ddc0*/  VIADD R73, R86, 0xffffffc9 ;  /* 0xffffffc956497836 */ /* 0x000fe40000000000 */
[----:B------:R-:W-:-:S03]  /*ddd0*/  IMAD R72, R9, 0x36, RZ ;  /* 0x0000003609487824 */ /* 0x000fc600078e02ff */
[----:B------:R-:W-:Y:S01]  /*dde0*/  ISETP.GE.U32.AND P6, PT, R73, 0x7fffff8a, PT ;  /* 0x7fffff8a4900780c */ /* 0x000fe20003fc6070 */
[----:B------:R-:W-:-:S04]  /*ddf0*/  IMAD.WIDE R70, R72, 0x2, R4 ;  /* 0x0000000248467825 */ /* 0x000fc800078e0204 */
[----:B------:R-:W-:Y:S01]  /*de00*/  IMAD.WIDE R72, R72, 0x2, R6 ;  /* 0x0000000248487825 */ /* 0x000fe200078e0206 */
[----:B------:R-:W-:Y:S04]  /*de10*/  STL.64 [R1+0xb30], R70 ;  /* 0x000b304601007387 */ /* 0x000fe80000100a00 */
[----:B------:R-:W-:Y:S04]  /*de20*/  STL [R1+0xb3c], R73 ;  /* 0x000b3c4901007387 */ /* 0x000fe80000100800 */
[----:B------:R-:W3:Y:S04]  /*de30*/  LDL.LU R30, [R1+0x50c] ;  /* 0x00050c00011e7983 */ /* 0x000ee80000300800 */
[----:B------:R-:W3:Y:S04]  /*de40*/  LDL.LU R54, [R1+0x508] ;  /* 0x0005080001367983 */ /* 0x000ee80000300800 */
[----:B----4-:R0:W-:Y:S04]  /*de50*/  STS.U16 [R2+UR9+0x400], R81 ;  /* 0x0004005102007988 */ /* 0x0101e80008000409 */
[----:B------:R4:W-:Y:S04]  /*de60*/  STS.U16 [R2+UR9+0x800], R89 ;  /* 0x0008005902007988 */ /* 0x0009e80008000409 */
[----:B------:R1:W-:Y:S04]  /*de70*/  STS.U16 [R2+UR9+0x4800], R87 ;  /* 0x0048005702007988 */ /* 0x0003e80008000409 */
[----:B0-----:R-:W3:Y:S04]  /*de80*/  LDL.LU R81, [R1+0x55c] ;  /* 0x00055c0001517983 */ /* 0x001ee80000300800 */
[----:B----4-:R-:W4:Y:S04]  /*de90*/  LDL.LU R89, [R1+0x558] ;  /* 0x0005580001597983 */ /* 0x010f280000300800 */
[----:B-1----:R-:W4:Y:S04]  /*dea0*/  LDL.LU R87, [R1+0x328] ;  /* 0x0003280001577983 */ /* 0x002f280000300800 */
[----:B------:R0:W-:Y:S04]  /*deb0*/  STS.U16 [R2+UR9+0x5000], R78 ;  /* 0x0050004e02007988 */ /* 0x0001e80008000409 */
[----:B------:R1:W-:Y:S01]  /*dec0*/  STS.U16 [R2+UR9+0xc00], R88 ;  /* 0x000c005802007988 */ /* 0x0003e20008000409 */
[----:B0-----:R-:W-:-:S03]  /*ded0*/  IMAD R78, R9, 0x7, RZ ;  /* 0x00000007094e7824 */ /* 0x001fc600078e02ff */
[----:B------:R0:W-:Y:S01]  /*dee0*/  STS.U16 [R2+UR9+0x4c00], R80 ;  /* 0x004c005002007988 */ /* 0x0001e20008000409 */
[----:B------:R-:W-:-:S03]  /*def0*/  IMAD.WIDE R22, R78, 0x2, R4 ;  /* 0x000000024e167825 */ /* 0x000fc600078e0204 */
[----:B-1----:R-:W4:Y:S01]  /*df00*/  LDL.LU R88, [R1+0x324] ;  /* 0x0003240001587983 */ /* 0x002f220000300800 */
[----:B------:R-:W-:-:S03]  /*df10*/  IMAD.WIDE R20, R78, 0x2, R6 ;  /* 0x000000024e147825 */ /* 0x000fc600078e0206 */
[----:B0-----:R-:W4:Y:S04]  /*df20*/  LDL.LU R80, [R1+0x308] ;  /* 0x0003080001507983 */ /* 0x001f280000300800 */
[----:B------:R-:W-:Y:S04]  /*df30*/  STL.64 [R1+0x240], R22 ;  /* 0x0002401601007387 */ /* 0x000fe80000100a00 */
[----:B------:R-:W-:Y:S04]  /*df40*/  STL.64 [R1+0x238], R20 ;  /* 0x0002381401007387 */ /* 0x000fe80000100a00 */
[----:B------:R-:W4:Y:S04]  /*df50*/  LDL.LU R31, [R1+0x580] ;  /* 0x00058000011f7983 */ /* 0x000f280000300800 */
[----:B------:R0:W-:Y:S04]  /*df60*/  STS.U16 [R2+UR9+0x4400], R83 ;  /* 0x0044005302007988 */ /* 0x0001e80008000409 */
[----:B------:R1:W-:Y:S04]  /*df70*/  STS.U16 [R2+UR9+0x1000], R85 ;  /* 0x0010005502007988 */ /* 0x0003e80008000409 */
[----:B------:R1:W-:Y:S04]  /*df80*/  STS.U16 [R2+UR9+0x5400], R84 ;  /* 0x0054005402007988 */ /* 0x0003e80008000409 */
[----:B0-----:R-:W4:Y:S04]  /*df90*/  LDL.LU R83, [R1+0x504] ;  /* 0x0005040001537983 */ /* 0x001f280000300800 */
[----:B-1----:R-:W4:Y:S04]  /*dfa0*/  LDL.LU R85, [R1+0x500] ;  /* 0x0005000001557983 */ /* 0x002f280000300800 */
[----:B------:R-:W4:Y:S04]  /*dfb0*/  LDL.LU R84, [R1+0x4fc] ;  /* 0x0004fc0001547983 */ /* 0x000f280000300800 */
[----:B--2---:R0:W-:Y:S04]  /*dfc0*/  STS.U16 [R2+UR9+0x1800], R82 ;  /* 0x0018005202007988 */ /* 0x0041e80008000409 */
[----:B---3--:R1:W-:Y:S04]  /*dfd0*/  STS.U16 [R2+UR9+0x5800], R40 ;  /* 0x0058002802007988 */ /* 0x0083e80008000409 */
[----:B0-----:R-:W2:Y:S04]  /*dfe0*/  LDL.LU R82, [R1+0x4f8] ;  /* 0x0004f80001527983 */ /* 0x001ea80000300800 */
[----:B-1----:R-:W3:Y:S01]  /*dff0*/  LDL.LU R40, [R1+0x2fc] ;  /* 0x0002fc0001287983 */ /* 0x002ee20000300800 */
[----:B------:R-:W-:-:S02]  /*e000*/  PRMT R57, RZ, 0x7610, R57 ;  /* 0x00007610ff397816 */ /* 0x000fc40000000039 */
[----:B------:R-:W-:Y:S01]  /*e010*/  PRMT R50, RZ, 0x7610, R50 ;  /* 0x00007610ff327816 */ /* 0x000fe20000000032 */
[----:B------:R-:W-:-:S03]  /*e020*/  VIADD R77, R86, 0xffffffc1 ;  /* 0xffffffc1564d7836 */ /* 0x000fc60000000000 */
[----:B------:R-:W3:Y:S04]  /*e030*/  @!P6 LDG.E.U16 R57, desc[UR24][R70.64] ;  /* 0x000000184639e981 */ /* 0x000ee8000c1e1500 */
[----:B------:R-:W3:Y:S01]  /*e040*/  @!P6 LDG.E.U16 R50, desc[UR24][R72.64] ;  /* 0x000000184832e981 */ /* 0x000ee2000c1e1500 */
[----:B------:R-:W-:Y:S01]  /*e050*/  ISETP.GE.U32.AND P6, PT, R77, 0x7fffff82, PT ;  /* 0x7fffff824d00780c */ /* 0x000fe20003fc6070 */
[----:B------:R-:W-:Y:S01]  /*e060*/  IMAD R76, R9, 0x3e, RZ ;  /* 0x0000003e094c7824 */ /* 0x000fe200078e02ff */
[----:B------:R-:W-:Y:S01]  /*e070*/  PRMT R56, RZ, 0x7610, R56 ;  /* 0x00007610ff387816 */ /* 0x000fe20000000038 */
[----:B------:R0:W-:Y:S01]  /*e080*/  STS.U16 [R2+UR9+0x1400], R79 ;  /* 0x0014004f02007988 */ /* 0x0001e20008000409 */
[----:B------:R-:W-:Y:S01]  /*e090*/  PRMT R53, RZ, 0x7610, R53 ;  /* 0x00007610ff357816 */ /* 0x000fe20000000035 */
[----:B------:R-:W-:-:S04]  /*e0a0*/  IMAD.WIDE R74, R76, 0x2, R4 ;  /* 0x000000024c4a7825 */ /* 0x000fc800078e0204 */
[----:B------:R-:W-:-:S04]  /*e0b0*/  IMAD.WIDE R76, R76, 0x2, R6 ;  /* 0x000000024c4c7825 */ /* 0x000fc800078e0206 */
[C---:B0-----:R-:W-:Y:S01]  /*e0c0*/  VIADD R79, R86.reuse, 0xfffffff8 ;  /* 0xfffffff8564f7836 */ /* 0x041fe20000000000 */
[----:B------:R-:W3:Y:S04]  /*e0d0*/  @!P6 LDG.E.U16 R56, desc[UR24][R74.64] ;  /* 0x000000184a38e981 */ /* 0x000ee8000c1e1500 */
[----:B------:R-:W3:Y:S01]  /*e0e0*/  @!P6 LDG.E.U16 R53, desc[UR24][R76.64] ;  /* 0x000000184c35e981 */ /* 0x000ee2000c1e1500 */
[----:B------:R-:W-:Y:S02]  /*e0f0*/  ISETP.GE.U32.AND P6, PT, R79, 0x7fffffb9, PT ;  /* 0x7fffffb94f00780c */ /* 0x000fe40003fc6070 */
[----:B------:R-:W-:Y:S02]  /*e100*/  PRMT R52, RZ, 0x7610, R52 ;  /* 0x00007610ff347816 */ /* 0x000fe40000000034 */
[----:B------:R-:W-:Y:S01]  /*e110*/  PRMT R51, RZ, 0x7610, R51 ;  /* 0x00007610ff337816 */ /* 0x000fe20000000033 */
[----:B------:R-:W-:Y:S01]  /*e120*/  VIADD R79, R86, 0xfffffff0 ;  /* 0xfffffff0564f7836 */ /* 0x000fe20000000000 */
[----:B------:R-:W-:Y:S01]  /*e130*/  LOP3.LUT R12, R2, 0x10, RZ, 0x3c, !PT ;  /* 0x00000010020c7812 */ /* 0x000fe200078e3cff */
[----:B------:R0:W-:Y:S01]  /*e140*/  STS.U16 [R2+UR9+0x1c00], R30 ;  /* 0x001c001e02007988 */ /* 0x0001e20008000409 */
[----:B------:R-:W-:-:S05]  /*e150*/  IMAD R78, R9, 0xf, RZ ;  /* 0x0000000f094e7824 */ /* 0x000fca00078e02ff */
[----:B------:R1:W3:Y:S04]  /*e160*/  @!P6 LDG.E.U16 R52, desc[UR24][R22.64] ;  /* 0x000000181634e981 */ /* 0x0002e8000c1e1500 */
[----:B------:R1:W3:Y:S01]  /*e170*/  @!P6 LDG.E.U16 R51, desc[UR24][R20.64] ;  /* 0x000000181433e981 */ /* 0x0002e2000c1e1500 */
[----:B------:R-:W-:-:S03]  /*e180*/  ISETP.GE.U32.AND P6, PT, R79, 0x7fffffb1, PT ;  /* 0x7fffffb14f00780c */ /* 0x000fc60003fc6070 */
[----:B------:R1:W-:Y:S01]  /*e190*/  STS.U16 [R2+UR9+0x5c00], R54 ;  /* 0x005c003602007988 */ /* 0x0003e20008000409 */
[----:B------:R-:W-:-:S03]  /*e1a0*/  PRMT R55, RZ, 0x7610, R55 ;  /* 0x00007610ff377816 */ /* 0x000fc60000000037 */
[----:B0-----:R-:W3:Y:S01]  /*e1b0*/  LDL.LU R30, [R1+0x540] ;  /* 0x00054000011e7983 */ /* 0x001ee20000300800 */
[----:B-1----:R-:W-:-:S03]  /*e1c0*/  IMAD.WIDE R22, R78, 0x2, R4 ;  /* 0x000000024e167825 */ /* 0x002fc600078e0204 */
[----:B------:R0:W-:Y:S01]  /*e1d0*/  STS.U16 [R12+UR9+0x480], R81 ;  /* 0x000480510c007988 */ /* 0x0001e20008000409 */
[----:B------:R-:W-:-:S03]  /*e1e0*/  IMAD.WIDE R20, R78, 0x2, R6 ;  /* 0x000000024e147825 */ /* 0x000fc600078e0206 */
[----:B------:R-:W3:Y:S01]  /*e1f0*/  LDL.LU R54, [R1+0x53c] ;  /* 0x00053c0001367983 */ /* 0x000ee20000300800 */
[----:B------:R-:W-:-:S03]  /*e200*/  IMAD R78, R9, 0x17, RZ ;  /* 0x00000017094e7824 */ /* 0x000fc600078e02ff */
[----:B----4-:R1:W-:Y:S04]  /*e210*/  STS.U16 [R12+UR9+0x4480], R89 ;  /* 0x004480590c007988 */ /* 0x0103e80008000409 */
[----:B0-----:R-:W4:Y:S04]  /*e220*/  LDL.LU R81, [R1+0x538] ;  /* 0x0005380001517983 */ /* 0x001f280000300800 */
[----:B------:R0:W-:Y:S04]  /*e230*/  STS.U16 [R12+UR9+0x880], R87 ;  /* 0x000880570c007988 */ /* 0x0001e80008000409 */
[----:B-1----:R-:W4:Y:S01]  /*e240*/  LDL.LU R89, [R1+0x4c4] ;  /* 0x0004c40001597983 */ /* 0x002f220000300800 */
[----:B------:R-:W-:-:S03]  /*e250*/  PRMT R59, RZ, 0x7610, R59 ;  /* 0x00007610ff3b7816 */ /* 0x000fc6000000003b */
[----:B------:R1:W4:Y:S04]  /*e260*/  @!P6 LDG.E.U16 R55, desc[UR24][R22.64] ;  /* 0x000000181637e981 */ /* 0x000328000c1e1500 */
[----:B0-----:R-:W4:Y:S04]  /*e270*/  LDL.LU R87, [R1+0x4c0] ;  /* 0x0004c00001577983 */ /* 0x001f280000300800 */
[----:B------:R1:W-:Y:S04]  /*e280*/  STL.64 [R1+0x1c0], R22 ;  /* 0x0001c01601007387 */ /* 0x0003e80000100a00 */
[----:B------:R0:W-:Y:S04]  /*e290*/  STS.U16 [R12+UR9+0x4880], R88 ;  /* 0x004880580c007988 */ /* 0x0001e80008000409 */
[----:B------:R0:W-:Y:S01]  /*e2a0*/  STS.U16 [R12+UR9+0xc80], R80 ;  /* 0x000c80500c007988 */ /* 0x0001e20008000409 */
[----:B-1----:R-:W-:-:S03]  /*e2b0*/  IMAD.WIDE R22, R78, 0x2, R4 ;  /* 0x000000024e167825 */ /* 0x002fc600078e0204 */
[----:B------:R1:W4:Y:S04]  /*e2c0*/  @!P6 LDG.E.U16 R59, desc[UR24][R20.64] ;  /* 0x00000018143be981 */ /* 0x000328000c1e1500 */
[----:B0-----:R-:W4:Y:S04]  /*e2d0*/  LDL.LU R88, [R1+0x4e4] ;  /* 0x0004e40001587983 */ /* 0x001f280000300800 */
[----:B------:R-:W4:Y:S04]  /*e2e0*/  LDL.LU R80, [R1+0x4e0] ;  /* 0x0004e00001507983 */ /* 0x000f280000300800 */
[----:B------:R1:W-:Y:S04]  /*e2f0*/  STL.64 [R1+0x1b8], R20 ;  /* 0x0001b81401007387 */ /* 0x0003e80000100a00 */
[----:B------:R0:W-:Y:S04]  /*e300*/  STS.U16 [R12+UR9+0x4c80], R31 ;  /* 0x004c801f0c007988 */ /* 0x0001e80008000409 */
[----:B------:R-:W-:Y:S01]  /*e310*/  STL.64 [R1+0x140], R22 ;  /* 0x0001401601007387 */ /* 0x000fe20000100a00 */
[----:B-1----:R-:W-:-:S03]  /*e320*/  IMAD.WIDE R20, R78, 0x2, R6 ;  /* 0x000000024e147825 */ /* 0x002fc600078e0206 */
[----:B0-----:R-:W4:Y:S04]  /*e330*/  LDL.LU R31, [R1+0x554] ;  /* 0x00055400011f7983 */ /* 0x001f280000300800 */
[----:B------:R0:W-:Y:S04]  /*e340*/  STS.U16 [R12+UR9+0x1080], R83 ;  /* 0x001080530c007988 */ /* 0x0001e80008000409 */
[----:B------:R1:W-:Y:S04]  /*e350*/  STS.U16 [R12+UR9+0x5080], R85 ;  /* 0x005080550c007988 */ /* 0x0003e80008000409 */
[----:B------:R1:W-:Y:S04]  /*e360*/  STS.U16 [R12+UR9+0x1480], R84 ;  /* 0x001480540c007988 */ /* 0x0003e80008000409 */
[----:B0-----:R-:W4:Y:S04]  /*e370*/  LDL.LU R83, [R1+0x54c] ;  /* 0x00054c0001537983 */ /* 0x001f280000300800 */
[----:B------:R-:W-:Y:S04]  /*e380*/  STL.64 [R1+0x138], R20 ;  /* 0x0001381401007387 */ /* 0x000fe80000100a00 */
[----:B-1----:R-:W4:Y:S04]  /*e390*/  LDL.LU R85, [R1+0x548] ;  /* 0x0005480001557983 */ /* 0x002f280000300800 */
[----:B------:R-:W4:Y:S04]  /*e3a0*/  LDL.LU R84, [R1+0x544] ;  /* 0x0005440001547983 */ /* 0x000f280000300800 */
[----:B--2---:R0:W-:Y:S04]  /*e3b0*/  STS.U16 [R12+UR9+0x5480], R82 ;  /* 0x005480520c007988 */ /* 0x0041e80008000409 */
[----:B---3--:R1:W-:Y:S04]  /*e3c0*/  STS.U16 [R12+UR9+0x1880], R40 ;  /* 0x001880280c007988 */ /* 0x0083e80008000409 */
[----:B0-----:R-:W2:Y:S04]  /*e3d0*/  LDL.LU R82, [R1+0x31c] ;  /* 0x00031c0001527983 */ /* 0x001ea80000300800 */
[----:B-1----:R-:W3:Y:S01]  /*e3e0*/  LDL.LU R40, [R1+0x318] ;  /* 0x0003180001287983 */ /* 0x002ee20000300800 */
[----:B------:R-:W-:-:S05]  /*e3f0*/  VIADD R79, R86, 0xffffffe8 ;  /* 0xffffffe8564f7836 */ /* 0x000fca0000000000 */
[----:B------:R-:W-:Y:S02]  /*e400*/  ISETP.GE.U32.AND P6, PT, R79, 0x7fffffa9, PT ;  /* 0x7fffffa94f00780c */ /* 0x000fe40003fc6070 */
[----:B------:R-:W-:Y:S02]  /*e410*/  PRMT R58, RZ, 0x7610, R58 ;  /* 0x00007610ff3a7816 */ /* 0x000fe4000000003a */
[----:B------:R-:W-:Y:S01]  /*e420*/  PRMT R15, RZ, 0x7610, R15 ;  /* 0x00007610ff0f7816 */ /* 0x000fe2000000000f */
[----:B------:R-:W-:-:S08]  /*e430*/  IMAD R78, R9, 0x1f, RZ ;  /* 0x0000001f094e7824 */ /* 0x000fd000078e02ff */
[----:B------:R0:W3:Y:S04]  /*e440*/  @!P6 LDG.E.U16 R58, desc[UR24][R22.64] ;  /* 0x00000018163ae981 */ /* 0x0000e8000c1e1500 */
[----:B------:R1:W3:Y:S01]  /*e450*/  @!P6 LDG.E.U16 R15, desc[UR24][R20.64] ;  /* 0x00000018140fe981 */ /* 0x0002e2000c1e1500 */
[----:B0-----:R-:W-:-:S04]  /*e460*/  IMAD.WIDE R22, R78, 0x2, R4 ;  /* 0x000000024e167825 */ /* 0x001fc800078e0204 */
[----:B-1----:R-:W-:Y:S01]  /*e470*/  IMAD.WIDE R20, R78, 0x2, R6 ;  /* 0x000000024e147825 */ /* 0x002fe200078e0206 */
[----:B------:R-:W-:Y:S04]  /*e480*/  STS.U16 [R12+UR9+0x5880], R30 ;  /* 0x0058801e0c007988 */ /* 0x000fe80008000409 */
[----:B------:R0:W-:Y:S04]  /*e490*/  STS.U16 [R12+UR9+0x1c80], R54 ;  /* 0x001c80360c007988 */ /* 0x0001e80008000409 */
[----:B----4-:R1:W-:Y:S04]  /*e4a0*/  STS.U16 [R12+UR9+0x5c80], R81 ;  /* 0x005c80510c007988 */ /* 0x0103e80008000409 */
[----:B0-----:R-:W4:Y:S04]  /*e4b0*/  LDL.LU R54, [R1+0x57c] ;  /* 0x00057c0001367983 */ /* 0x001f280000300800 */
[----:B------:R0:W-:Y:S04]  /*e4c0*/  STS.U16 [R12+UR9+0x80], R89 ;  /* 0x000080590c007988 */ /* 0x0001e80008000409 */
[----:B-1----:R-:W4:Y:S04]  /*e4d0*/  LDL.LU R81, [R1+0x578] ;  /* 0x0005780001517983 */ /* 0x002f280000300800 */
[----:B------:R1:W-:Y:S04]  /*e4e0*/  STS.U16 [R12+UR9+0x4080], R87 ;  /* 0x004080570c007988 */ /* 0x0003e80008000409 */
[----:B0-----:R-:W4:Y:S01]  /*e4f0*/  LDL.LU R89, [R1+0x4f4] ;  /* 0x0004f40001597983 */ /* 0x001f220000300800 */
[----:B-1----:R-:W-:-:S03]  /*e500*/  LOP3.LUT R12, R2, 0x20, RZ, 0x3c, !PT ;  /* 0x00000020020c7812 */ /* 0x002fc600078e3cff */
[----:B------:R-:W4:Y:S04]  /*e510*/  LDL.LU R87, [R1+0x4f0] ;  /* 0x0004f00001577983 */ /* 0x000f280000300800 */
[----:B------:R0:W-:Y:S04]  /*e520*/  STS.U16 [R12+UR9+0x100], R88 ;  /* 0x000100580c007988 */ /* 0x0001e80008000409 */
[----:B------:R1:W-:Y:S04]  /*e530*/  STS.U16 [R12+UR9+0x4100], R80 ;  /* 0x004100500c007988 */ /* 0x0003e80008000409 */
[----:B0-----:R-:W4:Y:S04]  /*e540*/  LDL.LU R88, [R1+0x4ec] ;  /* 0x0004ec0001587983 */ /* 0x001f280000300800 */
[----:B-1----:R-:W4:Y:S04]  /*e550*/  LDL.LU R80, [R1+0x4e8] ;  /* 0x0004e80001507983 */ /* 0x002f280000300800 */
[----:B------:R-:W-:Y:S04]  /*e560*/  STL.64 [R1+0xc0], R22 ;  /* 0x0000c01601007387 */ /* 0x000fe80000100a00 */
[----:B------:R-:W-:Y:S04]  /*e570*/  STL.64 [R1+0xb8], R20 ;  /* 0x0000b81401007387 */ /* 0x000fe80000100a00 */
[----:B------:R0:W-:Y:S04]  /*e580*/  STS.U16 [R12+UR9+0x500], R31 ;  /* 0x0005001f0c007988 */ /* 0x0001e80008000409 */
[----:B------:R-:W4:Y:S04]  /*e590*/  LDL.LU R30, [R1+0x534] ;  /* 0x00053400011e7983 */ /* 0x000f280000300800 */
[----:B0-----:R-:W4:Y:S04]  /*e5a0*/  LDL.LU R31, [R1+0x530] ;  /* 0x00053000011f7983 */ /* 0x001f280000300800 */
[----:B------:R0:W-:Y:S04]  /*e5b0*/  STS.U16 [R12+UR9+0x4500], R83 ;  /* 0x004500530c007988 */ /* 0x0001e80008000409 */
[----:B------:R1:W-:Y:S04]  /*e5c0*/  STS.U16 [R12+UR9+0x900], R85 ;  /* 0x000900550c007988 */ /* 0x0003e80008000409 */
[----:B0-----:R-:W4:Y:S04]  /*e5d0*/  LDL.LU R83, [R1+0x570] ;  /* 0x0005700001537983 */ /* 0x001f280000300800 */
[----:B------:R0:W-:Y:S04]  /*e5e0*/  STS.U16 [R12+UR9+0x4900], R84 ;  /* 0x004900540c007988 */ /* 0x0001e80008000409 */
[----:B-1----:R-:W4:Y:S04]  /*e5f0*/  LDL.LU R85, [R1+0x56c] ;  /* 0x00056c0001557983 */ /* 0x002f280000300800 */
[----:B0-----:R-:W4:Y:S04]  /*e600*/  LDL.LU R84, [R1+0x4dc] ;  /* 0x0004dc0001547983 */ /* 0x001f280000300800 */
        /* <DEDUP_REMOVED lines=13> */
[----:B------:R-:W-:Y:S04]  /*e6e0*/  STL.64 [R1+0x40], R22 ;  /* 0x0000401601007387 */ /* 0x000fe80000100a00 */
[----:B------:R-:W-:Y:S04]  /*e6f0*/  STL.64 [R1+0x38], R20 ;  /* 0x0000381401007387 */ /* 0x000fe80000100a00 */
[----:B----4-:R0:W-:Y:S04]  /*e700*/  STS.U16 [R12+UR9+0x1100], R54 ;  /* 0x001100360c007988 */ /* 0x0101e80008000409 */
[----:B------:R-:W-:Y:S04]  /*e710*/  STS.U16 [R12+UR9+0x5100], R81 ;  /* 0x005100510c007988 */ /* 0x000fe80008000409 */
[----:B0-----:R-:W4:Y:S04]  /*e720*/  LDL.LU R54, [R1+0x51c] ;  /* 0x00051c0001367983 */ /* 0x001f280000300800 */
[----:B------:R0:W-:Y:S04]  /*e730*/  STS.U16 [R12+UR9+0x1500], R89 ;  /* 0x001500590c007988 */ /* 0x0001e80008000409 */
[----:B------:R1:W-:Y:S04]  /*e740*/  STS.U16 [R12+UR9+0x5500], R87 ;  /* 0x005500570c007988 */ /* 0x0003e80008000409 */
[----:B0-----:R-:W4:Y:S04]  /*e750*/  LDL.LU R89, [R1+0x518] ;  /* 0x0005180001597983 */ /* 0x001f280000300800 */
[----:B-1----:R-:W4:Y:S04]  /*e760*/  LDL.LU R87, [R1+0x514] ;  /* 0x0005140001577983 */ /* 0x002f280000300800 */
[----:B------:R0:W-:Y:S04]  /*e770*/  STS.U16 [R12+UR9+0x1900], R88 ;  /* 0x001900580c007988 */ /* 0x0001e80008000409 */
[----:B------:R-:W-:Y:S04]  /*e780*/  STS.U16 [R12+UR9+0x5900], R80 ;  /* 0x005900500c007988 */ /* 0x000fe80008000409 */
[----:B0-----:R-:W4:Y:S04]  /*e790*/  LDL.LU R88, [R1+0x510] ;  /* 0x0005100001587983 */ /* 0x001f280000300800 */
[----:B------:R-:W4:Y:S04]  /*e7a0*/  LDL.LU R26, [R1+0x560] ;  /* 0x00056000011a7983 */ /* 0x000f280000300800 */
[----:B------:R-:W4:Y:S04]  /*e7b0*/  LDL.LU R29, [R1+0x314] ;  /* 0x00031400011d7983 */ /* 0x000f280000300800 */
[----:B------:R0:W-:Y:S04]  /*e7c0*/  STS.U16 [R12+UR9+0x1d00], R30 ;  /* 0x001d001e0c007988 */ /* 0x0001e80008000409 */
[----:B------:R1:W-:Y:S04]  /*e7d0*/  STS.U16 [R12+UR9+0x5d00], R31 ;  /* 0x005d001f0c007988 */ /* 0x0003e80008000409 */
[----:B0-----:R-:W4:Y:S01]  /*e7e0*/  LDL.LU R30, [R1+0x574] ;  /* 0x00057400011e7983 */ /* 0x001f220000300800 */
[----:B-1----:R-:W-:-:S03]  /*e7f0*/  LOP3.LUT R12, R2, 0x30, RZ, 0x3c, !PT ;  /* 0x00000030020c7812 */ /* 0x002fc600078e3cff */
[----:B------:R-:W4:Y:S04]  /*e800*/  LDL.LU R31, [R1+0x590] ;  /* 0x00059000011f7983 */ /* 0x000f280000300800 */
[----:B------:R-:W-:Y:S04]  /*e810*/  STS.U16 [R12+UR9+0x180], R83 ;  /* 0x000180530c007988 */ /* 0x000fe80008000409 */
[----:B------:R-:W-:Y:S04]  /*e820*/  STS.U16 [R12+UR9+0x4180], R85 ;  /* 0x004180550c007988 */ /* 0x000fe80008000409 */
[----:B------:R-:W-:Y:S04]  /*e830*/  STS.U16 [R12+UR9+0x580], R84 ;  /* 0x000580540c007988 */ /* 0x000fe80008000409 */
[----:B--2---:R-:W-:Y:S04]  /*e840*/  STS.U16 [R12+UR9+0x4580], R82 ;  /* 0x004580520c007988 */ /* 0x004fe80008000409 */
[----:B---3--:R0:W-:Y:S04]  /*e850*/  STS.U16 [R12+UR9+0x980], R40 ;  /* 0x000980280c007988 */ /* 0x0081e80008000409 */
[----:B------:R1:W-:Y:S04]  /*e860*/  STS.U16 [R12+UR9+0x4980], R0 ;  /* 0x004980000c007988 */ /* 0x0003e80008000409 */
[----:B0-----:R-:W2:Y:S04]  /*e870*/  LDL.LU R40, [R1+0x320] ;  /* 0x0003200001287983 */ /* 0x001ea80000300800 */
[----:B-1----:R-:W3:Y:S01]  /*e880*/  LDL.LU R0, [R1+0xd10] ;  /* 0x000d100001007983 */ /* 0x002ee20000300800 */
[----:B------:R-:W-:Y:S01]  /*e890*/  VIADD R79, R86, 0xffffffd8 ;  /* 0xffffffd8564f7836 */ /* 0x000fe20000000000 */
[----:B------:R-:W-:-:S02]  /*e8a0*/  PRMT R43, RZ, 0x7610, R43 ;  /* 0x00007610ff2b7816 */ /* 0x000fc4000000002b */
[----:B------:R-:W-:Y:S01]  /*e8b0*/  PRMT R44, RZ, 0x7610, R44 ;  /* 0x00007610ff2c7816 */ /* 0x000fe2000000002c */
[----:B------:R-:W-:Y:S01]  /*e8c0*/  VIADD R81, R86, 0xffffffd0 ;  /* 0xffffffd056517836 */ /* 0x000fe20000000000 */
[----:B------:R-:W-:Y:S01]  /*e8d0*/  ISETP.GE.U32.AND P6, PT, R79, 0x7fffff99, PT ;  /* 0x7fffff994f00780c */ /* 0x000fe20003fc6070 */
[----:B------:R-:W-:Y:S01]  /*e8e0*/  IMAD R80, R9, 0x2f, RZ ;  /* 0x0000002f09507824 */ /* 0x000fe200078e02ff */
[----:B------:R-:W-:Y:S02]  /*e8f0*/  PRMT R45, RZ, 0x7610, R45 ;  /* 0x00007610ff2d7816 */ /* 0x000fe4000000002d */
[----:B------:R-:W-:Y:S01]  /*e900*/  PRMT R46, RZ, 0x7610, R46 ;  /* 0x00007610ff2e7816 */ /* 0x000fe2000000002e */
[----:B------:R-:W-:Y:S01]  /*e910*/  IMAD.WIDE R78, R80, 0x2, R4 ;  /* 0x00000002504e7825 */ /* 0x000fe200078e0204 */
[----:B------:R-:W-:Y:S01]  /*e920*/  PRMT R47, RZ, 0x7610, R47 ;  /* 0x00007610ff2f7816 */ /* 0x000fe2000000002f */
[----:B------:R-:W2:Y:S02]  /*e930*/  LDL.LU R27, [R1+0x5a4] ;  /* 0x0005a400011b7983 */ /* 0x000ea40000300800 */
[----:B------:R-:W-:-:S02]  /*e940*/  VIADD R85, R86, 0xffffffc8 ;  /* 0xffffffc856557836 */ /* 0x000fc40000000000 */
[----:B------:R-:W-:Y:S01]  /*e950*/  IMAD R84, R9, 0x37, RZ ;  /* 0x0000003709547824 */ /* 0x000fe200078e02ff */
[----:B------:R-:W-:Y:S01]  /*e960*/  PRMT R48, RZ, 0x7610, R48 ;  /* 0x00007610ff307816 */ /* 0x000fe20000000030 */
[----:B------:R-:W2:Y:S04]  /*e970*/  @!P6 LDG.E.U16 R43, desc[UR24][R22.64] ;  /* 0x00000018162be981 */ /* 0x000ea8000c1e1500 */
[----:B------:R0:W2:Y:S01]  /*e980*/  @!P6 LDG.E.U16 R44, desc[UR24][R20.64] ;  /* 0x00000018142ce981 */ /* 0x0000a2000c1e1500 */
[----:B------:R-:W-:Y:S01]  /*e990*/  ISETP.GE.U32.AND P6, PT, R81, 0x7fffff91, PT ;  /* 0x7fffff915100780c */ /* 0x000fe20003fc6070 */
[----:B------:R-:W-:Y:S02]  /*e9a0*/  IMAD.WIDE R80, R80, 0x2, R6 ;  /* 0x0000000250507825 */ /* 0x000fe400078e0206 */
[----:B------:R-:W2:Y:S02]  /*e9b0*/  LDL.LU R28, [R1+0x5a0] ;  /* 0x0005a000011c7983 */ /* 0x000ea40000300800 */
[----:B------:R-:W-:-:S08]  /*e9c0*/  IMAD.WIDE R82, R84, 0x2, R4 ;  /* 0x0000000254527825 */ /* 0x000fd000078e0204 */
[----:B------:R-:W2:Y:S04]  /*e9d0*/  @!P6 LDG.E.U16 R45, desc[UR24][R78.64] ;  /* 0x000000184e2de981 */ /* 0x000ea8000c1e1500 */
[----:B------:R-:W2:Y:S01]  /*e9e0*/  @!P6 LDG.E.U16 R46, desc[UR24][R80.64] ;  /* 0x00000018502ee981 */ /* 0x000ea2000c1e1500 */
[----:B------:R-:W-:Y:S01]  /*e9f0*/  ISETP.GE.U32.AND P6, PT, R85, 0x7fffff89, PT ;  /* 0x7fffff895500780c */ /* 0x000fe20003fc6070 */
[----:B------:R-:W-:Y:S02]  /*ea00*/  IMAD.WIDE R84, R84, 0x2, R6 ;  /* 0x0000000254547825 */ /* 0x000fe400078e0206 */
[----:B----4-:R1:W-:Y:S10]  /*ea10*/  STS.U16 [R12+UR9+0xd80], R54 ;  /* 0x000d80360c007988 */ /* 0x0103f40008000409 */
[----:B------:R-:W4:Y:S04]  /*ea20*/  @!P6 LDG.E.U16 R47, desc[UR24][R82.64] ;  /* 0x00000018522fe981 */ /* 0x000f28000c1e1500 */
[----:B------:R-:W4:Y:S04]  /*ea30*/  @!P6 LDG.E.U16 R48, desc[UR24][R84.64] ;  /* 0x000000185430e981 */ /* 0x000f28000c1e1500 */
[----:B-1----:R-:W4:Y:S04]  /*ea40*/  LDL.LU R54, [R1+0x370] ;  /* 0x0003700001367983 */ /* 0x002f280000300800 */
[----:B------:R1:W-:Y:S02]  /*ea50*/  STS.U16 [R12+UR9+0x4d80], R89 ;  /* 0x004d80590c007988 */ /* 0x0003e40008000409 */
[----:B-1----:R-:W-:-:S02]  /*ea60*/  VIADD R89, R86, 0xffffffc0 ;  /* 0xffffffc056597836 */ /* 0x002fc40000000000 */
[----:B------:R-:W-:Y:S03]  /*ea70*/  STS.U16 [R12+UR9+0x1180], R87 ;  /* 0x001180570c007988 */ /* 0x000fe60008000409 */
[----:B------:R-:W-:Y:S02]  /*ea80*/  ISETP.GE.U32.AND P6, PT, R89, 0x7fffff81, PT ;  /* 0x7fffff815900780c */ /* 0x000fe40003fc6070 */
[----:B------:R-:W-:Y:S01]  /*ea90*/  PRMT R49, RZ, 0x7610, R49 ;  /* 0x00007610ff317816 */ /* 0x000fe20000000031 */
[----:B------:R1:W-:Y:S01]  /*eaa0*/  STS.U16 [R12+UR9+0x5180], R88 ;  /* 0x005180580c007988 */ /* 0x0003e20008000409 */
[----:B------:R-:W-:Y:S02]  /*eab0*/  PRMT R69, RZ, 0x7610, R69 ;  /* 0x00007610ff457816 */ /* 0x000fe40000000045 */
[----:B------:R-:W-:Y:S01]  /*eac0*/  SEL R17, R65, R29, !P2 ;  /* 0x0000001d41117207 */ /* 0x000fe20005000000 */
[----:B-1----:R-:W-:Y:S01]  /*ead0*/  IMAD R88, R9, 0x3f, RZ ;  /* 0x0000003f09587824 */ /* 0x002fe200078e02ff */
[----:B------:R-:W4:Y:S03]  /*eae0*/  LDL.LU R29, [R1+0x5bc] ;  /* 0x0005bc00011d7983 */ /* 0x000f260000300800 */
[----:B------:R-:W-:-:S04]  /*eaf0*/  IMAD.WIDE R86, R88, 0x2, R4 ;  /* 0x0000000258567825 */ /* 0x000fc800078e0204 */
[----:B------:R-:W-:Y:S01]  /*eb00*/  IMAD.WIDE R88, R88, 0x2, R6 ;  /* 0x0000000258587825 */ /* 0x000fe200078e0206 */
[----:B------:R-:W4:Y:S03]  /*eb10*/  @!P6 LDG.E.U16 R49, desc[UR24][R86.64] ;  /* 0x000000185631e981 */ /* 0x000f26000c1e1500 */
[----:B------:R-:W-:Y:S02]  /*eb20*/  IMAD R17, R17, UR7, RZ ;  /* 0x0000000711117c24 */ /* 0x000fe4000f8e02ff */
[----:B0-----:R-:W-:Y:S02]  /*eb30*/  @P1 IMAD.MOV.U32 R20, RZ, RZ, R13 ;  /* 0x000000ffff141224 */ /* 0x001fe400078e000d */
[----:B------:R-:W-:Y:S01]  /*eb40*/  @P1 IMAD.MOV.U32 R21, RZ, RZ, R19 ;  /* 0x000000ffff151224 */ /* 0x000fe200078e0013 */
[----:B------:R-:W-:Y:S04]  /*eb50*/  STS.U16 [R12+UR9+0x1580], R26 ;  /* 0x0015801a0c007988 */ /* 0x000fe80008000409 */
[----:B------:R0:W4:Y:S04]  /*eb60*/  @P1 LDG.E.U16 R69, desc[UR24][R20.64] ;  /* 0x0000001814451981 */ /* 0x000128000c1e1500 */
[----:B------:R-:W-:Y:S04]  /*eb70*/  STS.U16 [R12+UR9+0x5580], R30 ;  /* 0x0055801e0c007988 */ /* 0x000fe80008000409 */
[----:B------:R-:W4:Y:S04]  /*eb80*/  LDL.LU R19, [R1+0x374] ;  /* 0x0003740001137983 */ /* 0x000f280000300800 */
[----:B------:R-:W-:Y:S04]  /*eb90*/  STS.U16 [R12+UR9+0x1980], R31 ;  /* 0x0019801f0c007988 */ /* 0x000fe80008000409 */
[----:B------:R1:W-:Y:S01]  /*eba0*/  STS.U16 [R12+UR9+0x5980], R16 ;  /* 0x005980100c007988 */ /* 0x0003e20008000409 */
[----:B---3--:R-:W-:-:S06]  /*ebb0*/  PRMT R0, RZ, 0x7610, R0 ;  /* 0x00007610ff007816 */ /* 0x008fcc0000000000 */
[----:B------:R-:W3:Y:S01]  /*ebc0*/  @!P6 LDG.E.U16 R0, desc[UR24][R88.64] ;  /* 0x000000185800e981 */ /* 0x000ee2000c1e1500 */
[----:B------:R-:W-:-:S04]  /*ebd0*/  LEA R13, P6, R17, R92, 0x1 ;  /* 0x0000005c110d7211 */ /* 0x000fc800078c08ff */
[----:B0-----:R-:W-:Y:S01]  /*ebe0*/  LEA.HI.X.SX32 R20, R17, R93, 0x1, P6 ;  /* 0x0000005d11147211 */ /* 0x001fe200030f0eff */
[----:B------:R-:W-:Y:S04]  /*ebf0*/  STL [R1+0x58c], R13 ;  /* 0x00058c0d01007387 */ /* 0x000fe80000100800 */
[----:B------:R0:W-:Y:S04]  /*ec00*/  STL [R1+0x588], R20 ;  /* 0x0005881401007387 */ /* 0x0001e80000100800 */
[----:B-1----:R-:W3:Y:S01]  /*ec10*/  LDL.LU R16, [R1+0xd0c] ;  /* 0x000d0c0001107983 */ /* 0x002ee20000300800 */
[----:B--2---:R-:W-:-:S03]  /*ec20*/  SEL R17, R65, R40, !P2 ;  /* 0x0000002841117207 */ /* 0x004fc60005000000 */
[----:B------:R-:W2:Y:S04]  /*ec30*/  LDL.LU R30, [R1+0x5c8] ;  /* 0x0005c800011e7983 */ /* 0x000ea80000300800 */
[----:B------:R-:W2:Y:S04]  /*ec40*/  LDL.LU R31, [R1+0x478] ;  /* 0x00047800011f7983 */ /* 0x000ea80000300800 */
[----:B------:R-:W2:Y:S01]  /*ec50*/  LDL.LU R40, [R1+0x5cc] ;  /* 0x0005cc0001287983 */ /* 0x000ea20000300800 */
[----:B------:R-:W-:-:S03]  /*ec60*/  IMAD R17, R17, UR7, RZ ;  /* 0x0000000711117c24 */ /* 0x000fc6000f8e02ff */
[----:B------:R-:W-:Y:S01]  /*ec70*/  STS.U16 [R12+UR9+0x1d80], R27 ;  /* 0x001d801b0c007988 */ /* 0x000fe20008000409 */
[----:B------:R-:W-:-:S03]  /*ec80*/  PRMT R68, RZ, 0x7610, R68 ;  /* 0x00007610ff447816 */ /* 0x000fc60000000044 */
[----:B------:R4:W-:Y:S01]  /*ec90*/  STS.U16 [R12+UR9+0x5d80], R28 ;  /* 0x005d801c0c007988 */ /* 0x0009e20008000409 */
[----:B------:R-:W-:Y:S02]  /*eca0*/  @P1 IMAD.MOV.U32 R21, RZ, RZ, R20 ;  /* 0x000000ffff151224 */ /* 0x000fe400078e0014 */
[----:B0-----:R-:W-:Y:S01]  /*ecb0*/  @P1 IMAD.MOV.U32 R20, RZ, RZ, R13 ;  /* 0x000000ffff141224 */ /* 0x001fe200078e000d */
[C---:B------:R-:W-:Y:S02]  /*ecc0*/  LEA R13, P6, R17.reuse, R92, 0x1 ;  /* 0x0000005c110d7211 */ /* 0x040fe400078c08ff */
[----:B------:R-:W-:Y:S02]  /*ecd0*/  LOP3.LUT R22, R2, 0x40, RZ, 0x3c, !PT ;  /* 0x0000004002167812 */ /* 0x000fe400078e3cff */
[----:B------:R0:W2:Y:S01]  /*ece0*/  @P1 LDG.E.U16 R68, desc[UR24][R20.64] ;  /* 0x0000001814441981 */ /* 0x0000a2000c1e1500 */
[----:B------:R-:W-:-:S03]  /*ecf0*/  LEA.HI.X.SX32 R17, R17, R93, 0x1, P6 ;  /* 0x0000005d11117211 */ /* 0x000fc600030f0eff */
[----:B------:R1:W-:Y:S01]  /*ed00*/  STL [R1+0x59c], R13 ;  /* 0x00059c0d01007387 */ /* 0x0003e20000100800 */
[----:B----4-:R-:W-:Y:S01]  /*ed10*/  SEL R12, R65, R54, !P2 ;  /* 0x00000036410c7207 */ /* 0x010fe20005000000 */
[----:B0-----:R-:W-:-:S04]  /*ed20*/  @P1 IMAD.MOV.U32 R20, RZ, RZ, R13 ;  /* 0x000000ffff141224 */ /* 0x001fc800078e000d */
[----:B------:R-:W-:Y:S01]  /*ed30*/  IMAD R12, R12, UR7, RZ ;  /* 0x000000070c0c7c24 */ /* 0x000fe2000f8e02ff */
[----:B------:R0:W-:Y:S01]  /*ed40*/  STL [R1+0x598], R17 ;  /* 0x0005981101007387 */ /* 0x0001e20000100800 */
[----:B------:R-:W-:-:S03]  /*ed50*/  @P1 IMAD.MOV.U32 R21, RZ, RZ, R17 ;  /* 0x000000ffff151224 */ /* 0x000fc600078e0011 */
[C---:B-1----:R-:W-:Y:S01]  /*ed60*/  LEA R13, P6, R12.reuse, R92, 0x1 ;  /* 0x0000005c0c0d7211 */ /* 0x042fe200078c08ff */
[----:B------:R1:W-:Y:S03]  /*ed70*/  STS.U16 [R22+UR9+0x200], R14 ;  /* 0x0002000e16007988 */ /* 0x0003e60008000409 */
[----:B0-----:R-:W-:Y:S01]  /*ed80*/  LEA.HI.X.SX32 R17, R12, R93, 0x1, P6 ;  /* 0x0000005d0c117211 */ /* 0x001fe200030f0eff */
[----:B-1----:R-:W4:Y:S04]  /*ed90*/  LDL.LU R14, [R1+0xd08] ;  /* 0x000d0800010e7983 */ /* 0x002f280000300800 */
[----:B------:R-:W4:Y:S04]  /*eda0*/  LDL.LU R54, [R1+0x634] ;  /* 0x0006340001367983 */ /* 0x000f280000300800 */
[----:B------:R-:W-:Y:S04]  /*edb0*/  STL [R1+0x5ac], R13 ;  /* 0x0005ac0d01007387 */ /* 0x000fe80000100800 */
[----:B------:R-:W-:Y:S04]  /*edc0*/  STL [R1+0x5a8], R17 ;  /* 0x0005a81101007387 */ /* 0x000fe80000100800 */
[----:B------:R-:W-:Y:S04]  /*edd0*/  STS.U16 [R22+UR9+0x4200], R29 ;  /* 0x0042001d16007988 */ /* 0x000fe80008000409 */
[----:B------:R0:W-:Y:S04]  /*ede0*/  STS.U16 [R22+UR9+0x600], R18 ;  /* 0x0006001216007988 */ /* 0x0001e80008000409 */
[----:B0-----:R-:W4:Y:S01]  /*edf0*/  LDL.LU R18, [R1+0xd04] ;  /* 0x000d040001127983 */ /* 0x001f220000300800 */
[----:B------:R-:W-:-:S05]  /*ee00*/  SEL R12, R65, R19, !P2 ;  /* 0x00000013410c7207 */ /* 0x000fca0005000000 */
[----:B------:R-:W-:Y:S01]  /*ee10*/  IMAD R12, R12, UR7, RZ ;  /* 0x000000070c0c7c24 */ /* 0x000fe2000f8e02ff */
[----:B---3--:R-:W-:-:S06]  /*ee20*/  PRMT R16, RZ, 0x7610, R16 ;  /* 0x00007610ff107816 */ /* 0x008fcc0000000010 */
[----:B------:R0:W3:Y:S02]  /*ee30*/  @P1 LDG.E.U16 R16, desc[UR24][R20.64] ;  /* 0x0000001814101981 */ /* 0x0000e4000c1e1500 */
[----:B0-----:R-:W-:Y:S01]  /*ee40*/  @P1 IMAD.MOV.U32 R20, RZ, RZ, R13 ;  /* 0x000000ffff141224 */ /* 0x001fe200078e000d */
[----:B------:R-:W-:Y:S01]  /*ee50*/  LEA R13, P6, R12, R92, 0x1 ;  /* 0x0000005c0c0d7211 */ /* 0x000fe200078c08ff */
[----:B------:R-:W-:-:S03]  /*ee60*/  @P1 IMAD.MOV.U32 R21, RZ, RZ, R17 ;  /* 0x000000ffff151224 */ /* 0x000fc600078e0011 */
[----:B------:R-:W-:Y:S01]  /*ee70*/  LEA.HI.X.SX32 R17, R12, R93, 0x1, P6 ;  /* 0x0000005d0c117211 */ /* 0x000fe200030f0eff */
[----:B------:R-:W-:Y:S04]  /*ee80*/  STL [R1+0x5bc], R13 ;  /* 0x0005bc0d01007387 */ /* 0x000fe80000100800 */
[----:B--2---:R-:W-:Y:S04]  /*ee90*/  STS.U16 [R22+UR9+0x4600], R30 ;  /* 0x0046001e16007988 */ /* 0x004fe80008000409 */
[----:B------:R-:W-:Y:S04]  /*eea0*/  STL [R1+0x5b8], R17 ;  /* 0x0005b81101007387 */ /* 0x000fe80000100800 */
[----:B------:R0:W-:Y:S04]  /*eeb0*/  STS.U16 [R22+UR9+0xa00], R40 ;  /* 0x000a002816007988 */ /* 0x0001e80008000409 */
[----:B------:R-:W2:Y:S04]  /*eec0*/  LDL.LU R35, [R1+0x630] ;  /* 0x0006300001237983 */ /* 0x000ea80000300800 */
[----:B0-----:R-:W3:Y:S01]  /*eed0*/  LDL.LU R40, [R1+0x61c] ;  /* 0x00061c0001287983 */ /* 0x001ee20000300800 */
[----:B------:R-:W-:-:S03]  /*eee0*/  SEL R12, R65, R31, !P2 ;  /* 0x0000001f410c7207 */ /* 0x000fc60005000000 */
[----:B------:R-:W3:Y:S02]  /*eef0*/  LDL.LU R34, [R1+0x62c] ;  /* 0x00062c0001227983 */ /* 0x000ee40000300800 */
[----:B------:R-:W-:Y:S02]  /*ef00*/  IMAD R12, R12, UR7, RZ ;  /* 0x000000070c0c7c24 */ /* 0x000fe4000f8e02ff */
[----:B------:R-:W3:Y:S03]  /*ef10*/  LDL.LU R33, [R1+0x624] ;  /* 0x0006240001217983 */ /* 0x000ee60000300800 */
[----:B------:R-:W-:-:S04]  /*ef20*/  LEA R36, P6, R12, R92, 0x1 ;  /* 0x0000005c0c247211 */ /* 0x000fc800078c08ff */
[----:B------:R-:W-:Y:S02]  /*ef30*/  LEA.HI.X.SX32 R37, R12, R93, 0x1, P6 ;  /* 0x0000005d0c257211 */ /* 0x000fe400030f0eff */
[----:B----4-:R-:W-:Y:S01]  /*ef40*/  PRMT R14, RZ, 0x7610, R14 ;  /* 0x00007610ff0e7816 */ /* 0x010fe2000000000e */
[----:B------:R-:W-:Y:S05]  /*ef50*/  STL [R1+0x5cc], R36 ;  /* 0x0005cc2401007387 */ /* 0x000fea0000100800 */
[----:B------:R0:W4:Y:S04]  /*ef60*/  @P1 LDG.E.U16 R14, desc[UR24][R20.64] ;  /* 0x00000018140e1981 */ /* 0x000128000c1e1500 */
[----:B------:R-:W-:Y:S04]  /*ef70*/  STL [R1+0x5c8], R37 ;  /* 0x0005c82501007387 */ /* 0x000fe80000100800 */
[----:B------:R-:W4:Y:S01]  /*ef80*/  LDL.LU R32, [R1+0x614] ;  /* 0x0006140001207983 */ /* 0x000f220000300800 */
[----:B0-----:R-:W-:-:S02]  /*ef90*/  @P1 IMAD.MOV.U32 R20, RZ, RZ, R13 ;  /* 0x000000ffff141224 */ /* 0x001fc400078e000d */
[----:B------:R-:W-:Y:S01]  /*efa0*/  @P1 IMAD.MOV.U32 R21, RZ, RZ, R17 ;  /* 0x000000ffff151224 */ /* 0x000fe200078e0011 */
[----:B------:R-:W4:Y:S01]  /*efb0*/  LDL.LU R13, [R1+0x610] ;  /* 0x00061000010d7983 */ /* 0x000f220000300800 */
[----:B------:R-:W-:-:S06]  /*efc0*/  PRMT R18, RZ, 0x7610, R18 ;  /* 0x00007610ff127816 */ /* 0x000fcc0000000012 */
[----:B------:R-:W4:Y:S04]  /*efd0*/  @P1 LDG.E.U16 R18, desc[UR24][R20.64] ;  /* 0x0000001814121981 */ /* 0x000f28000c1e1500 */
[----:B------:R-:W4:Y:S04]  /*efe0*/  LDL.LU R20, [R1+0x60c] ;  /* 0x00060c0001147983 */ /* 0x000f280000300800 */
        /* <DEDUP_REMOVED lines=14> */
[----:B------:R-:W-:-:S03]  /*f0d0*/  ISETP.NE.AND P6, PT, R54, RZ, PT ;  /* 0x000000ff3600720c */ /* 0x000fc60003fc5270 */
[----:B------:R-:W4:Y:S04]  /*f0e0*/  LDL.LU R31, [R1+0x5d0] ;  /* 0x0005d000011f7983 */ /* 0x000f280000300800 */
[----:B------:R-:W4:Y:S04]  /*f0f0*/  LDL.LU R73, [R1+0x5c4] ;  /* 0x0005c40001497983 */ /* 0x000f280000300800 */
[----:B------:R-:W4:Y:S04]  /*f100*/  LDL.LU R70, [R1+0x5c0] ;  /* 0x0005c00001467983 */ /* 0x000f280000300800 */
[----:B------:R-:W4:Y:S04]  /*f110*/  LDL.LU R71, [R1+0x5b4] ;  /* 0x0005b40001477983 */ /* 0x000f280000300800 */
[----:B------:R-:W4:Y:S04]  /*f120*/  LDL.LU R54, [R1+0x5b0] ;  /* 0x0005b00001367983 */ /* 0x000f280000300800 */
[----:B--2---:R0:W-:Y:S04]  /*f130*/  STS.U16 [R22+UR9+0x4a00], R35 ;  /* 0x004a002316007988 */ /* 0x0041e80008000409 */
[----:B---3--:R1:W-:Y:S04]  /*f140*/  STS.U16 [R22+UR9+0xe00], R40 ;  /* 0x000e002816007988 */ /* 0x0083e80008000409 */
[----:B0-----:R-:W2:Y:S04]  /*f150*/  LDL.LU R35, [R1+0xd00] ;  /* 0x000d000001237983 */ /* 0x001ea80000300800 */
[----:B-1----:R-:W3:Y:S04]  /*f160*/  LDL.LU R40, [R1+0xcfc] ;  /* 0x000cfc0001287983 */ /* 0x002ee80000300800 */
[----:B---3--:R0:W-:Y:S04]  /*f170*/  STS.U16 [R22+UR9+0x4e00], R40 ;  /* 0x004e002816007988 */ /* 0x0081e80008000409 */
[----:B0-----:R-:W3:Y:S04]  /*f180*/  LDL.LU R40, [R1+0xcf8] ;  /* 0x000cf80001287983 */ /* 0x001ee80000300800 */
[----:B------:R0:W-:Y:S04]  /*f190*/  STS.U16 [R22+UR9+0x1200], R34 ;  /* 0x0012002216007988 */ /* 0x0001e80008000409 */
[----:B------:R1:W-:Y:S04]  /*f1a0*/  STS.U16 [R22+UR9+0x5200], R33 ;  /* 0x0052002116007988 */ /* 0x0003e80008000409 */
[----:B----4-:R4:W-:Y:S04]  /*f1b0*/  STS.U16 [R22+UR9+0x1600], R32 ;  /* 0x0016002016007988 */ /* 0x0109e80008000409 */
[----:B------:R0:W-:Y:S01]  /*f1c0*/  STS.U16 [R22+UR9+0x5600], R13 ;  /* 0x0056000d16007988 */ /* 0x0001e20008000409 */
[----:B---3--:R-:W-:-:S06]  /*f1d0*/  PRMT R40, RZ, 0x7610, R40 ;  /* 0x00007610ff287816 */ /* 0x008fcc0000000028 */
[----:B------:R-:W3:Y:S04]  /*f1e0*/  @P1 LDG.E.U16 R40, desc[UR24][R36.64] ;  /* 0x0000001824281981 */ /* 0x000ee8000c1e1500 */
[----:B------:R-:W2:Y:S04]  /*f1f0*/  LDL.LU.64 R36, [R1+0xcf0] ;  /* 0x000cf00001247983 */ /* 0x000ea80000300a00 */
[----:B0-----:R-:W2:Y:S04]  /*f200*/  LDL.LU R34, [R1+0xce8] ;  /* 0x000ce80001227983 */ /* 0x001ea80000300800 */
[----:B-1----:R-:W2:Y:S04]  /*f210*/  LDL.LU R33, [R1+0xce4] ;  /* 0x000ce40001217983 */ /* 0x002ea80000300800 */
[----:B----4-:R-:W4:Y:S04]  /*f220*/  LDL.LU R32, [R1+0xce0] ;  /* 0x000ce00001207983 */ /* 0x010f280000300800 */
[----:B------:R-:W2:Y:S04]  /*f230*/  LDL.LU R13, [R1+0xcdc] ;  /* 0x000cdc00010d7983 */ /* 0x000ea80000300800 */
[----:B------:R0:W-:Y:S04]  /*f240*/  STS.U16 [R22+UR9+0x1a00], R20 ;  /* 0x001a001416007988 */ /* 0x0001e80008000409 */
[----:B------:R1:W-:Y:S04]  /*f250*/  STS.U16 [R22+UR9+0x5a00], R21 ;  /* 0x005a001516007988 */ /* 0x0003e80008000409 */
[----:B------:R-:W-:Y:S04]  /*f260*/  STS.U16 [R22+UR9+0x1e00], R17 ;  /* 0x001e001116007988 */ /* 0x000fe80008000409 */
[----:B------:R1:W-:Y:S04]  /*f270*/  STS.U16 [R22+UR9+0x5e00], R66 ;  /* 0x005e004216007988 */ /* 0x0003e80008000409 */
[----:B0-----:R-:W3:Y:S04]  /*f280*/  LDL.LU R20, [R1+0xcd8] ;  /* 0x000cd80001147983 */ /* 0x001ee80000300800 */
[----:B-1----:R-:W3:Y:S01]  /*f290*/  LDL.LU R21, [R1+0xcd4] ;  /* 0x000cd40001157983 */ /* 0x002ee20000300800 */
[----:B------:R-:W-:-:S03]  /*f2a0*/  LOP3.LUT R66, R2, 0x50, RZ, 0x3c, !PT ;  /* 0x0000005002427812 */ /* 0x000fc600078e3cff */
[----:B------:R-:W3:Y:S04]  /*f2b0*/  LDL.LU R17, [R1+0xcd0] ;  /* 0x000cd00001117983 */ /* 0x000ee80000300800 */
[----:B------:R0:W-:Y:S04]  /*f2c0*/  STS.U16 [R66+UR9+0x280], R12 ;  /* 0x0002800c42007988 */ /* 0x0001e80008000409 */
[----:B------:R-:W-:Y:S04]  /*f2d0*/  STS.U16 [R66+UR9+0x4280], R41 ;  /* 0x0042802942007988 */ /* 0x000fe80008000409 */
        /* <DEDUP_REMOVED lines=13> */
[----:B------:R1:W-:Y:S04]  /*f3b0*/  STS.U16 [R66+UR9+0x5e80], R54 ;  /* 0x005e803642007988 */ /* 0x0003e80008000409 */
[----:B------:R-:W3:Y:S04]  /*f3c0*/  LDL.LU R22, [R1+0xccc] ;  /* 0x000ccc0001167983 */ /* 0x000ee80000300800 */
[----:B0-----:R-:W3:Y:S01]  /*f3d0*/  LDL.LU R12, [R1+0xcc8] ;  /* 0x000cc800010c7983 */ /* 0x001ee20000300800 */
[----:B-1----:R-:W-:-:S03]  /*f3e0*/  LOP3.LUT R54, R2, 0x60, RZ, 0x3c, !PT ;  /* 0x0000006002367812 */ /* 0x002fc600078e3cff */
[----:B------:R-:W3:Y:S04]  /*f3f0*/  LDL.LU R41, [R1+0xcc4] ;  /* 0x000cc40001297983 */ /* 0x000ee80000300800 */
        /* <DEDUP_REMOVED lines=10> */
[----:B--2---:R0:W-:Y:S04]  /*f4a0*/  STS.U16 [R54+UR9+0x300], R13 ;  /* 0x0003000d36007988 */ /* 0x0041e80008000409 */
[----:B----4-:R1:W-:Y:S04]  /*f4b0*/  STS.U16 [R54+UR9+0x4300], R32 ;  /* 0x0043002036007988 */ /* 0x0103e80008000409 */
        /* <DEDUP_REMOVED lines=11> */
[----:B0-----:R-:W4:Y:S04]  /*f570*/  LDL.LU R13, [R1+0xc98] ;  /* 0x000c9800010d7983 */ /* 0x001f280000300800 */
[----:B------:R0:W-:Y:S04]  /*f580*/  STS.U16 [R54+UR9+0x5b00], R50 ;  /* 0x005b003236007988 */ /* 0x0001e80008000409 */
[----:B-1----:R-:W3:Y:S04]  /*f590*/  LDL.LU R32, [R1+0xc94] ;  /* 0x000c940001207983 */ /* 0x002ee80000300800 */
[----:B--2---:R-:W2:Y:S01]  /*f5a0*/  LDL.LU R33, [R1+0xc90] ;  /* 0x000c900001217983 */ /* 0x004ea20000300800 */
[----:B0-----:R-:W-:-:S03]  /*f5b0*/  LOP3.LUT R50, R2, 0x70, RZ, 0x3c, !PT ;  /* 0x0000007002327812 */ /* 0x001fc600078e3cff */
[----:B------:R-:W2:Y:S04]  /*f5c0*/  LDL.LU R34, [R1+0xc8c] ;  /* 0x000c8c0001227983 */ /* 0x000ea80000300800 */
[----:B------:R-:W2:Y:S04]  /*f5d0*/  LDL.LU R35, [R1+0xc88] ;  /* 0x000c880001237983 */ /* 0x000ea80000300800 */
[----:B------:R-:W-:Y:S04]  /*f5e0*/  STS.U16 [R54+UR9+0x1f00], R56 ;  /* 0x001f003836007988 */ /* 0x000fe80008000409 */
[----:B------:R-:W2:Y:S04]  /*f5f0*/  LDL.LU R36, [R1+0xc84] ;  /* 0x000c840001247983 */ /* 0x000ea80000300800 */
[----:B------:R-:W-:Y:S04]  /*f600*/  STS.U16 [R54+UR9+0x5f00], R53 ;  /* 0x005f003536007988 */ /* 0x000fe80008000409 */
[----:B------:R-:W2:Y:S04]  /*f610*/  LDL.LU R37, [R1+0xc80] ;  /* 0x000c800001257983 */ /* 0x000ea80000300800 */
[----:B------:R-:W-:Y:S04]  /*f620*/  STS.U16 [R50+UR9+0x380], R52 ;  /* 0x0003803432007988 */ /* 0x000fe80008000409 */
[----:B------:R-:W2:Y:S04]  /*f630*/  LDL.LU R38, [R1+0xc7c] ;  /* 0x000c7c0001267983 */ /* 0x000ea80000300800 */
[----:B------:R0:W-:Y:S04]  /*f640*/  STS.U16 [R50+UR9+0x4380], R51 ;  /* 0x0043803332007988 */ /* 0x0001e80008000409 */
[----:B------:R1:W-:Y:S04]  /*f650*/  STS.U16 [R50+UR9+0x780], R55 ;  /* 0x0007803732007988 */ /* 0x0003e80008000409 */
[----:B0-----:R-:W2:Y:S04]  /*f660*/  LDL.LU R51, [R1+0x474] ;  /* 0x0004740001337983 */ /* 0x001ea80000300800 */
[----:B------:R-:W2:Y:S04]  /*f670*/  LDL.LU R52, [R1+0x46c] ;  /* 0x00046c0001347983 */ /* 0x000ea80000300800 */
[----:B------:R-:W2:Y:S04]  /*f680*/  LDL.LU R53, [R1+0x468] ;  /* 0x0004680001357983 */ /* 0x000ea80000300800 */
[----:B------:R-:W2:Y:S04]  /*f690*/  LDL.LU R54, [R1+0x464] ;  /* 0x0004640001367983 */ /* 0x000ea80000300800 */
[----:B------:R-:W2:Y:S04]  /*f6a0*/  LDL.LU R66, [R1+0x460] ;  /* 0x0004600001427983 */ /* 0x000ea80000300800 */
[----:B-1----:R-:W2:Y:S04]  /*f6b0*/  LDL.LU R55, [R1+0x45c] ;  /* 0x00045c0001377983 */ /* 0x002ea80000300800 */
[----:B------:R-:W2:Y:S04]  /*f6c0*/  LDL.LU R56, [R1+0x458] ;  /* 0x0004580001387983 */ /* 0x000ea80000300800 */
[----:B------:R-:W-:Y:S04]  /*f6d0*/  STS.U16 [R50+UR9+0x4780], R59 ;  /* 0x0047803b32007988 */ /* 0x000fe80008000409 */
[----:B------:R-:W2:Y:S04]  /*f6e0*/  LDL.LU R57, [R1+0x454] ;  /* 0x0004540001397983 */ /* 0x000ea80000300800 */
[----:B------:R0:W-:Y:S04]  /*f6f0*/  STS.U16 [R50+UR9+0xb80], R58 ;  /* 0x000b803a32007988 */ /* 0x0001e80008000409 */
[----:B0-----:R-:W2:Y:S04]  /*f700*/  LDL.LU R58, [R1+0x450] ;  /* 0x00045000013a7983 */ /* 0x001ea80000300800 */
[----:B------:R-:W2:Y:S04]  /*f710*/  LDL.LU R59, [R1+0x44c] ;  /* 0x00044c00013b7983 */ /* 0x000ea80000300800 */
[----:B------:R-:W2:Y:S04]  /*f720*/  LDL.LU R60, [R1+0x448] ;  /* 0x00044800013c7983 */ /* 0x000ea80000300800 */
[----:B------:R-:W2:Y:S04]  /*f730*/  LDL.LU R61, [R1+0x444] ;  /* 0x00044400013d7983 */ /* 0x000ea80000300800 */
[----:B------:R-:W2:Y:S04]  /*f740*/  LDL.LU R62, [R1+0x440] ;  /* 0x00044000013e7983 */ /* 0x000ea80000300800 */
[----:B------:R-:W2:Y:S04]  /*f750*/  LDL.LU R63, [R1+0x43c] ;  /* 0x00043c00013f7983 */ /* 0x000ea80000300800 */
[----:B------:R-:W2:Y:S04]  /*f760*/  LDL.LU R73, [R1+0x438] ;  /* 0x0004380001497983 */ /* 0x000ea80000300800 */
[----:B------:R-:W2:Y:S04]  /*f770*/  LDL.LU R70, [R1+0x434] ;  /* 0x0004340001467983 */ /* 0x000ea80000300800 */
[----:B------:R-:W2:Y:S04]  /*f780*/  LDL.LU R71, [R1+0x430] ;  /* 0x0004300001477983 */ /* 0x000ea80000300800 */
[----:B------:R0:W-:Y:S04]  /*f790*/  STS.U16 [R50+UR9+0x4b80], R15 ;  /* 0x004b800f32007988 */ /* 0x0001e80008000409 */
[----:B------:R1:W-:Y:S04]  /*f7a0*/  STS.U16 [R50+UR9+0xf80], R39 ;  /* 0x000f802732007988 */ /* 0x0003e80008000409 */
[----:B------:R1:W-:Y:S04]  /*f7b0*/  STS.U16 [R50+UR9+0x4f80], R42 ;  /* 0x004f802a32007988 */ /* 0x0003e80008000409 */
[----:B0-----:R-:W2:Y:S04]  /*f7c0*/  LDL.LU R15, [R1+0xc78] ;  /* 0x000c7800010f7983 */ /* 0x001ea80000300800 */
[----:B-1----:R-:W2:Y:S04]  /*f7d0*/  LDL.LU R39, [R1+0xc74] ;  /* 0x000c740001277983 */ /* 0x002ea80000300800 */
        /* <DEDUP_REMOVED lines=15> */
[----:B0-----:R-:W2:Y:S04]  /*f8d0*/  LDL.LU R49, [R1+0xc54] ;  /* 0x000c540001317983 */ /* 0x001ea80000300800 */
[----:B-1----:R-:W2:Y:S04]  /*f8e0*/  LDL.LU R50, [R1+0xc50] ;  /* 0x000c500001327983 */ /* 0x002ea80000300800 */
[----:B------:R-:W2:Y:S04]  /*f8f0*/  LDL.LU R0, [R1+0xc4c] ;  /* 0x000c4c0001007983 */ /* 0x000ea80000300800 */
[----:B--2---:R0:W-:Y:S04]  /*f900*/  STS.U16 [R0+UR9+0x8000], R51 ;  /* 0x0080003300007988 */ /* 0x0041e80008000409 */
[----:B------:R1:W-:Y:S04]  /*f910*/  STS.U16 [R0+UR9+0x8400], R52 ;  /* 0x0084003400007988 */ /* 0x0003e80008000409 */
[----:B------:R2:W-:Y:S04]  /*f920*/  STS.U16 [R0+UR9+0x8800], R53 ;  /* 0x0088003500007988 */ /* 0x0005e80008000409 */
[----:B0-----:R-:W3:Y:S04]  /*f930*/  LDL.LU R51, [R1+0xc48] ;  /* 0x000c480001337983 */ /* 0x001ee80000300800 */
[----:B-1----:R-:W4:Y:S04]  /*f940*/  LDL.LU R52, [R1+0xc44] ;  /* 0x000c440001347983 */ /* 0x002f280000300800 */
[----:B--2---:R-:W2:Y:S04]  /*f950*/  LDL.LU R53, [R1+0xc40] ;  /* 0x000c400001357983 */ /* 0x004ea80000300800 */
        /* <DEDUP_REMOVED lines=22> */
[----:B------:R0:W-:Y:S04]  /*fac0*/  STS.U16 [R0+UR9+0xbc00], R70 ;  /* 0x00bc004600007988 */ /* 0x0001e80008000409 */
[----:B------:R-:W-:Y:S01]  /*fad0*/  STS.U16 [R0+UR9+0xf800], R50 ;  /* 0x00f8003200007988 */ /* 0x000fe20008000409 */
[----:B0-----:R-:W-:-:S03]  /*fae0*/  LOP3.LUT R70, R0, 0x20, RZ, 0x3c, !PT ;  /* 0x0000002000467812 */ /* 0x001fc600078e3cff */
[----:B------:R-:W-:Y:S04]  /*faf0*/  STS.U16 [R0+UR9+0xb800], R73 ;  /* 0x00b8004900007988 */ /* 0x000fe80008000409 */
[----:B------:R-:W-:Y:S04]  /*fb00*/  STS.U16 [R0+UR9+0xc000], R71 ;  /* 0x00c0004700007988 */ /* 0x000fe80008000409 */
[----:B------:R-:W-:Y:S04]  /*fb10*/  STS.U16 [R0+UR9+0xfc00], R49 ;  /* 0x00fc003100007988 */ /* 0x000fe80008000409 */
[----:B---3--:R-:W-:Y:S04]  /*fb20*/  STS.U16 [R0+UR9+0xf400], R51 ;  /* 0x00f4003300007988 */ /* 0x008fe80008000409 */
[----:B----4-:R-:W-:Y:S04]  /*fb30*/  STS.U16 [R0+UR9+0xf000], R52 ;  /* 0x00f0003400007988 */ /* 0x010fe80008000409 */
[----:B--2---:R-:W-:Y:S04]  /*fb40*/  STS.U16 [R0+UR9+0xec00], R53 ;  /* 0x00ec003500007988 */ /* 0x004fe80008000409 */
        /* <DEDUP_REMOVED lines=10> */
[----:B0-----:R-:W2:Y:S04]  /*fbf0*/  LDL.LU R63, [R1+0xc14] ;  /* 0x000c1400013f7983 */ /* 0x001ea80000300800 */
[----:B------:R-:W3:Y:S04]  /*fc00*/  LDL.LU R62, [R1+0xc10] ;  /* 0x000c1000013e7983 */ /* 0x000ee80000300800 */
[----:B------:R-:W4:Y:S04]  /*fc10*/  LDL.LU R61, [R1+0xc0c] ;  /* 0x000c0c00013d7983 */ /* 0x000f280000300800 */
        /* <DEDUP_REMOVED lines=33> */
[----:B0-----:R-:W3:Y:S04]  /*fe30*/  LDL.LU R38, [R1+0xbb8] ;  /* 0x000bb80001267983 */ /* 0x001ee80000300800 */
[----:B-1----:R-:W3:Y:S04]  /*fe40*/  LDL.LU R37, [R1+0xbb4] ;  /* 0x000bb40001257983 */ /* 0x002ee80000300800 */
[----:B------:R-:W3:Y:S04]  /*fe50*/  LDL.LU R36, [R1+0xbb0] ;  /* 0x000bb00001247983 */ /* 0x000ee80000300800 */
        /* <DEDUP_REMOVED lines=8> */
[----:B0-----:R-:W3:Y:S04]  /*fee0*/  LDL.LU R32, [R1+0xba0] ;  /* 0x000ba00001207983 */ /* 0x001ee80000300800 */
[----:B-1----:R-:W3:Y:S04]  /*fef0*/  LDL.LU R13, [R1+0x480] ;  /* 0x00048000010d7983 */ /* 0x002ee80000300800 */
[----:B------:R0:W-:Y:S04]  /*ff00*/  STS.U16 [R70+UR9+0xc500], R31 ;  /* 0x00c5001f46007988 */ /* 0x0001e80008000409 */
[----:B------:R1:W-:Y:S04]  /*ff10*/  STS.U16 [R70+UR9+0xc900], R30 ;  /* 0x00c9001e46007988 */ /* 0x0003e80008000409 */
[----:B------:R1:W-:Y:S04]  /*ff20*/  STS.U16 [R70+UR9+0xcd00], R19 ;  /* 0x00cd001346007988 */ /* 0x0003e80008000409 */
[----:B0-----:R-:W4:Y:S04]  /*ff30*/  LDL.LU R31, [R1+0xb9c] ;  /* 0x000b9c00011f7983 */ /* 0x001f280000300800 */
[----:B-1----:R-:W4:Y:S04]  /*ff40*/  LDL.LU R30, [R1+0xb98] ;  /* 0x000b9800011e7983 */ /* 0x002f280000300800 */
[----:B------:R-:W4:Y:S04]  /*ff50*/  LDL.LU R19, [R1+0x484] ;  /* 0x0004840001137983 */ /* 0x000f280000300800 */
[----:B------:R0:W-:Y:S04]  /*ff60*/  STS.U16 [R70+UR9+0xd100], R29 ;  /* 0x00d1001d46007988 */ /* 0x0001e80008000409 */
[----:B------:R1:W-:Y:S04]  /*ff70*/  STS.U16 [R70+UR9+0xd500], R28 ;  /* 0x00d5001c46007988 */ /* 0x0003e80008000409 */
[----:B------:R1:W-:Y:S04]  /*ff80*/  STS.U16 [R70+UR9+0xd900], R27 ;  /* 0x00d9001b46007988 */ /* 0x0003e80008000409 */
[----:B0-----:R-:W4:Y:S04]  /*ff90*/  LDL.LU R29, [R1+0xb94] ;  /* 0x000b9400011d7983 */ /* 0x001f280000300800 */
[----:B-1----:R-:W4:Y:S04]  /*ffa0*/  LDL.LU R28, [R1+0xb90] ;  /* 0x000b9000011c7983 */ /* 0x002f280000300800 */
[----:B------:R0:W-:Y:S04]  /*ffb0*/  STS.U16 [R70+UR9+0xdd00], R26 ;  /* 0x00dd001a46007988 */ /* 0x0001e80008000409 */
[----:B------:R-:W4:Y:S04]  /*ffc0*/  LDL.LU R27, [R1+0xb8c] ;  /* 0x000b8c00011b7983 */ /* 0x000f280000300800 */
[----:B------:R1:W-:Y:S04]  /*ffd0*/  STS.U16 [R70+UR9+0xe100], R25 ;  /* 0x00e1001946007988 */ /* 0x0003e80008000409 */
[----:B0-----:R-:W4:Y:S04]  /*ffe0*/  LDL.LU R26, [R1+0xb88] ;  /* 0x000b8800011a7983 */ /* 0x001f280000300800 */
[----:B------:R0:W-:Y:S04]  /*fff0*/  STS.U16 [R70+UR9+0xe500], R24 ;  /* 0x00e5001846007988 */ /* 0x0001e80008000409 */
[----:B-1----:R-:W4:Y:S04]  /*10000*/  LDL.LU R25, [R1+0xb84] ;  /* 0x000b840001197983 */ /* 0x002f280000300800 */
[----:B------:R1:W-:Y:S04]  /*10010*/  STS.U16 [R70+UR9+0xe900], R23 ;  /* 0x00e9001746007988 */ /* 0x0003e80008000409 */
[----:B0-----:R-:W4:Y:S04]  /*10020*/  LDL.LU R24, [R1+0xb80] ;  /* 0x000b800001187983 */ /* 0x001f280000300800 */
[----:B------:R-:W-:Y:S04]  /*10030*/  STS.U16 [R70+UR9+0xed00], R41 ;  /* 0x00ed002946007988 */ /* 0x000fe80008000409 */
[----:B-1----:R-:W4:Y:S04]  /*10040*/  LDL.LU R23, [R1+0xb7c] ;  /* 0x000b7c0001177983 */ /* 0x002f280000300800 */
[----:B------:R0:W-:Y:S04]  /*10050*/  STS.U16 [R70+UR9+0xf100], R12 ;  /* 0x00f1000c46007988 */ /* 0x0001e80008000409 */
[----:B------:R1:W-:Y:S04]  /*10060*/  STS.U16 [R70+UR9+0xf500], R22 ;  /* 0x00f5001646007988 */ /* 0x0003e80008000409 */
[----:B0-----:R-:W4:Y:S04]  /*10070*/  LDL.LU R12, [R1+0x488] ;  /* 0x00048800010c7983 */ /* 0x001f280000300800 */
[----:B------:R2:W-:Y:S04]  /*10080*/  STS.U16 [R70+UR9+0xf900], R17 ;  /* 0x00f9001146007988 */ /* 0x0005e80008000409 */
[----:B-1----:R-:W4:Y:S01]  /*10090*/  LDL.LU R22, [R1+0xb78] ;  /* 0x000b780001167983 */ /* 0x002f220000300800 */
[----:B--2---:R-:W-:-:S03]  /*100a0*/  SEL R17, R65, R15, !P2 ;  /* 0x0000000f41117207 */ /* 0x004fc60005000000 */
[----:B------:R-:W2:Y:S01]  /*100b0*/  LDL.LU R15, [R1+0x48c] ;  /* 0x00048c00010f7983 */ /* 0x000ea20000300800 */
[----:B------:R-:W-:Y:S01]  /*100c0*/  @!P6 IMAD.MOV R66, RZ, RZ, -R66 ;  /* 0x000000ffff42e224 */ /* 0x000fe200078e0a42 */
[----:B------:R-:W-:-:S13]  /*100d0*/  ISETP.GT.U32.AND P6, PT, R91, R11, PT ;  /* 0x0000000b5b00720c */ /* 0x000fda0003fc4070 */
[----:B------:R-:W-:-:S05]  /*100e0*/  @!P6 IMAD.IADD R11, R11, 0x1, -R91 ;  /* 0x000000010b0be824 */ /* 0x000fca00078e0a5b */
[----:B------:R-:W-:-:S13]  /*100f0*/  ISETP.GT.U32.AND P6, PT, R91, R11, PT ;  /* 0x0000000b5b00720c */ /* 0x000fda0003fc4070 */
[----:B------:R-:W-:Y:S01]  /*10100*/  @!P6 IMAD.IADD R11, R11, 0x1, -R91 ;  /* 0x000000010b0be824 */ /* 0x000fe200078e0a5b */
[----:B------:R-:W-:-:S13]  /*10110*/  ISETP.GT.U32.AND P6, PT, R91, R10, PT ;  /* 0x0000000a5b00720c */ /* 0x000fda0003fc4070 */
[----:B------:R-:W-:-:S05]  /*10120*/  @!P6 IMAD.IADD R10, R10, 0x1, -R91 ;  /* 0x000000010a0ae824 */ /* 0x000fca00078e0a5b */
[C---:B------:R-:W-:Y:S02]  /*10130*/  ISETP.GT.U32.AND P6, PT, R91.reuse, R10, PT ;  /* 0x0000000a5b00720c */ /* 0x040fe40003fc4070 */
[----:B------:R-:W-:Y:S01]  /*10140*/  LOP3.LUT R41, R0, 0x40, RZ, 0x3c, !PT ;  /* 0x0000004000297812 */ /* 0x000fe200078e3cff */
[----:B------:R0:W-:Y:S10]  /*10150*/  STS.U16 [R70+UR9+0xfd00], R21 ;  /* 0x00fd001546007988 */ /* 0x0001f40008000409 */
[----:B------:R-:W-:Y:S01]  /*10160*/  @!P6 IMAD.IADD R10, R10, 0x1, -R91 ;  /* 0x000000010a0ae824 */ /* 0x000fe200078e0a5b */
[----:B------:R-:W-:Y:S01]  /*10170*/  ISETP.GT.U32.AND P6, PT, R91, R67, PT ;  /* 0x000000435b00720c */ /* 0x000fe20003fc4070 */
[----:B------:R-:W-:Y:S01]  /*10180*/  STS.U16 [R41+UR9+0x8200], R20 ;  /* 0x0082001429007988 */ /* 0x000fe20008000409 */
[----:B------:R-:W-:Y:S01]  /*10190*/  IMAD R17, R17, UR7, RZ ;  /* 0x0000000711117c24 */ /* 0x000fe2000f8e02ff */
[----:B---3--:R-:W-:-:S02]  /*101a0*/  SEL R13, R65, R13, !P2 ;  /* 0x0000000d410d7207 */ /* 0x008fc40005000000 */
[----:B------:R-:W-:Y:S04]  /*101b0*/  STS.U16 [R41+UR9+0x8600], R69 ;  /* 0x0086004529007988 */ /* 0x000fe80008000409 */
[----:B------:R-:W-:Y:S01]  /*101c0*/  STS.U16 [R41+UR9+0x8a00], R68 ;  /* 0x008a004429007988 */ /* 0x000fe20008000409 */
[----:B------:R-:W-:-:S03]  /*101d0*/  IMAD R13, R13, UR7, RZ ;  /* 0x000000070d0d7c24 */ /* 0x000fc6000f8e02ff */
[----:B------:R1:W-:Y:S01]  /*101e0*/  STS.U16 [R41+UR9+0x8e00], R16 ;  /* 0x008e001029007988 */ /* 0x0003e20008000409 */
[----:B------:R-:W-:-:S03]  /*101f0*/  @!P6 IMAD.IADD R67, R67, 0x1, -R91 ;  /* 0x000000014343e824 */ /* 0x000fc600078e0a5b */
[----:B0-----:R-:W3:Y:S04]  /*10200*/  LDL.LU R21, [R1+0xb74] ;  /* 0x000b740001157983 */ /* 0x001ee80000300800 */
[----:B------:R0:W-:Y:S01]  /*10210*/  STS.U16 [R41+UR9+0x9200], R14 ;  /* 0x0092000e29007988 */ /* 0x0001e20008000409 */
[----:B-1----:R-:W-:-:S03]  /*10220*/  LEA R16, P6, R17, R92, 0x1 ;  /* 0x0000005c11107211 */ /* 0x002fc600078c08ff */
[----:B------:R-:W3:Y:S04]  /*10230*/  LDL.LU R20, [R1+0xb70] ;  /* 0x000b700001147983 */ /* 0x000ee80000300800 */
[----:B------:R4:W-:Y:S04]  /*10240*/  STS.U16 [R41+UR9+0x9600], R18 ;  /* 0x0096001229007988 */ /* 0x0009e80008000409 */
[----:B0-----:R-:W3:Y:S01]  /*10250*/  LDL.LU R14, [R1+0x490] ;  /* 0x00049000010e7983 */ /* 0x001ee20000300800 */
[----:B----4-:R-:W-:-:S03]  /*10260*/  SEL R18, R65, R19, !P2 ;  /* 0x0000001341127207 */ /* 0x010fc60005000000 */
[----:B------:R-:W-:Y:S01]  /*10270*/  STL [R1+0x57c], R16 ;  /* 0x00057c1001007387 */ /* 0x000fe20000100800 */
[----:B------:R-:W-:-:S03]  /*10280*/  LEA.HI.X.SX32 R19, R17, R93, 0x1, P6 ;  /* 0x0000005d11137211 */ /* 0x000fc600030f0eff */
[----:B------:R0:W-:Y:S01]  /*10290*/  STS.U16 [R41+UR9+0x9a00], R40 ;  /* 0x009a002829007988 */ /* 0x0001e20008000409 */
[----:B------:R-:W-:-:S03]  /*102a0*/  IMAD R18, R18, UR7, RZ ;  /* 0x0000000712127c24 */ /* 0x000fc6000f8e02ff */
[----:B------:R-:W4:Y:S01]  /*102b0*/  LDL.LU R17, [R1+0x494] ;  /* 0x0004940001117983 */ /* 0x000f220000300800 */
[----:B------:R-:W-:Y:S01]  /*102c0*/  @P1 IMAD.MOV.U32 R68, RZ, RZ, R16 ;  /* 0x000000ffff441224 */ /* 0x000fe200078e0010 */
[CC--:B0-----:R-:W-:Y:S02]  /*102d0*/  LEA R40, P6, R13.reuse, R92.reuse, 0x1 ;  /* 0x0000005c0d287211 */ /* 0x0c1fe400078c08ff */
[----:B------:R0:W-:Y:S02]  /*102e0*/  STL [R1+0x578], R19 ;  /* 0x0005781301007387 */ /* 0x0001e40000100800 */
[----:B------:R-:W-:Y:S02]  /*102f0*/  LEA.HI.X.SX32 R41, R13, R93, 0x1, P6 ;  /* 0x0000005d0d297211 */ /* 0x000fe400030f0eff */
[----:B------:R1:W-:Y:S01]  /*10300*/  STL [R1+0x584], R40 ;  /* 0x0005842801007387 */ /* 0x0003e20000100800 */
[----:B------:R-:W-:-:S03]  /*10310*/  LEA R16, P6, R18, R92, 0x1 ;  /* 0x0000005c12107211 */ /* 0x000fc600078c08ff */
[----:B------:R-:W4:Y:S01]  /*10320*/  LDL.LU R13, [R1+0x498] ;  /* 0x00049800010d7983 */ /* 0x000f220000300800 */
[----:B------:R-:W-:Y:S01]  /*10330*/  @P1 IMAD.MOV.U32 R69, RZ, RZ, R19 ;  /* 0x000000ffff451224 */ /* 0x000fe200078e0013 */
[----:B------:R-:W-:Y:S02]  /*10340*/  PRMT R39, RZ, 0x7610, R39 ;  /* 0x00007610ff277816 */ /* 0x000fe40000000027 */
[----:B------:R1:W-:Y:S04]  /*10350*/  STL [R1+0x580], R41 ;  /* 0x0005802901007387 */ /* 0x0003e80000100800 */
[----:B------:R1:W-:Y:S04]  /*10360*/  STL [R1+0x594], R16 ;  /* 0x0005941001007387 */ /* 0x0003e80000100800 */
[----:B0-----:R-:W4:Y:S01]  /*10370*/  LDL.LU R19, [R1+0x49c] ;  /* 0x00049c0001137983 */ /* 0x001f220000300800 */
[----:B------:R-:W-:-:S02]  /*10380*/  PRMT R38, RZ, 0x7610, R38 ;  /* 0x00007610ff267816 */ /* 0x000fc40000000026 */
[----:B------:R-:W-:Y:S01]  /*10390*/  LEA.HI.X.SX32 R18, R18, R93, 0x1, P6 ;  /* 0x0000005d12127211 */ /* 0x000fe200030f0eff */
[----:B------:R1:W4:Y:S04]  /*103a0*/  @P1 LDG.E.U16 R39, desc[UR24][R40.64] ;  /* 0x0000001828271981 */ /* 0x000328000c1e1500 */
[----:B------:R0:W4:Y:S01]  /*103b0*/  @P1 LDG.E.U16 R38, desc[UR24][R68.64] ;  /* 0x0000001844261981 */ /* 0x000122000c1e1500 */
[----:B------:R-:W-:-:S05]  /*103c0*/  SEL R12, R65, R12, !P2 ;  /* 0x0000000c410c7207 */ /* 0x000fca0005000000 */
[----:B------:R-:W-:Y:S01]  /*103d0*/  IMAD R12, R12, UR7, RZ ;  /* 0x000000070c0c7c24 */ /* 0x000fe2000f8e02ff */
[----:B------:R2:W-:Y:S04]  /*103e0*/  STL [R1+0x590], R18 ;  /* 0x0005901201007387 */ /* 0x0005e80000100800 */
[----:B-1----:R-:W-:Y:S01]  /*103f0*/  LEA R40, P6, R12, R92, 0x1 ;  /* 0x0000005c0c287211 */ /* 0x002fe200078c08ff */
[----:B0-----:R-:W-:-:S03]  /*10400*/  @P1 IMAD.MOV.U32 R68, RZ, RZ, R16 ;  /* 0x000000ffff441224 */ /* 0x001fc600078e0010 */
[----:B------:R-:W-:Y:S01]  /*10410*/  LEA.HI.X.SX32 R41, R12, R93, 0x1, P6 ;  /* 0x0000005d0c297211 */ /* 0x000fe200030f0eff */
[----:B------:R0:W-:Y:S01]  /*10420*/  STL [R1+0x5a4], R40 ;  /* 0x0005a42801007387 */ /* 0x0001e20000100800 */
[----:B------:R-:W-:-:S03]  /*10430*/  @P1 IMAD.MOV.U32 R69, RZ, RZ, R18 ;  /* 0x000000ffff451224 */ /* 0x000fc600078e0012 */
[----:B------:R-:W4:Y:S04]  /*10440*/  LDL.LU R12, [R1+0x4a0] ;  /* 0x0004a000010c7983 */ /* 0x000f280000300800 */
[----:B------:R1:W-:Y:S01]  /*10450*/  STL [R1+0x5a0], R41 ;  /* 0x0005a02901007387 */ /* 0x0003e20000100800 */
[----:B--2---:R-:W-:-:S05]  /*10460*/  SEL R15, R65, R15, !P2 ;  /* 0x0000000f410f7207 */ /* 0x004fca0005000000 */
[----:B------:R-:W-:-:S05]  /*10470*/  IMAD R15, R15, UR7, RZ ;  /* 0x000000070f0f7c24 */ /* 0x000fca000f8e02ff */
[----:B------:R-:W-:-:S04]  /*10480*/  LEA R16, P6, R15, R92, 0x1 ;  /* 0x0000005c0f107211 */ /* 0x000fc800078c08ff */
[----:B------:R-:W-:Y:S01]  /*10490*/  LEA.HI.X.SX32 R18, R15, R93, 0x1, P6 ;  /* 0x0000005d0f127211 */ /* 0x000fe200030f0eff */
[----:B------:R2:W-:Y:S04]  /*104a0*/  STL [R1+0x5b4], R16 ;  /* 0x0005b41001007387 */ /* 0x0005e80000100800 */
[----:B------:R-:W4:Y:S01]  /*104b0*/  LDL.LU R15, [R1+0x4a4] ;  /* 0x0004a400010f7983 */ /* 0x000f220000300800 */
[----:B------:R-:W-:Y:S02]  /*104c0*/  PRMT R37, RZ, 0x7610, R37 ;  /* 0x00007610ff257816 */ /* 0x000fe40000000025 */
[----:B------:R-:W-:-:S04]  /*104d0*/  PRMT R36, RZ, 0x7610, R36 ;  /* 0x00007610ff247816 */ /* 0x000fc80000000024 */
[----:B------:R-:W4:Y:S01]  /*104e0*/  @P1 LDG.E.U16 R37, desc[UR24][R40.64] ;  /* 0x0000001828251981 */ /* 0x000f22000c1e1500 */
[----:B------:R-:W-:-:S03]  /*104f0*/  PRMT R35, RZ, 0x7610, R35 ;  /* 0x00007610ff237816 */ /* 0x000fc60000000023 */
[----:B------:R0:W4:Y:S04]  /*10500*/  @P1 LDG.E.U16 R36, desc[UR24][R68.64] ;  /* 0x0000001844241981 */ /* 0x000128000c1e1500 */
[----:B------:R1:W-:Y:S01]  /*10510*/  STL [R1+0x5b0], R18 ;  /* 0x0005b01201007387 */ /* 0x0003e20000100800 */
[----:B------:R-:W-:Y:S01]  /*10520*/  PRMT R34, RZ, 0x7610, R34 ;  /* 0x00007610ff227816 */ /* 0x000fe20000000022 */
[----:B0-----:R-:W-:Y:S02]  /*10530*/  @P1 IMAD.MOV.U32 R68, RZ, RZ, R16 ;  /* 0x000000ffff441224 */ /* 0x001fe400078e0010 */
[----:B------:R-:W-:-:S05]  /*10540*/  @P1 IMAD.MOV.U32 R69, RZ, RZ, R18 ;  /* 0x000000ffff451224 */ /* 0x000fca00078e0012 */
[----:B------:R-:W4:Y:S01]  /*10550*/  @P1 LDG.E.U16 R34, desc[UR24][R68.64] ;  /* 0x0000001844221981 */ /* 0x000f22000c1e1500 */
[----:B------:R-:W-:Y:S02]  /*10560*/  PRMT R62, RZ, 0x7610, R62 ;  /* 0x00007610ff3e7816 */ /* 0x000fe4000000003e */
[----:B------:R-:W-:Y:S02]  /*10570*/  PRMT R32, RZ, 0x7610, R32 ;  /* 0x00007610ff207816 */ /* 0x000fe40000000020 */
[----:B---3--:R-:W-:-:S05]  /*10580*/  SEL R14, R65, R14, !P2 ;  /* 0x0000000e410e7207 */ /* 0x008fca0005000000 */
[----:B------:R-:W-:-:S05]  /*10590*/  IMAD R14, R14, UR7, RZ ;  /* 0x000000070e0e7c24 */ /* 0x000fca000f8e02ff */
[----:B------:R-:W-:Y:S02]  /*105a0*/  LEA R40, P6, R14, R92, 0x1 ;  /* 0x0000005c0e287211 */ /* 0x000fe400078c08ff */
[----:B----4-:R-:W-:-:S05]  /*105b0*/  SEL R17, R65, R17, !P2 ;  /* 0x0000001141117207 */ /* 0x010fca0005000000 */
[----:B------:R-:W-:Y:S01]  /*105c0*/  IMAD R17, R17, UR7, RZ ;  /* 0x0000000711117c24 */ /* 0x000fe2000f8e02ff */
[----:B-1----:R-:W-:Y:S01]  /*105d0*/  LEA.HI.X.SX32 R41, R14, R93, 0x1, P6 ;  /* 0x0000005d0e297211 */ /* 0x002fe200030f0eff */
[----:B------:R0:W-:Y:S03]  /*105e0*/  STL [R1+0x5c4], R40 ;  /* 0x0005c42801007387 */ /* 0x0001e60000100800 */
[----:B--2---:R-:W-:Y:S01]  /*105f0*/  LEA R16, P6, R17, R92, 0x1 ;  /* 0x0000005c11107211 */ /* 0x004fe200078c08ff */
[----:B------:R-:W2:Y:S01]  /*10600*/  LDL.LU R14, [R1+0x4a8] ;  /* 0x0004a800010e7983 */ /* 0x000ea20000300800 */
[----:B------:R-:W-:-:S03]  /*10610*/  SEL R13, R65, R13, !P2 ;  /* 0x0000000d410d7207 */ /* 0x000fc60005000000 */
[----:B------:R1:W-:Y:S02]  /*10620*/  STL [R1+0x5c0], R41 ;  /* 0x0005c02901007387 */ /* 0x0003e40000100800 */
[----:B------:R-:W-:Y:S02]  /*10630*/  IMAD R13, R13, UR7, RZ ;  /* 0x000000070d0d7c24 */ /* 0x000fe4000f8e02ff */
[----:B------:R3:W-:Y:S04]  /*10640*/  STL [R1+0x5d4], R16 ;  /* 0x0005d41001007387 */ /* 0x0007e80000100800 */
[----:B------:R0:W4:Y:S01]  /*10650*/  @P1 LDG.E.U16 R35, desc[UR24][R40.64] ;  /* 0x0000001828231981 */ /* 0x000122000c1e1500 */
[----:B------:R-:W-:Y:S02]  /*10660*/  SEL R18, R65, R19, !P2 ;  /* 0x0000001341127207 */ /* 0x000fe40005000000 */
[----:B------:R-:W-:-:S02]  /*10670*/  LEA.HI.X.SX32 R19, R17, R93, 0x1, P6 ;  /* 0x0000005d11137211 */ /* 0x000fc400030f0eff */
[----:B------:R-:W4:Y:S01]  /*10680*/  LDL.LU R17, [R1+0x4ac] ;  /* 0x0004ac0001117983 */ /* 0x000f220000300800 */
[----:B------:R-:W-:Y:S01]  /*10690*/  IMAD R18, R18, UR7, RZ ;  /* 0x0000000712127c24 */ /* 0x000fe2000f8e02ff */
[CC--:B0-----:R-:W-:Y:S02]  /*106a0*/  LEA R40, P6, R13.reuse, R92.reuse, 0x1 ;  /* 0x0000005c0d287211 */ /* 0x0c1fe400078c08ff */
[----:B------:R0:W-:Y:S01]  /*106b0*/  STL [R1+0x5d0], R19 ;  /* 0x0005d01301007387 */ /* 0x0001e20000100800 */
[----:B------:R-:W-:Y:S01]  /*106c0*/  @P1 IMAD.MOV.U32 R68, RZ, RZ, R16 ;  /* 0x000000ffff441224 */ /* 0x000fe200078e0010 */
[----:B-1----:R-:W-:Y:S02]  /*106d0*/  LEA.HI.X.SX32 R41, R13, R93, 0x1, P6 ;  /* 0x0000005d0d297211 */ /* 0x002fe400030f0eff */
[----:B------:R1:W-:Y:S01]  /*106e0*/  STL [R1+0x5dc], R40 ;  /* 0x0005dc2801007387 */ /* 0x0003e20000100800 */
[----:B---3--:R-:W-:-:S03]  /*106f0*/  LEA R16, P6, R18, R92, 0x1 ;  /* 0x0000005c12107211 */ /* 0x008fc600078c08ff */
[----:B------:R-:W3:Y:S01]  /*10700*/  LDL.LU R13, [R1+0x4b4] ;  /* 0x0004b400010d7983 */ /* 0x000ee20000300800 */
[----:B------:R-:W-:-:S03]  /*10710*/  @P1 IMAD.MOV.U32 R69, RZ, RZ, R19 ;  /* 0x000000ffff451224 */ /* 0x000fc600078e0013 */
[----:B------:R1:W-:Y:S04]  /*10720*/  STL [R1+0x5d8], R41 ;  /* 0x0005d82901007387 */ /* 0x0003e80000100800 */
[----:B------:R1:W-:Y:S04]  /*10730*/  STL [R1+0x5e4], R16 ;  /* 0x0005e41001007387 */ /* 0x0003e80000100800 */
[----:B0-----:R-:W3:Y:S01]  /*10740*/  LDL.LU R19, [R1+0x4b8] ;  /* 0x0004b80001137983 */ /* 0x001ee20000300800 */
[----:B------:R-:W-:-:S03]  /*10750*/  LEA.HI.X.SX32 R18, R18, R93, 0x1, P6 ;  /* 0x0000005d12127211 */ /* 0x000fc600030f0eff */
[----:B------:R1:W3:Y:S04]  /*10760*/  @P1 LDG.E.U16 R62, desc[UR24][R40.64] ;  /* 0x00000018283e1981 */ /* 0x0002e8000c1e1500 */
[----:B------:R0:W3:Y:S01]  /*10770*/  @P1 LDG.E.U16 R32, desc[UR24][R68.64] ;  /* 0x0000001844201981 */ /* 0x0000e2000c1e1500 */
        /* <DEDUP_REMOVED lines=8> */
[----:B------:R-:W3:Y:S04]  /*10800*/  LDL.LU R12, [R1+0x4bc] ;  /* 0x0004bc00010c7983 */ /* 0x000ee80000300800 */
[----:B------:R1:W-:Y:S01]  /*10810*/  STL [R1+0x5e8], R41 ;  /* 0x0005e82901007387 */ /* 0x0003e20000100800 */
[----:B------:R-:W-:-:S05]  /*10820*/  SEL R15, R65, R15, !P2 ;  /* 0x0000000f410f7207 */ /* 0x000fca0005000000 */
[----:B------:R-:W-:-:S05]  /*10830*/  IMAD R15, R15, UR7, RZ ;  /* 0x000000070f0f7c24 */ /* 0x000fca000f8e02ff */
[----:B------:R-:W-:-:S04]  /*10840*/  LEA R16, P6, R15, R92, 0x1 ;  /* 0x0000005c0f107211 */ /* 0x000fc800078c08ff */
[----:B------:R-:W-:Y:S01]  /*10850*/  LEA.HI.X.SX32 R18, R15, R93, 0x1, P6 ;  /* 0x0000005d0f127211 */ /* 0x000fe200030f0eff */
[----:B------:R0:W-:Y:S04]  /*10860*/  STL [R1+0x5f4], R16 ;  /* 0x0005f41001007387 */ /* 0x0001e80000100800 */
[----:B------:R-:W3:Y:S01]  /*10870*/  LDL.LU R15, [R1+0x4d8] ;  /* 0x0004d800010f7983 */ /* 0x000ee20000300800 */
[----:B------:R-:W-:Y:S02]  /*10880*/  PRMT R63, RZ, 0x7610, R63 ;  /* 0x00007610ff3f7816 */ /* 0x000fe4000000003f */
[----:B------:R-:W-:-:S04]  /*10890*/  PRMT R33, RZ, 0x7610, R33 ;  /* 0x00007610ff217816 */ /* 0x000fc80000000021 */
[----:B------:R-:W3:Y:S01]  /*108a0*/  @P1 LDG.E.U16 R63, desc[UR24][R40.64] ;  /* 0x00000018283f1981 */ /* 0x000ee2000c1e1500 */
[----:B------:R-:W-:-:S03]  /*108b0*/  PRMT R60, RZ, 0x7610, R60 ;  /* 0x00007610ff3c7816 */ /* 0x000fc6000000003c */
[----:B------:R0:W3:Y:S04]  /*108c0*/  @P1 LDG.E.U16 R33, desc[UR24][R68.64] ;  /* 0x0000001844211981 */ /* 0x0000e8000c1e1500 */
[----:B------:R1:W-:Y:S01]  /*108d0*/  STL [R1+0x5f0], R18 ;  /* 0x0005f01201007387 */ /* 0x0003e20000100800 */
[----:B------:R-:W-:Y:S01]  /*108e0*/  PRMT R30, RZ, 0x7610, R30 ;  /* 0x00007610ff1e7816 */ /* 0x000fe2000000001e */
[----:B0-----:R-:W-:Y:S02]  /*108f0*/  @P1 IMAD.MOV.U32 R68, RZ, RZ, R16 ;  /* 0x000000ffff441224 */ /* 0x001fe400078e0010 */
[----:B------:R-:W-:-:S05]  /*10900*/  @P1 IMAD.MOV.U32 R69, RZ, RZ, R18 ;  /* 0x000000ffff451224 */ /* 0x000fca00078e0012 */
[----:B------:R0:W3:Y:S01]  /*10910*/  @P1 LDG.E.U16 R30, desc[UR24][R68.64] ;  /* 0x00000018441e1981 */ /* 0x0000e2000c1e1500 */
[----:B------:R-:W-:Y:S02]  /*10920*/  PRMT R61, RZ, 0x7610, R61 ;  /* 0x00007610ff3d7816 */ /* 0x000fe4000000003d */
[----:B------:R-:W-:Y:S02]  /*10930*/  PRMT R31, RZ, 0x7610, R31 ;  /* 0x00007610ff1f7816 */ /* 0x000fe4000000001f */
[----:B--2---:R-:W-:-:S05]  /*10940*/  SEL R14, R65, R14, !P2 ;  /* 0x0000000e410e7207 */ /* 0x004fca0005000000 */
[----:B------:R-:W-:-:S05]  /*10950*/  IMAD R14, R14, UR7, RZ ;  /* 0x000000070e0e7c24 */ /* 0x000fca000f8e02ff */
[----:B------:R-:W-:Y:S02]  /*10960*/  LEA R40, P6, R14, R92, 0x1 ;  /* 0x0000005c0e287211 */ /* 0x000fe400078c08ff */
[----:B----4-:R-:W-:-:S05]  /*10970*/  SEL R17, R65, R17, !P2 ;  /* 0x0000001141117207 */ /* 0x010fca0005000000 */
[----:B------:R-:W-:Y:S01]  /*10980*/  IMAD R17, R17, UR7, RZ ;  /* 0x0000000711117c24 */ /* 0x000fe2000f8e02ff */
[----:B-1----:R-:W-:Y:S01]  /*10990*/  LEA.HI.X.SX32 R41, R14, R93, 0x1, P6 ;  /* 0x0000005d0e297211 */ /* 0x002fe200030f0eff */
[----:B------:R1:W-:Y:S01]  /*109a0*/  STL [R1+0x5fc], R40 ;  /* 0x0005fc2801007387 */ /* 0x0003e20000100800 */
[----:B---3--:R-:W-:-:S03]  /*109b0*/  SEL R13, R65, R13, !P2 ;  /* 0x0000000d410d7207 */ /* 0x008fc60005000000 */
[----:B------:R-:W2:Y:S01]  /*109c0*/  LDL.LU R14, [R1+0x550] ;  /* 0x00055000010e7983 */ /* 0x000ea20000300800 */
[----:B------:R-:W-:Y:S01]  /*109d0*/  LEA R16, P6, R17, R92, 0x1 ;  /* 0x0000005c11107211 */ /* 0x000fe200078c08ff */
[----:B------:R-:W-:Y:S02]  /*109e0*/  IMAD R13, R13, UR7, RZ ;  /* 0x000000070d0d7c24 */ /* 0x000fe4000f8e02ff */
[----:B------:R3:W-:Y:S01]  /*109f0*/  STL [R1+0x5f8], R41 ;  /* 0x0005f82901007387 */ /* 0x0007e20000100800 */
[----:B------:R-:W-:-:S03]  /*10a00*/  SEL R18, R65, R19, !P2 ;  /* 0x0000001341127207 */ /* 0x000fc60005000000 */
[----:B------:R4:W-:Y:S01]  /*10a10*/  STL [R1+0x604], R16 ;  /* 0x0006041001007387 */ /* 0x0009e20000100800 */
[----:B------:R-:W-:-:S03]  /*10a20*/  LEA.HI.X.SX32 R19, R17, R93, 0x1, P6 ;  /* 0x0000005d11137211 */ /* 0x000fc600030f0eff */
[----:B------:R1:W2:Y:S01]  /*10a30*/  @P1 LDG.E.U16 R60, desc[UR24][R40.64] ;  /* 0x00000018283c1981 */ /* 0x0002a2000c1e1500 */
[----:B------:R-:W-:-:S03]  /*10a40*/  IMAD R18, R18, UR7, RZ ;  /* 0x0000000712127c24 */ /* 0x000fc6000f8e02ff */
[----:B------:R-:W2:Y:S01]  /*10a50*/  LDL.LU R17, [R1+0x620] ;  /* 0x0006200001117983 */ /* 0x000ea20000300800 */
[----:B0-----:R-:W-:Y:S01]  /*10a60*/  @P1 IMAD.MOV.U32 R68, RZ, RZ, R16 ;  /* 0x000000ffff441224 */ /* 0x001fe200078e0010 */
[CC--:B-1----:R-:W-:Y:S02]  /*10a70*/  LEA R40, P6, R13.reuse, R92.reuse, 0x1 ;  /* 0x0000005c0d287211 */ /* 0x0c2fe400078c08ff */
[----:B------:R0:W-:Y:S02]  /*10a80*/  STL [R1+0x600], R19 ;  /* 0x0006001301007387 */ /* 0x0001e40000100800 */
[----:B---3--:R-:W-:Y:S02]  /*10a90*/  LEA.HI.X.SX32 R41, R13, R93, 0x1, P6 ;  /* 0x0000005d0d297211 */ /* 0x008fe400030f0eff */
[----:B------:R1:W-:Y:S01]  /*10aa0*/  STL [R1+0x60c], R40 ;  /* 0x00060c2801007387 */ /* 0x0003e20000100800 */
[----:B----4-:R-:W-:-:S03]  /*10ab0*/  LEA R16, P6, R18, R92, 0x1 ;  /* 0x0000005c12107211 */ /* 0x010fc600078c08ff */
[----:B------:R-:W3:Y:S01]  /*10ac0*/  LDL.LU R13, [R1+0x628] ;  /* 0x00062800010d7983 */ /* 0x000ee20000300800 */
[----:B------:R-:W-:-:S03]  /*10ad0*/  @P1 IMAD.MOV.U32 R69, RZ, RZ, R19 ;  /* 0x000000ffff451224 */ /* 0x000fc600078e0013 */
[----:B------:R4:W-:Y:S01]  /*10ae0*/  STL [R1+0x608], R41 ;  /* 0x0006082901007387 */ /* 0x0009e20000100800 */
[----:B------:R-:W-:-:S03]  /*10af0*/  SEL R12, R65, R12, !P2 ;  /* 0x0000000c410c7207 */ /* 0x000fc60005000000 */
[----:B------:R1:W-:Y:S04]  /*10b00*/  STL [R1+0x614], R16 ;  /* 0x0006141001007387 */ /* 0x0003e80000100800 */
[----:B0-----:R-:W3:Y:S01]  /*10b10*/  LDL.LU R19, [R1+0x638] ;  /* 0x0006380001137983 */ /* 0x001ee20000300800 */
[----:B------:R-:W-:Y:S01]  /*10b20*/  IMAD R12, R12, UR7, RZ ;  /* 0x000000070c0c7c24 */ /* 0x000fe2000f8e02ff */
[----:B------:R-:W-:Y:S02]  /*10b30*/  LEA.HI.X.SX32 R18, R18, R93, 0x1, P6 ;  /* 0x0000005d12127211 */ /* 0x000fe400030f0eff */
[----:B------:R1:W3:Y:S04]  /*10b40*/  @P1 LDG.E.U16 R61, desc[UR24][R40.64] ;  /* 0x00000018283d1981 */ /* 0x0002e8000c1e1500 */
[----:B------:R0:W3:Y:S01]  /*10b50*/  @P1 LDG.E.U16 R31, desc[UR24][R68.64] ;  /* 0x00000018441f1981 */ /* 0x0000e2000c1e1500 */
[----:B-1----:R-:W-:-:S03]  /*10b60*/  LEA R40, P6, R12, R92, 0x1 ;  /* 0x0000005c0c287211 */ /* 0x002fc600078c08ff */
[----:B------:R1:W-:Y:S01]  /*10b70*/  STL [R1+0x610], R18 ;  /* 0x0006101201007387 */ /* 0x0003e20000100800 */
[----:B0-----:R-:W-:Y:S01]  /*10b80*/  @P1 IMAD.MOV.U32 R68, RZ, RZ, R16 ;  /* 0x000000ffff441224 */ /* 0x001fe200078e0010 */
[----:B----4-:R-:W-:Y:S02]  /*10b90*/  LEA.HI.X.SX32 R41, R12, R93, 0x1, P6 ;  /* 0x0000005d0c297211 */ /* 0x010fe400030f0eff */
[----:B------:R0:W-:Y:S01]  /*10ba0*/  STL [R1+0x61c], R40 ;  /* 0x00061c2801007387 */ /* 0x0001e20000100800 */
[----:B------:R-:W-:-:S03]  /*10bb0*/  @P1 IMAD.MOV.U32 R69, RZ, RZ, R18 ;  /* 0x000000ffff451224 */ /* 0x000fc600078e0012 */
[----:B------:R-:W4:Y:S04]  /*10bc0*/  LDL.LU R12, [R1+0x640] ;  /* 0x00064000010c7983 */ /* 0x000f280000300800 */
[----:B------:R0:W-:Y:S01]  /*10bd0*/  STL [R1+0x618], R41 ;  /* 0x0006182901007387 */ /* 0x0001e20000100800 */
[----:B------:R-:W-:-:S05]  /*10be0*/  SEL R15, R65, R15, !P2 ;  /* 0x0000000f410f7207 */ /* 0x000fca0005000000 */
[----:B------:R-:W-:-:S05]  /*10bf0*/  IMAD R15, R15, UR7, RZ ;  /* 0x000000070f0f7c24 */ /* 0x000fca000f8e02ff */
[----:B------:R-:W-:-:S04]  /*10c00*/  LEA R16, P6, R15, R92, 0x1 ;  /* 0x0000005c0f107211 */ /* 0x000fc800078c08ff */
[----:B-1----:R-:W-:Y:S01]  /*10c10*/  LEA.HI.X.SX32 R18, R15, R93, 0x1, P6 ;  /* 0x0000005d0f127211 */ /* 0x002fe200030f0eff */
        /* <DEDUP_REMOVED lines=10> */
[----:B------:R-:W-:Y:S01]  /*10cc0*/  @P1 IMAD.MOV.U32 R69, RZ, RZ, R18 ;  /* 0x000000ffff451224 */ /* 0x000fe200078e0012 */
[----:B------:R-:W-:-:S04]  /*10cd0*/  PRMT R26, RZ, 0x7610, R26 ;  /* 0x00007610ff1a7816 */ /* 0x000fc8000000001a */
[----:B------:R0:W4:Y:S01]  /*10ce0*/  @P1 LDG.E.U16 R29, desc[UR24][R68.64] ;  /* 0x00000018441d1981 */ /* 0x000122000c1e1500 */
[----:B------:R-:W-:Y:S02]  /*10cf0*/  PRMT R27, RZ, 0x7610, R27 ;  /* 0x00007610ff1b7816 */ /* 0x000fe4000000001b */
[----:B--2---:R-:W-:-:S05]  /*10d00*/  SEL R14, R65, R14, !P2 ;  /* 0x0000000e410e7207 */ /* 0x004fca0005000000 */
[----:B------:R-:W-:-:S05]  /*10d10*/  IMAD R14, R14, UR7, RZ ;  /* 0x000000070e0e7c24 */ /* 0x000fca000f8e02ff */
[----:B------:R-:W-:Y:S02]  /*10d20*/  LEA R40, P6, R14, R92, 0x1 ;  /* 0x0000005c0e287211 */ /* 0x000fe400078c08ff */
[----:B------:R-:W-:-:S05]  /*10d30*/  SEL R17, R65, R17, !P2 ;  /* 0x0000001141117207 */ /* 0x000fca0005000000 */
[----:B------:R-:W-:Y:S01]  /*10d40*/  IMAD R17, R17, UR7, RZ ;  /* 0x0000000711117c24 */ /* 0x000fe2000f8e02ff */
[----:B------:R-:W-:Y:S01]  /*10d50*/  LEA.HI.X.SX32 R41, R14, R93, 0x1, P6 ;  /* 0x0000005d0e297211 */ /* 0x000fe200030f0eff */
[----:B------:R2:W-:Y:S03]  /*10d60*/  STL [R1+0x62c], R40 ;  /* 0x00062c2801007387 */ /* 0x0005e60000100800 */
[----:B-1----:R-:W-:Y:S01]  /*10d70*/  LEA R16, P6, R17, R92, 0x1 ;  /* 0x0000005c11107211 */ /* 0x002fe200078c08ff */
[----:B------:R-:W4:Y:S01]  /*10d80*/  LDL.LU R14, [R1+0x650] ;  /* 0x00065000010e7983 */ /* 0x000f220000300800 */
[----:B---3--:R-:W-:-:S03]  /*10d90*/  SEL R13, R65, R13, !P2 ;  /* 0x0000000d410d7207 */ /* 0x008fc60005000000 */
[----:B------:R1:W-:Y:S01]  /*10da0*/  STL [R1+0x628], R41 ;  /* 0x0006282901007387 */ /* 0x0003e20000100800 */
[----:B------:R-:W-:Y:S01]  /*10db0*/  LEA.HI.X.SX32 R18, R17, R93, 0x1, P6 ;  /* 0x0000005d11127211 */ /* 0x000fe200030f0eff */
[----:B------:R-:W-:Y:S02]  /*10dc0*/  IMAD R13, R13, UR7, RZ ;  /* 0x000000070d0d7c24 */ /* 0x000fe4000f8e02ff */
[----:B------:R3:W-:Y:S04]  /*10dd0*/  STL [R1+0x634], R16 ;  /* 0x0006341001007387 */ /* 0x0007e80000100800 */
[----:B------:R2:W4:Y:S01]  /*10de0*/  @P1 LDG.E.U16 R59, desc[UR24][R40.64] ;  /* 0x00000018283b1981 */ /* 0x000522000c1e1500 */
[----:B------:R-:W-:-:S03]  /*10df0*/  SEL R19, R65, R19, !P2 ;  /* 0x0000001341137207 */ /* 0x000fc60005000000 */
[----:B------:R-:W4:Y:S01]  /*10e00*/  LDL.LU R17, [R1+0x658] ;  /* 0x0006580001117983 */ /* 0x000f220000300800 */
[----:B0-----:R-:W-:Y:S02]  /*10e10*/  @P1 IMAD.MOV.U32 R68, RZ, RZ, R16 ;  /* 0x000000ffff441224 */ /* 0x001fe400078e0010 */
[----:B--2---:R-:W-:Y:S01]  /*10e20*/  IMAD R40, R19, UR7, RZ ;  /* 0x0000000713287c24 */ /* 0x004fe2000f8e02ff */
[CC--:B------:R-:W-:Y:S01]  /*10e30*/  LEA R19, P6, R13.reuse, R92.reuse, 0x1 ;  /* 0x0000005c0d137211 */ /* 0x0c0fe200078c08ff */
[----:B------:R0:W-:Y:S03]  /*10e40*/  STL [R1+0x630], R18 ;  /* 0x0006301201007387 */ /* 0x0001e60000100800 */
[-C--:B-1----:R-:W-:Y:S02]  /*10e50*/  LEA.HI.X.SX32 R41, R13, R93.reuse, 0x1, P6 ;  /* 0x0000005d0d297211 */ /* 0x082fe400030f0eff */
[C---:B---3--:R-:W-:Y:S01]  /*10e60*/  LEA R16, P6, R40.reuse, R92, 0x1 ;  /* 0x0000005c28107211 */ /* 0x048fe200078c08ff */
[----:B------:R-:W-:Y:S01]  /*10e70*/  @P1 IMAD.MOV.U32 R69, RZ, RZ, R18 ;  /* 0x000000ffff451224 */ /* 0x000fe200078e0012 */
[----:B------:R-:W-:Y:S02]  /*10e80*/  STL [R1+0x63c], R19 ;  /* 0x00063c1301007387 */ /* 0x000fe40000100800 */
[----:B------:R-:W-:-:S02]  /*10e90*/  LEA.HI.X.SX32 R40, R40, R93, 0x1, P6 ;  /* 0x0000005d28287211 */ /* 0x000fc400030f0eff */
[----:B------:R-:W2:Y:S01]  /*10ea0*/  LDL.LU R13, [R1+0x660] ;  /* 0x00066000010d7983 */ /* 0x000ea20000300800 */
[----:B----4-:R-:W-:-:S03]  /*10eb0*/  SEL R12, R65, R12, !P2 ;  /* 0x0000000c410c7207 */ /* 0x010fc60005000000 */
[----:B------:R1:W-:Y:S04]  /*10ec0*/  STL [R1+0x638], R41 ;  /* 0x0006382901007387 */ /* 0x0003e80000100800 */
[----:B------:R3:W4:Y:S01]  /*10ed0*/  @P1 LDG.E.U16 R26, desc[UR24][R68.64] ;  /* 0x00000018441a1981 */ /* 0x000722000c1e1500 */
[----:B------:R-:W-:-:S03]  /*10ee0*/  IMAD R12, R12, UR7, RZ ;  /* 0x000000070c0c7c24 */ /* 0x000fc6000f8e02ff */
[----:B------:R-:W-:Y:S04]  /*10ef0*/  STL [R1+0x644], R16 ;  /* 0x0006441001007387 */ /* 0x000fe80000100800 */
[----:B0-----:R-:W4:Y:S01]  /*10f00*/  LDL.LU R18, [R1+0x66c] ;  /* 0x00066c0001127983 */ /* 0x001f220000300800 */
[----:B---3--:R-:W-:-:S03]  /*10f10*/  @P1 IMAD.MOV.U32 R69, RZ, RZ, R41 ;  /* 0x000000ffff451224 */ /* 0x008fc600078e0029 */
[----:B------:R0:W-:Y:S01]  /*10f20*/  STL [R1+0x640], R40 ;  /* 0x0006402801007387 */ /* 0x0001e20000100800 */
[----:B-1----:R-:W-:Y:S02]  /*10f30*/  @P1 IMAD.MOV.U32 R41, RZ, RZ, R40 ;  /* 0x000000ffff291224 */ /* 0x002fe400078e0028 */
[----:B------:R-:W-:Y:S01]  /*10f40*/  @P1 IMAD.MOV.U32 R68, RZ, RZ, R19 ;  /* 0x000000ffff441224 */ /* 0x000fe200078e0013 */
[----:B------:R-:W-:Y:S01]  /*10f50*/  LEA R19, P6, R12, R92, 0x1 ;  /* 0x0000005c0c137211 */ /* 0x000fe200078c08ff */
[----:B0-----:R-:W-:-:S04]  /*10f60*/  @P1 IMAD.MOV.U32 R40, RZ, RZ, R16 ;  /* 0x000000ffff281224 */ /* 0x001fc800078e0010 */
[----:B------:R-:W-:Y:S04]  /*10f70*/  STL [R1+0x64c], R19 ;  /* 0x00064c1301007387 */ /* 0x000fe80000100800 */
[----:B------:R0:W3:Y:S02]  /*10f80*/  @P1 LDG.E.U16 R27, desc[UR24][R40.64] ;  /* 0x00000018281b1981 */ /* 0x0000e4000c1e1500 */
[----:B0-----:R-:W-:Y:S02]  /*10f90*/  LEA.HI.X.SX32 R41, R12, R93, 0x1, P6 ;  /* 0x0000005d0c297211 */ /* 0x001fe400030f0eff */
[----:B------:R-:W3:Y:S04]  /*10fa0*/  LDL.LU R12, [R1+0x668] ;  /* 0x00066800010c7983 */ /* 0x000ee80000300800 */
[----:B------:R0:W-:Y:S01]  /*10fb0*/  STL [R1+0x648], R41 ;  /* 0x0006482901007387 */ /* 0x0001e20000100800 */
[----:B------:R-:W-:-:S05]  /*10fc0*/  SEL R15, R65, R15, !P2 ;  /* 0x0000000f410f7207 */ /* 0x000fca0005000000 */
[----:B------:R-:W-:-:S05]  /*10fd0*/  IMAD R15, R15, UR7, RZ ;  /* 0x000000070f0f7c24 */ /* 0x000fca000f8e02ff */
[----:B------:R-:W-:-:S04]  /*10fe0*/  LEA R16, P6, R15, R92, 0x1 ;  /* 0x0000005c0f107211 */ /* 0x000fc800078c08ff */
[----:B------:R-:W-:Y:S01]  /*10ff0*/  LEA.HI.X.SX32 R40, R15, R93, 0x1, P6 ;  /* 0x0000005d0f287211 */ /* 0x000fe200030f0eff */
[----:B------:R-:W-:Y:S04]  /*11000*/  STL [R1+0x654], R16 ;  /* 0x0006541001007387 */ /* 0x000fe80000100800 */
[----:B------:R-:W3:Y:S01]  /*11010*/  LDL.LU R15, [R1+0x670] ;  /* 0x00067000010f7983 */ /* 0x000ee20000300800 */
[----:B------:R-:W-:Y:S02]  /*11020*/  PRMT R56, RZ, 0x7610, R56 ;  /* 0x00007610ff387816 */ /* 0x000fe40000000038 */
[----:B------:R-:W-:Y:S01]  /*11030*/  PRMT R24, RZ, 0x7610, R24 ;  /* 0x00007610ff187816 */ /* 0x000fe20000000018 */
[----:B------:R1:W-:Y:S04]  /*11040*/  STL [R1+0x650], R40 ;  /* 0x0006502801007387 */ /* 0x0003e80000100800 */
[----:B------:R0:W3:Y:S02]  /*11050*/  @P1 LDG.E.U16 R56, desc[UR24][R68.64] ;  /* 0x0000001844381981 */ /* 0x0000e4000c1e1500 */
[----:B0-----:R-:W-:-:S02]  /*11060*/  @P1 IMAD.MOV.U32 R69, RZ, RZ, R41 ;  /* 0x000000ffff451224 */ /* 0x001fc400078e0029 */
[----:B------:R-:W-:Y:S02]  /*11070*/  @P1 IMAD.MOV.U32 R41, RZ, RZ, R40 ;  /* 0x000000ffff291224 */ /* 0x000fe400078e0028 */
[----:B-1----:R-:W-:Y:S02]  /*11080*/  @P1 IMAD.MOV.U32 R40, RZ, RZ, R16 ;  /* 0x000000ffff281224 */ /* 0x002fe400078e0010 */
[----:B------:R-:W-:-:S03]  /*11090*/  @P1 IMAD.MOV.U32 R68, RZ, RZ, R19 ;  /* 0x000000ffff441224 */ /* 0x000fc600078e0013 */
[----:B------:R0:W3:Y:S01]  /*110a0*/  @P1 LDG.E.U16 R24, desc[UR24][R40.64] ;  /* 0x0000001828181981 */ /* 0x0000e2000c1e1500 */
[----:B------:R-:W-:Y:S02]  /*110b0*/  PRMT R57, RZ, 0x7610, R57 ;  /* 0x00007610ff397816 */ /* 0x000fe40000000039 */
[----:B------:R-:W-:-:S04]  /*110c0*/  PRMT R54, RZ, 0x7610, R54 ;  /* 0x00007610ff367816 */ /* 0x000fc80000000036 */
[----:B------:R1:W3:Y:S01]  /*110d0*/  @P1 LDG.E.U16 R57, desc[UR24][R68.64] ;  /* 0x0000001844391981 */ /* 0x0002e2000c1e1500 */
[----:B------:R-:W-:Y:S02]  /*110e0*/  PRMT R25, RZ, 0x7610, R25 ;  /* 0x00007610ff197816 */ /* 0x000fe40000000019 */
[----:B------:R-:W-:-:S05]  /*110f0*/  SEL R14, R65, R14, !P2 ;  /* 0x0000000e410e7207 */ /* 0x000fca0005000000 */
[----:B------:R-:W-:-:S05]  /*11100*/  IMAD R14, R14, UR7, RZ ;  /* 0x000000070e0e7c24 */ /* 0x000fca000f8e02ff */
[----:B------:R-:W-:Y:S02]  /*11110*/  LEA R19, P6, R14, R92, 0x1 ;  /* 0x0000005c0e137211 */ /* 0x000fe400078c08ff */
[----:B------:R-:W-:-:S05]  /*11120*/  SEL R17, R65, R17, !P2 ;  /* 0x0000001141117207 */ /* 0x000fca0005000000 */
[----:B------:R-:W-:Y:S01]  /*11130*/  IMAD R17, R17, UR7, RZ ;  /* 0x0000000711117c24 */ /* 0x000fe2000f8e02ff */
[-C--:B0-----:R-:W-:Y:S01]  /*11140*/  LEA.HI.X.SX32 R40, R14, R93.reuse, 0x1, P6 ;  /* 0x0000005d0e287211 */ /* 0x081fe200030f0eff */
[----:B------:R-:W-:Y:S03]  /*11150*/  STL [R1+0x65c], R19 ;  /* 0x00065c1301007387 */ /* 0x000fe60000100800 */
[C---:B------:R-:W-:Y:S01]  /*11160*/  LEA R14, P6, R17.reuse, R92, 0x1 ;  /* 0x0000005c110e7211 */ /* 0x040fe200078c08ff */
[----:B------:R-:W3:Y:S03]  /*11170*/  LDL.LU R16, [R1+0x678] ;  /* 0x0006780001107983 */ /* 0x000ee60000300800 */
[----:B------:R-:W-:Y:S02]  /*11180*/  LEA.HI.X.SX32 R17, R17, R93, 0x1, P6 ;  /* 0x0000005d11117211 */ /* 0x000fe400030f0eff */
[----:B--2---:R-:W-:Y:S01]  /*11190*/  SEL R13, R65, R13, !P2 ;  /* 0x0000000d410d7207 */ /* 0x004fe20005000000 */
[----:B------:R0:W-:Y:S01]  /*111a0*/  STL [R1+0x658], R40 ;  /* 0x0006582801007387 */ /* 0x0001e20000100800 */
[----:B------:R-:W-:-:S03]  /*111b0*/  @P1 IMAD.MOV.U32 R41, RZ, RZ, R40 ;  /* 0x000000ffff291224 */ /* 0x000fc600078e0028 */
[----:B------:R-:W-:Y:S01]  /*111c0*/  IMAD R13, R13, UR7, RZ ;  /* 0x000000070d0d7c24 */ /* 0x000fe2000f8e02ff */
[----:B------:R-:W-:Y:S01]  /*111d0*/  STL [R1+0x664], R14 ;  /* 0x0006640e01007387 */ /* 0x000fe20000100800 */
[----:B-1----:R-:W-:-:S03]  /*111e0*/  @P1 IMAD.MOV.U32 R69, RZ, RZ, R17 ;  /* 0x000000ffff451224 */ /* 0x002fc600078e0011 */
[----:B------:R1:W-:Y:S01]  /*111f0*/  STL [R1+0x660], R17 ;  /* 0x0006601101007387 */ /* 0x0003e20000100800 */
[----:B0-----:R-:W-:Y:S01]  /*11200*/  @P1 IMAD.MOV.U32 R40, RZ, RZ, R19 ;  /* 0x000000ffff281224 */ /* 0x001fe200078e0013 */
[----:B------:R-:W-:-:S04]  /*11210*/  LEA R19, P6, R13, R92, 0x1 ;  /* 0x0000005c0d137211 */ /* 0x000fc800078c08ff */
[----:B------:R0:W2:Y:S04]  /*11220*/  @P1 LDG.E.U16 R54, desc[UR24][R40.64] ;  /* 0x0000001828361981 */ /* 0x0000a8000c1e1500 */
[----:B-1----:R-:W2:Y:S01]  /*11230*/  LDL.LU R17, [R1+0x68c] ;  /* 0x00068c0001117983 */ /* 0x002ea20000300800 */
[----:B------:R-:W-:-:S03]  /*11240*/  @P1 IMAD.MOV.U32 R68, RZ, RZ, R14 ;  /* 0x000000ffff441224 */ /* 0x000fc600078e000e */
[----:B------:R1:W-:Y:S01]  /*11250*/  STL [R1+0x66c], R19 ;  /* 0x00066c1301007387 */ /* 0x0003e20000100800 */
[----:B0-----:R-:W-:-:S03]  /*11260*/  LEA.HI.X.SX32 R41, R13, R93, 0x1, P6 ;  /* 0x0000005d0d297211 */ /* 0x001fc600030f0eff */
[----:B------:R-:W2:Y:S04]  /*11270*/  LDL.LU R13, [R1+0x688] ;  /* 0x00068800010d7983 */ /* 0x000ea80000300800 */
[----:B------:R0:W-:Y:S01]  /*11280*/  STL [R1+0x668], R41 ;  /* 0x0006682901007387 */ /* 0x0001e20000100800 */
[----:B----4-:R-:W-:-:S03]  /*11290*/  SEL R18, R65, R18, !P2 ;  /* 0x0000001241127207 */ /* 0x010fc60005000000 */
[----:B------:R4:W2:Y:S02]  /*112a0*/  @P1 LDG.E.U16 R25, desc[UR24][R68.64] ;  /* 0x0000001844191981 */ /* 0x0008a4000c1e1500 */
[----:B------:R-:W-:-:S05]  /*112b0*/  IMAD R40, R18, UR7, RZ ;  /* 0x0000000712287c24 */ /* 0x000fca000f8e02ff */
[----:B------:R-:W-:Y:S01]  /*112c0*/  LEA R18, P6, R40, R92, 0x1 ;  /* 0x0000005c28127211 */ /* 0x000fe200078c08ff */
[----:B----4-:R-:W-:Y:S01]  /*112d0*/  @P1 IMAD.MOV.U32 R68, RZ, RZ, R19 ;  /* 0x000000ffff441224 */ /* 0x010fe200078e0013 */
[C---:B---3--:R-:W-:Y:S02]  /*112e0*/  SEL R14, R65.reuse, R15, !P2 ;  /* 0x0000000f410e7207 */ /* 0x048fe40005000000 */
[----:B------:R-:W3:Y:S04]  /*112f0*/  LDL.LU R15, [R1+0x694] ;  /* 0x00069400010f7983 */ /* 0x000ee80000300800 */
[----:B------:R-:W-:Y:S04]  /*11300*/  STL [R1+0x674], R18 ;  /* 0x0006741201007387 */ /* 0x000fe80000100800 */
[----:B-1----:R-:W4:Y:S01]  /*11310*/  LDL.LU R19, [R1+0x690] ;  /* 0x0006900001137983 */ /* 0x002f220000300800 */
[----:B------:R-:W-:Y:S01]  /*11320*/  SEL R12, R65, R12, !P2 ;  /* 0x0000000c410c7207 */ /* 0x000fe20005000000 */
[----:B------:R-:W-:Y:S01]  /*11330*/  @P1 IMAD.MOV.U32 R69, RZ, RZ, R41 ;  /* 0x000000ffff451224 */ /* 0x000fe200078e0029 */
[----:B------:R-:W-:-:S03]  /*11340*/  PRMT R55, RZ, 0x7610, R55 ;  /* 0x00007610ff377816 */ /* 0x000fc60000000037 */
[----:B------:R-:W-:Y:S01]  /*11350*/  IMAD R12, R12, UR7, RZ ;  /* 0x000000070c0c7c24 */ /* 0x000fe2000f8e02ff */
[----:B------:R-:W-:Y:S01]  /*11360*/  LEA.HI.X.SX32 R40, R40, R93, 0x1, P6 ;  /* 0x0000005d28287211 */ /* 0x000fe200030f0eff */
[----:B0-----:R-:W-:Y:S01]  /*11370*/  IMAD R41, R14, UR7, RZ ;  /* 0x000000070e297c24 */ /* 0x001fe2000f8e02ff */
[----:B------:R-:W-:Y:S01]  /*11380*/  PRMT R22, RZ, 0x7610, R22 ;  /* 0x00007610ff167816 */ /* 0x000fe20000000016 */
[----:B------:R0:W4:Y:S01]  /*11390*/  @P1 LDG.E.U16 R55, desc[UR24][R68.64] ;  /* 0x0000001844371981 */ /* 0x000122000c1e1500 */
[----:B------:R-:W-:-:S03]  /*113a0*/  LEA R14, P6, R12, R92, 0x1 ;  /* 0x0000005c0c0e7211 */ /* 0x000fc600078c08ff */
[----:B------:R1:W-:Y:S01]  /*113b0*/  STL [R1+0x670], R40 ;  /* 0x0006702801007387 */ /* 0x0003e20000100800 */
[----:B------:R-:W-:Y:S01]  /*113c0*/  PRMT R52, RZ, 0x7610, R52 ;  /* 0x00007610ff347816 */ /* 0x000fe20000000034 */
[----:B0-----:R-:W-:Y:S02]  /*113d0*/  @P1 IMAD.MOV.U32 R68, RZ, RZ, R18 ;  /* 0x000000ffff441224 */ /* 0x001fe400078e0012 */
[----:B------:R-:W-:Y:S01]  /*113e0*/  @P1 IMAD.MOV.U32 R69, RZ, RZ, R40 ;  /* 0x000000ffff451224 */ /* 0x000fe200078e0028 */
[-C--:B-1----:R-:W-:Y:S02]  /*113f0*/  LEA.HI.X.SX32 R40, R12, R93.reuse, 0x1, P6 ;  /* 0x0000005d0c287211 */ /* 0x082fe400030f0eff */
[C---:B------:R-:W-:Y:S02]  /*11400*/  LEA R12, P6, R41.reuse, R92, 0x1 ;  /* 0x0000005c290c7211 */ /* 0x040fe400078c08ff */
[----:B------:R0:W4:Y:S02]  /*11410*/  @P1 LDG.E.U16 R22, desc[UR24][R68.64] ;  /* 0x0000001844161981 */ /* 0x000124000c1e1500 */
[----:B------:R-:W-:-:S02]  /*11420*/  LEA.HI.X.SX32 R41, R41, R93, 0x1, P6 ;  /* 0x0000005d29297211 */ /* 0x000fc400030f0eff */
[----:B------:R1:W-:Y:S01]  /*11430*/  STL [R1+0x67c], R14 ;  /* 0x00067c0e01007387 */ /* 0x0003e20000100800 */
[----:B------:R-:W-:Y:S01]  /*11440*/  PRMT R23, RZ, 0x7610, R23 ;  /* 0x00007610ff177816 */ /* 0x000fe20000000017 */
[----:B0-----:R-:W-:Y:S02]  /*11450*/  @P1 IMAD.MOV.U32 R68, RZ, RZ, R14 ;  /* 0x000000ffff441224 */ /* 0x001fe400078e000e */
[----:B------:R-:W-:-:S05]  /*11460*/  @P1 IMAD.MOV.U32 R69, RZ, RZ, R40 ;  /* 0x000000ffff451224 */ /* 0x000fca00078e0028 */
[----:B------:R0:W4:Y:S02]  /*11470*/  @P1 LDG.E.U16 R52, desc[UR24][R68.64] ;  /* 0x0000001844341981 */ /* 0x000124000c1e1500 */
[----:B0-----:R-:W-:Y:S02]  /*11480*/  @P1 IMAD.MOV.U32 R68, RZ, RZ, R12 ;  /* 0x000000ffff441224 */ /* 0x001fe400078e000c */
[----:B------:R-:W-:-:S05]  /*11490*/  @P1 IMAD.MOV.U32 R69, RZ, RZ, R41 ;  /* 0x000000ffff451224 */ /* 0x000fca00078e0029 */
[----:B------:R0:W4:Y:S01]  /*114a0*/  @P1 LDG.E.U16 R23, desc[UR24][R68.64] ;  /* 0x0000001844171981 */ /* 0x000122000c1e1500 */
[----:B------:R-:W-:Y:S02]  /*114b0*/  PRMT R53, RZ, 0x7610, R53 ;  /* 0x00007610ff357816 */ /* 0x000fe40000000035 */
[----:B------:R-:W-:Y:S02]  /*114c0*/  SEL R18, R65, R16, !P2 ;  /* 0x0000001041127207 */ /* 0x000fe40005000000 */
[----:B------:R-:W4:Y:S03]  /*114d0*/  LDL.LU R16, [R1+0x698] ;  /* 0x0006980001107983 */ /* 0x000f260000300800 */
[----:B------:R-:W-:Y:S01]  /*114e0*/  IMAD R18, R18, UR7, RZ ;  /* 0x0000000712127c24 */ /* 0x000fe2000f8e02ff */
[----:B------:R0:W-:Y:S04]  /*114f0*/  STL [R1+0x678], R40 ;  /* 0x0006782801007387 */ /* 0x0001e80000100800 */
[----:B------:R0:W-:Y:S04]  /*11500*/  STL [R1+0x684], R12 ;  /* 0x0006840c01007387 */ /* 0x0001e80000100800 */
[----:B-1----:R-:W4:Y:S01]  /*11510*/  LDL.LU R14, [R1+0x6a0] ;  /* 0x0006a000010e7983 */ /* 0x002f220000300800 */
[----:B0-----:R-:W-:-:S03]  /*11520*/  LEA R40, P6, R18, R92, 0x1 ;  /* 0x0000005c12287211 */ /* 0x001fc600078c08ff */
[----:B------:R0:W-:Y:S01]  /*11530*/  STL [R1+0x680], R41 ;  /* 0x0006802901007387 */ /* 0x0001e20000100800 */
[----:B------:R-:W-:-:S03]  /*11540*/  LEA.HI.X.SX32 R68, R18, R93, 0x1, P6 ;  /* 0x0000005d12447211 */ /* 0x000fc600030f0eff */
[----:B------:R-:W4:Y:S01]  /*11550*/  LDL.LU R12, [R1+0x6a8] ;  /* 0x0006a800010c7983 */ /* 0x000f220000300800 */
[----:B--2---:R-:W-:-:S05]  /*11560*/  SEL R17, R65, R17, !P2 ;  /* 0x0000001141117207 */ /* 0x004fca0005000000 */
[----:B------:R-:W-:Y:S01]  /*11570*/  IMAD R17, R17, UR7, RZ ;  /* 0x0000000711117c24 */ /* 0x000fe2000f8e02ff */
[----:B------:R-:W-:Y:S01]  /*11580*/  SEL R13, R65, R13, !P2 ;  /* 0x0000000d410d7207 */ /* 0x000fe20005000000 */
[----:B------:R-:W-:Y:S03]  /*11590*/  STL [R1+0x68c], R40 ;  /* 0x00068c2801007387 */ /* 0x000fe60000100800 */
[----:B0-----:R-:W-:Y:S01]  /*115a0*/  LEA R41, P6, R17, R92, 0x1 ;  /* 0x0000005c11297211 */ /* 0x001fe200078c08ff */
[----:B------:R-:W-:Y:S02]  /*115b0*/  @P1 IMAD.MOV.U32 R69, RZ, RZ, R68 ;  /* 0x000000ffff451224 */ /* 0x000fe400078e0044 */
[----:B------:R-:W-:Y:S01]  /*115c0*/  IMAD R18, R13, UR7, RZ ;  /* 0x000000070d127c24 */ /* 0x000fe2000f8e02ff */
[----:B------:R0:W-:Y:S04]  /*115d0*/  STL [R1+0x688], R68 ;  /* 0x0006884401007387 */ /* 0x0001e80000100800 */
[----:B------:R-:W2:Y:S04]  /*115e0*/  LDL.LU R13, [R1+0x6b0] ;  /* 0x0006b000010d7983 */ /* 0x000ea80000300800 */
[----:B------:R-:W-:Y:S01]  /*115f0*/  STL [R1+0x694], R41 ;  /* 0x0006942901007387 */ /* 0x000fe20000100800 */
[----:B0-----:R-:W-:-:S05]  /*11600*/  @P1 IMAD.MOV.U32 R68, RZ, RZ, R40 ;  /* 0x000000ffff441224 */ /* 0x001fca00078e0028 */
[----:B------:R0:W2:Y:S02]  /*11610*/  @P1 LDG.E.U16 R53, desc[UR24][R68.64] ;  /* 0x0000001844351981 */ /* 0x0000a4000c1e1500 */
[----:B0-----:R-:W-:Y:S02]  /*11620*/  LEA.HI.X.SX32 R69, R17, R93, 0x1, P6 ;  /* 0x0000005d11457211 */ /* 0x001fe400030f0eff */
[----:B------:R-:W-:-:S04]  /*11630*/  LEA R17, P6, R18, R92, 0x1 ;  /* 0x0000005c12117211 */ /* 0x000fc800078c08ff */
[----:B------:R-:W-:Y:S01]  /*11640*/  LEA.HI.X.SX32 R18, R18, R93, 0x1, P6 ;  /* 0x0000005d12127211 */ /* 0x000fe200030f0eff */
[----:B------:R-:W-:Y:S02]  /*11650*/  @P1 IMAD.MOV.U32 R71, RZ, RZ, R69 ;  /* 0x000000ffff471224 */ /* 0x000fe400078e0045 */
[----:B------:R-:W-:Y:S01]  /*11660*/  @P1 IMAD.MOV.U32 R70, RZ, RZ, R41 ;  /* 0x000000ffff461224 */ /* 0x000fe200078e0029 */
[----:B------:R-:W-:Y:S02]  /*11670*/  PRMT R50, RZ, 0x7610, R50 ;  /* 0x00007610ff327816 */ /* 0x000fe40000000032 */
[----:B---3--:R-:W-:-:S05]  /*11680*/  SEL R15, R65, R15, !P2 ;  /* 0x0000000f410f7207 */ /* 0x008fca0005000000 */
[----:B------:R-:W-:Y:S02]  /*11690*/  IMAD R40, R15, UR7, RZ ;  /* 0x000000070f287c24 */ /* 0x000fe4000f8e02ff */
[----:B------:R-:W3:Y:S01]  /*116a0*/  LDL.LU R15, [R1+0x6b8] ;  /* 0x0006b800010f7983 */ /* 0x000ee20000300800 */
[----:B----4-:R-:W-:Y:S02]  /*116b0*/  SEL R19, R65, R19, !P2 ;  /* 0x0000001341137207 */ /* 0x010fe40005000000 */
[----:B------:R-:W-:-:S03]  /*116c0*/  LEA R68, P6, R40, R92, 0x1 ;  /* 0x0000005c28447211 */ /* 0x000fc600078c08ff */
[----:B------:R-:W-:Y:S01]  /*116d0*/  IMAD R19, R19, UR7, RZ ;  /* 0x0000000713137c24 */ /* 0x000fe2000f8e02ff */
[----:B------:R0:W-:Y:S04]  /*116e0*/  STL [R1+0x690], R69 ;  /* 0x0006904501007387 */ /* 0x0001e80000100800 */
[----:B------:R-:W-:Y:S01]  /*116f0*/  STL [R1+0x69c], R17 ;  /* 0x00069c1101007387 */ /* 0x000fe20000100800 */
[-C--:B0-----:R-:W-:Y:S02]  /*11700*/  LEA.HI.X.SX32 R69, R40, R93.reuse, 0x1, P6 ;  /* 0x0000005d28457211 */ /* 0x081fe400030f0eff */
[C---:B------:R-:W-:Y:S01]  /*11710*/  LEA R40, P6, R19.reuse, R92, 0x1 ;  /* 0x0000005c13287211 */ /* 0x040fe200078c08ff */
[----:B------:R0:W-:Y:S03]  /*11720*/  STL [R1+0x698], R18 ;  /* 0x0006981201007387 */ /* 0x0001e60000100800 */
[----:B------:R-:W-:Y:S01]  /*11730*/  LEA.HI.X.SX32 R41, R19, R93, 0x1, P6 ;  /* 0x0000005d13297211 */ /* 0x000fe200030f0eff */
[----:B------:R-:W-:Y:S01]  /*11740*/  @P1 IMAD.MOV.U32 R19, RZ, RZ, R18 ;  /* 0x000000ffff131224 */ /* 0x000fe200078e0012 */
[----:B------:R1:W-:Y:S01]  /*11750*/  STL [R1+0x6a4], R68 ;  /* 0x0006a44401007387 */ /* 0x0003e20000100800 */
[----:B0-----:R-:W-:-:S03]  /*11760*/  @P1 IMAD.MOV.U32 R18, RZ, RZ, R17 ;  /* 0x000000ffff121224 */ /* 0x001fc600078e0011 */
[----:B------:R0:W-:Y:S04]  /*11770*/  STL [R1+0x6a0], R69 ;  /* 0x0006a04501007387 */ /* 0x0001e80000100800 */
[----:B------:R-:W-:Y:S04]  /*11780*/  STL [R1+0x6ac], R40 ;  /* 0x0006ac2801007387 */ /* 0x000fe80000100800 */
[----:B------:R-:W4:Y:S04]  /*11790*/  @P1 LDG.E.U16 R50, desc[UR24][R18.64] ;  /* 0x0000001812321981 */ /* 0x000f28000c1e1500 */
[----:B------:R-:W4:Y:S01]  /*117a0*/  LDL.LU.64 R18, [R1+0xb68] ;  /* 0x000b680001127983 */ /* 0x000f220000300a00 */
[----:B------:R-:W-:-:S06]  /*117b0*/  PRMT R20, RZ, 0x7610, R20 ;  /* 0x00007610ff147816 */ /* 0x000fcc0000000014 */
[----:B------:R0:W4:Y:S01]  /*117c0*/  @P1 LDG.E.U16 R20, desc[UR24][R70.64] ;  /* 0x0000001846141981 */ /* 0x000122000c1e1500 */
[----:B------:R-:W-:Y:S02]  /*117d0*/  PRMT R21, RZ, 0x7610, R21 ;  /* 0x00007610ff157816 */ /* 0x000fe40000000015 */
[----:B------:R-:W-:Y:S01]  /*117e0*/  PRMT R51, RZ, 0x7610, R51 ;  /* 0x00007610ff337816 */ /* 0x000fe20000000033 */
[----:B------:R0:W-:Y:S04]  /*117f0*/  STL [R1+0x6a8], R41 ;  /* 0x0006a82901007387 */ /* 0x0001e80000100800 */
[----:B------:R1:W4:Y:S01]  /*11800*/  @P1 LDG.E.U16 R21, desc[UR24][R68.64] ;  /* 0x0000001844151981 */ /* 0x000322000c1e1500 */
[----:B------:R-:W-:-:S03]  /*11810*/  PRMT R48, RZ, 0x7610, R48 ;  /* 0x00007610ff307816 */ /* 0x000fc60000000030 */
[----:B------:R-:W4:Y:S01]  /*11820*/  @P1 LDG.E.U16 R51, desc[UR24][R40.64] ;  /* 0x0000001828331981 */ /* 0x000f22000c1e1500 */
[----:B------:R-:W-:-:S05]  /*11830*/  SEL R16, R65, R16, !P2 ;  /* 0x0000001041107207 */ /* 0x000fca0005000000 */
[----:B------:R-:W-:Y:S01]  /*11840*/  IMAD R16, R16, UR7, RZ ;  /* 0x0000000710107c24 */ /* 0x000fe2000f8e02ff */
[----:B------:R-:W-:-:S04]  /*11850*/  SEL R14, R65, R14, !P2 ;  /* 0x0000000e410e7207 */ /* 0x000fc80005000000 */
[----:B0-----:R-:W-:Y:S01]  /*11860*/  LEA R70, P6, R16, R92, 0x1 ;  /* 0x0000005c10467211 */ /* 0x001fe200078c08ff */
[----:B------:R-:W-:Y:S01]  /*11870*/  IMAD R14, R14, UR7, RZ ;  /* 0x000000070e0e7c24 */ /* 0x000fe2000f8e02ff */
[----:B------:R-:W-:Y:S02]  /*11880*/  SEL R12, R65, R12, !P2 ;  /* 0x0000000c410c7207 */ /* 0x000fe40005000000 */
[----:B------:R-:W-:Y:S02]  /*11890*/  LEA.HI.X.SX32 R71, R16, R93, 0x1, P6 ;  /* 0x0000005d10477211 */ /* 0x000fe400030f0eff */
[----:B------:R-:W-:Y:S01]  /*118a0*/  LEA R16, P6, R14, R92, 0x1 ;  /* 0x0000005c0e107211 */ /* 0x000fe200078c08ff */
[----:B------:R-:W-:-:S03]  /*118b0*/  IMAD R12, R12, UR7, RZ ;  /* 0x000000070c0c7c24 */ /* 0x000fc6000f8e02ff */
[----:B------:R-:W-:Y:S02]  /*118c0*/  LEA.HI.X.SX32 R17, R14, R93, 0x1, P6 ;  /* 0x0000005d0e117211 */ /* 0x000fe400030f0eff */
[----:B------:R-:W-:Y:S01]  /*118d0*/  LEA R14, P6, R12, R92, 0x1 ;  /* 0x0000005c0c0e7211 */ /* 0x000fe200078c08ff */
[----:B------:R-:W-:Y:S01]  /*118e0*/  STL [R1+0x6b4], R70 ;  /* 0x0006b44601007387 */ /* 0x000fe20000100800 */
[----:B--2---:R-:W-:-:S03]  /*118f0*/  SEL R13, R65, R13, !P2 ;  /* 0x0000000d410d7207 */ /* 0x004fc60005000000 */
[----:B------:R-:W2:Y:S02]  /*11900*/  @P1 LDG.E.U16 R48, desc[UR24][R16.64] ;  /* 0x0000001810301981 */ /* 0x000ea4000c1e1500 */
[----:B------:R-:W-:Y:S02]  /*11910*/  IMAD R13, R13, UR7, RZ ;  /* 0x000000070d0d7c24 */ /* 0x000fe4000f8e02ff */
[----:B------:R-:W-:Y:S04]  /*11920*/  STL [R1+0x6b0], R71 ;  /* 0x0006b04701007387 */ /* 0x000fe80000100800 */
[----:B------:R-:W-:Y:S04]  /*11930*/  STL [R1+0x6bc], R16 ;  /* 0x0006bc1001007387 */ /* 0x000fe80000100800 */
[----:B------:R0:W-:Y:S04]  /*11940*/  STL [R1+0x6b8], R17 ;  /* 0x0006b81101007387 */ /* 0x0001e80000100800 */
[----:B------:R-:W-:Y:S01]  /*11950*/  STL [R1+0x6c4], R14 ;  /* 0x0006c40e01007387 */ /* 0x000fe20000100800 */
[----:B---3--:R-:W-:-:S05]  /*11960*/  SEL R15, R65, R15, !P2 ;  /* 0x0000000f410f7207 */ /* 0x008fca0005000000 */
[----:B-1----:R-:W-:Y:S01]  /*11970*/  IMAD R68, R15, UR7, RZ ;  /* 0x000000070f447c24 */ /* 0x002fe2000f8e02ff */
[----:B------:R-:W-:Y:S02]  /*11980*/  LEA.HI.X.SX32 R15, R12, R93, 0x1, P6 ;  /* 0x0000005d0c0f7211 */ /* 0x000fe400030f0eff */
[----:B------:R-:W-:-:S04]  /*11990*/  LEA R12, P6, R13, R92, 0x1 ;  /* 0x0000005c0d0c7211 */ /* 0x000fc800078c08ff */
[----:B------:R-:W-:Y:S01]  /*119a0*/  LEA.HI.X.SX32 R13, R13, R93, 0x1, P6 ;  /* 0x0000005d0d0d7211 */ /* 0x000fe200030f0eff */
[----:B------:R1:W-:Y:S01]  /*119b0*/  STL [R1+0x6c0], R15 ;  /* 0x0006c00f01007387 */ /* 0x0003e20000100800 */
[----:B------:R-:W-:-:S03]  /*119c0*/  LEA R69, P6, R68, R92, 0x1 ;  /* 0x0000005c44457211 */ /* 0x000fc600078c08ff */
[----:B------:R-:W3:Y:S04]  /*119d0*/  LDL.LU.64 R40, [R1+0xb60] ;  /* 0x000b600001287983 */ /* 0x000ee80000300a00 */
[----:B------:R-:W-:Y:S04]  /*119e0*/  STL [R1+0x6cc], R12 ;  /* 0x0006cc0c01007387 */ /* 0x000fe80000100800 */
[----:B------:R1:W-:Y:S04]  /*119f0*/  STL [R1+0x6c8], R13 ;  /* 0x0006c80d01007387 */ /* 0x0003e80000100800 */
[----:B------:R-:W-:Y:S04]  /*11a00*/  STL [R1+0x6d4], R69 ;  /* 0x0006d44501007387 */ /* 0x000fe80000100800 */
[----:B0-----:R-:W2:Y:S01]  /*11a10*/  LDL.LU.64 R16, [R1+0xb58] ;  /* 0x000b580001107983 */ /* 0x001ea20000300a00 */
[----:B----4-:R-:W-:-:S02]  /*11a20*/  PRMT R18, RZ, 0x7610, R18 ;  /* 0x00007610ff127816 */ /* 0x010fc40000000012 */
[----:B------:R-:W-:-:S04]  /*11a30*/  PRMT R19, RZ, 0x7610, R19 ;  /* 0x00007610ff137816 */ /* 0x000fc80000000013 */
[----:B------:R0:W4:Y:S04]  /*11a40*/  @P1 LDG.E.U16 R18, desc[UR24][R70.64] ;  /* 0x0000001846121981 */ /* 0x000128000c1e1500 */
[----:B------:R-:W3:Y:S01]  /*11a50*/  @P1 LDG.E.U16 R19, desc[UR24][R14.64] ;  /* 0x000000180e131981 */ /* 0x000ee2000c1e1500 */
[----:B0-----:R-:W-:-:S05]  /*11a60*/  LEA.HI.X.SX32 R70, R68, R93, 0x1, P6 ;  /* 0x0000005d44467211 */ /* 0x001fca00030f0eff */
[----:B------:R0:W-:Y:S04]  /*11a70*/  STL [R1+0x6d0], R70 ;  /* 0x0006d04601007387 */ /* 0x0001e80000100800 */
[----:B-1----:R-:W3:Y:S01]  /*11a80*/  LDL.LU.64 R14, [R1+0xb50] ;  /* 0x000b5000010e7983 */ /* 0x002ee20000300a00 */
[----:B------:R-:W-:-:S06]  /*11a90*/  PRMT R49, RZ, 0x7610, R49 ;  /* 0x00007610ff317816 */ /* 0x000fcc0000000031 */
[----:B------:R-:W3:Y:S04]  /*11aa0*/  @P1 LDG.E.U16 R49, desc[UR24][R12.64] ;  /* 0x000000180c311981 */ /* 0x000ee8000c1e1500 */
[----:B------:R-:W3:Y:S01]  /*11ab0*/  LDL.LU.64 R12, [R1+0xb48] ;  /* 0x000b4800010c7983 */ /* 0x000ee20000300a00 */
[----:B------:R-:W-:Y:S01]  /*11ac0*/  ISETP.GT.U32.AND P6, PT, R91, R67, PT ;  /* 0x000000435b00720c */ /* 0x000fe20003fc4070 */
[----:B------:R-:W-:Y:S01]  /*11ad0*/  @P1 IMAD.MOV.U32 R71, RZ, RZ, R70 ;  /* 0x000000ffff471224 */ /* 0x000fe200078e0046 */
[----:B------:R-:W-:Y:S01]  /*11ae0*/  SEL R68, R65, R66, !P2 ;  /* 0x0000004241447207 */ /* 0x000fe20005000000 */
[----:B0-----:R-:W-:Y:S02]  /*11af0*/  @P1 IMAD.MOV.U32 R70, RZ, RZ, R69 ;  /* 0x000000ffff461224 */ /* 0x001fe400078e0045 */
[----:B------:R-:W-:-:S02]  /*11b00*/  IMAD.MOV.U32 R66, RZ, RZ, R11 ;  /* 0x000000ffff427224 */ /* 0x000fc400078e000b */
[----:B------:R-:W3:Y:S02]  /*11b10*/  LDL.LU R11, [R1+0xb44] ;  /* 0x000b4400010b7983 */ /* 0x000ee40000300800 */
[----:B------:R-:W-:-:S04]  /*11b20*/  @!P5 IMAD.MOV R66, RZ, RZ, -R66 ;  /* 0x000000ffff42d224 */ /* 0x000fc800078e0a42 */
[----:B------:R-:W-:Y:S01]  /*11b30*/  @!P6 IMAD.IADD R67, R67, 0x1, -R91 ;  /* 0x000000014343e824 */ /* 0x000fe200078e0a5b */
[----:B------:R-:W-:Y:S02]  /*11b40*/  SEL R66, R65, R66, !P2 ;  /* 0x0000004241427207 */ /* 0x000fe40005000000 */
[----:B------:R-:W-:Y:S02]  /*11b50*/  ISETP.GT.U32.AND P5, PT, R91, R64, PT ;  /* 0x000000405b00720c */ /* 0x000fe40003fa4070 */
[----:B------:R-:W-:Y:S01]  /*11b60*/  PRMT R46, RZ, 0x7610, R46 ;  /* 0x00007610ff2e7816 */ /* 0x000fe2000000002e */
[----:B------:R-:W-:Y:S02]  /*11b70*/  IMAD R66, R66, UR7, RZ ;  /* 0x0000000742427c24 */ /* 0x000fe4000f8e02ff */
[----:B------:R-:W-:-:S05]  /*11b80*/  @!P3 IMAD.MOV R67, RZ, RZ, -R67 ;  /* 0x000000ffff43b224 */ /* 0x000fca00078e0a43 */
[----:B------:R-:W-:-:S03]  /*11b90*/  SEL R67, R65, R67, !P2 ;  /* 0x0000004341437207 */ /* 0x000fc60005000000 */
[----:B------:R-:W-:Y:S02]  /*11ba0*/  @!P5 IMAD.IADD R64, R64, 0x1, -R91 ;  /* 0x000000014040d824 */ /* 0x000fe400078e0a5b */
[----:B------:R-:W-:Y:S01]  /*11bb0*/  IMAD R67, R67, UR7, RZ ;  /* 0x0000000743437c24 */ /* 0x000fe2000f8e02ff */
[----:B------:R-:W-:Y:S02]  /*11bc0*/  PRMT R47, RZ, 0x7610, R47 ;  /* 0x00007610ff2f7816 */ /* 0x000fe4000000002f */
[----:B------:R-:W-:Y:S02]  /*11bd0*/  PRMT R44, RZ, 0x7610, R44 ;  /* 0x00007610ff2c7816 */ /* 0x000fe4000000002c */
[----:B------:R-:W-:Y:S02]  /*11be0*/  PRMT R45, RZ, 0x7610, R45 ;  /* 0x00007610ff2d7816 */ /* 0x000fe4000000002d */
[----:B--2---:R-:W-:-:S06]  /*11bf0*/  PRMT R16, RZ, 0x7610, R16 ;  /* 0x00007610ff107816 */ /* 0x004fcc0000000010 */
[----:B------:R0:W2:Y:S02]  /*11c00*/  @P1 LDG.E.U16 R16, desc[UR24][R70.64] ;  /* 0x0000001846101981 */ /* 0x0000a4000c1e1500 */
[----:B0-----:R-:W-:-:S05]  /*11c10*/  IMAD R70, R68, UR7, RZ ;  /* 0x0000000744467c24 */ /* 0x001fca000f8e02ff */
[C---:B------:R-:W-:Y:S01]  /*11c20*/  LEA R69, P6, R70.reuse, R92, 0x1 ;  /* 0x0000005c46457211 */ /* 0x040fe200078c08ff */
[----:B------:R-:W-:Y:S02]  /*11c30*/  IMAD.MOV.U32 R68, RZ, RZ, R10 ;  /* 0x000000ffff447224 */ /* 0x000fe400078e000a */
[----:B------:R-:W2:Y:S01]  /*11c40*/  LDL.LU R10, [R1+0xb40] ;  /* 0x000b4000010a7983 */ /* 0x000ea20000300800 */
[----:B------:R-:W-:Y:S01]  /*11c50*/  LEA.HI.X.SX32 R70, R70, R93, 0x1, P6 ;  /* 0x0000005d46467211 */ /* 0x000fe200030f0eff */
[----:B------:R-:W-:Y:S02]  /*11c60*/  @!P4 IMAD.MOV R68, RZ, RZ, -R68 ;  /* 0x000000ffff44c224 */ /* 0x000fe400078e0a44 */
[----:B------:R-:W-:Y:S02]  /*11c70*/  STL [R1+0x6dc], R69 ;  /* 0x0006dc4501007387 */ /* 0x000fe40000100800 */
[----:B------:R-:W-:Y:S02]  /*11c80*/  @P1 IMAD.MOV.U32 R71, RZ, RZ, R70 ;  /* 0x000000ffff471224 */ /* 0x000fe400078e0046 */
[----:B------:R0:W-:Y:S01]  /*11c90*/  STL [R1+0x6d8], R70 ;  /* 0x0006d84601007387 */ /* 0x0001e20000100800 */
[----:B------:R-:W-:Y:S01]  /*11ca0*/  SEL R68, R65, R68, !P2 ;  /* 0x0000004441447207 */ /* 0x000fe20005000000 */
[----:B0-----:R-:W-:Y:S01]  /*11cb0*/  @P1 IMAD.MOV.U32 R70, RZ, RZ, R69 ;  /* 0x000000ffff461224 */ /* 0x001fe200078e0045 */
[----:B------:R-:W-:-:S04]  /*11cc0*/  PRMT R17, RZ, 0x7610, R17 ;  /* 0x00007610ff117816 */ /* 0x000fc80000000011 */
[----:B------:R0:W2:Y:S01]  /*11cd0*/  @P1 LDG.E.U16 R46, desc[UR24][R70.64] ;  /* 0x00000018462e1981 */ /* 0x0000a2000c1e1500 */
[----:B------:R-:W-:Y:S01]  /*11ce0*/  IMAD R69, R68, UR7, RZ ;  /* 0x0000000744457c24 */ /* 0x000fe2000f8e02ff */
[----:B0-----:R-:W-:-:S04]  /*11cf0*/  LEA R70, P3, R66, R92, 0x1 ;  /* 0x0000005c42467211 */ /* 0x001fc800078608ff */
[-C--:B------:R-:W-:Y:S01]  /*11d00*/  LEA.HI.X.SX32 R71, R66, R93.reuse, 0x1, P3 ;  /* 0x0000005d42477211 */ /* 0x080fe200018f0eff */
[----:B------:R-:W-:Y:S01]  /*11d10*/  STL [R1+0x6e4], R70 ;  /* 0x0006e44601007387 */ /* 0x000fe20000100800 */
[----:B------:R-:W-:Y:S02]  /*11d20*/  LEA R68, P4, R69, R92, 0x1 ;  /* 0x0000005c45447211 */ /* 0x000fe400078808ff */
[----:B------:R-:W-:Y:S01]  /*11d30*/  ISETP.GT.U32.AND P3, PT, R91, R64, PT ;  /* 0x000000405b00720c */ /* 0x000fe20003f64070 */
[----:B------:R0:W-:Y:S04]  /*11d40*/  STL [R1+0x6e0], R71 ;  /* 0x0006e04701007387 */ /* 0x0001e80000100800 */
[----:B------:R0:W2:Y:S01]  /*11d50*/  @P1 LDG.E.U16 R17, desc[UR24][R70.64] ;  /* 0x0000001846111981 */ /* 0x0000a2000c1e1500 */
[----:B------:R-:W-:-:S02]  /*11d60*/  LEA.HI.X.SX32 R69, R69, R93, 0x1, P4 ;  /* 0x0000005d45457211 */ /* 0x000fc400020f0eff */
[----:B------:R-:W-:Y:S02]  /*11d70*/  LEA R66, P5, R67, R92, 0x1 ;  /* 0x0000005c43427211 */ /* 0x000fe400078a08ff */
[----:B---3--:R-:W-:Y:S01]  /*11d80*/  PRMT R14, RZ, 0x7610, R14 ;  /* 0x00007610ff0e7816 */ /* 0x008fe2000000000e */
[----:B------:R1:W-:Y:S01]  /*11d90*/  STL [R1+0x6ec], R68 ;  /* 0x0006ec4401007387 */ /* 0x0003e20000100800 */
[----:B0-----:R-:W-:-:S03]  /*11da0*/  LOP3.LUT R71, R90, 0xcc, RZ, 0xfc, !PT ;  /* 0x000000cc5a477812 */ /* 0x001fc600078efcff */
[----:B------:R1:W3:Y:S01]  /*11db0*/  @P1 LDG.E.U16 R47, desc[UR24][R68.64] ;  /* 0x00000018442f1981 */ /* 0x0002e2000c1e1500 */
[----:B------:R-:W-:Y:S01]  /*11dc0*/  ISETP.GE.AND P4, PT, R71, RZ, PT ;  /* 0x000000ff4700720c */ /* 0x000fe20003f86270 */
[----:B------:R-:W-:Y:S01]  /*11dd0*/  @!P3 IMAD.IADD R64, R64, 0x1, -R91 ;  /* 0x000000014040b824 */ /* 0x000fe200078e0a5b */
[----:B------:R-:W-:Y:S01]  /*11de0*/  LEA.HI.X.SX32 R67, R67, R93, 0x1, P5 ;  /* 0x0000005d43437211 */ /* 0x000fe200028f0eff */
[----:B------:R0:W-:Y:S01]  /*11df0*/  STL [R1+0x6f4], R66 ;  /* 0x0006f44201007387 */ /* 0x0001e20000100800 */
[----:B-1----:R-:W-:-:S03]  /*11e00*/  LOP3.LUT R68, R90, 0xce, RZ, 0xfc, !PT ;  /* 0x000000ce5a447812 */ /* 0x002fc600078efcff */
[----:B------:R0:W2:Y:S06]  /*11e10*/  @P1 LDG.E.U16 R14, desc[UR24][R66.64] ;  /* 0x00000018420e1981 */ /* 0x0000ac000c1e1500 */
[----:B------:R-:W-:Y:S01]  /*11e20*/  @!P4 IMAD.MOV R64, RZ, RZ, -R64 ;  /* 0x000000ffff40c224 */ /* 0x000fe200078e0a40 */
[----:B------:R-:W-:Y:S01]  /*11e30*/  STL [R1+0x6e8], R69 ;  /* 0x0006e84501007387 */ /* 0x000fe20000100800 */
[----:B0-----:R-:W-:-:S03]  /*11e40*/  IABS R66, R68 ;  /* 0x0000004400427213 */ /* 0x001fc60000000000 */
[----:B------:R0:W-:Y:S02]  /*11e50*/  STL [R1+0x6f0], R67 ;  /* 0x0006f04301007387 */ /* 0x0001e40000100800 */
[----:B0-----:R-:W-:Y:S01]  /*11e60*/  SEL R67, R65, R64, !P2 ;  /* 0x0000004041437207 */ /* 0x001fe20005000000 */
[----:B------:R-:W-:-:S04]  /*11e70*/  IMAD.HI.U32 R64, R3, R66, RZ ;  /* 0x0000004203407227 */ /* 0x000fc800078e00ff */
[----:B------:R-:W-:Y:S02]  /*11e80*/  IMAD.MOV R64, RZ, RZ, -R64 ;  /* 0x000000ffff407224 */ /* 0x000fe400078e0a40 */
[----:B------:R-:W-:Y:S02]  /*11e90*/  IMAD R67, R67, UR7, RZ ;  /* 0x0000000743437c24 */ /* 0x000fe4000f8e02ff */
[----:B------:R-:W-:-:S03]  /*11ea0*/  IMAD R64, R91, R64, R66 ;  /* 0x000000405b407224 */ /* 0x000fc600078e0242 */
[----:B------:R-:W-:Y:S02]  /*11eb0*/  LEA R66, P3, R67, R92, 0x1 ;  /* 0x0000005c43427211 */ /* 0x000fe400078608ff */
[----:B------:R-:W-:Y:S02]  /*11ec0*/  ISETP.GT.U32.AND P5, PT, R91, R64, PT ;  /* 0x000000405b00720c */ /* 0x000fe40003fa4070 */
[----:B------:R-:W-:Y:S01]  /*11ed0*/  LEA.HI.X.SX32 R67, R67, R93, 0x1, P3 ;  /* 0x0000005d43437211 */ /* 0x000fe200018f0eff */
[----:B------:R0:W-:Y:S04]  /*11ee0*/  STL [R1+0x6fc], R66 ;  /* 0x0006fc4201007387 */ /* 0x0001e80000100800 */
[----:B------:R0:W2:Y:S04]  /*11ef0*/  @P1 LDG.E.U16 R44, desc[UR24][R66.64] ;  /* 0x00000018422c1981 */ /* 0x0000a8000c1e1500 */
[----:B------:R1:W-:Y:S02]  /*11f00*/  STL [R1+0x6f8], R67 ;  /* 0x0006f84301007387 */ /* 0x0003e40000100800 */
[----:B------:R-:W-:Y:S01]  /*11f10*/  @!P5 IMAD.IADD R64, R64, 0x1, -R91 ;  /* 0x000000014040d824 */ /* 0x000fe200078e0a5b */
[----:B0-----:R-:W-:-:S04]  /*11f20*/  LOP3.LUT R66, R90, 0xd4, RZ, 0xfc, !PT ;  /* 0x000000d45a427812 */ /* 0x001fc800078efcff */
[----:B-1----:R-:W-:Y:S02]  /*11f30*/  IABS R67, R66 ;  /* 0x0000004200437213 */ /* 0x002fe40000000000 */
[----:B------:R-:W-:Y:S02]  /*11f40*/  ISETP.GE.AND P3, PT, R66, RZ, PT ;  /* 0x000000ff4200720c */ /* 0x000fe40003f66270 */
[----:B------:R-:W-:Y:S01]  /*11f50*/  ISETP.GT.U32.AND P5, PT, R91, R64, PT ;  /* 0x000000405b00720c */ /* 0x000fe20003fa4070 */
[----:B------:R-:W-:-:S04]  /*11f60*/  IMAD.HI.U32 R66, R3, R67, RZ ;  /* 0x0000004303427227 */ /* 0x000fc800078e00ff */
[----:B------:R-:W-:-:S04]  /*11f70*/  IMAD.MOV R66, RZ, RZ, -R66 ;  /* 0x000000ffff427224 */ /* 0x000fc800078e0a42 */
[----:B------:R-:W-:-:S04]  /*11f80*/  IMAD R66, R91, R66, R67 ;  /* 0x000000425b427224 */ /* 0x000fc800078e0243 */
[----:B------:R-:W-:Y:S01]  /*11f90*/  @!P5 IMAD.IADD R64, R64, 0x1, -R91 ;  /* 0x000000014040d824 */ /* 0x000fe200078e0a5b */
[----:B------:R-:W-:Y:S02]  /*11fa0*/  ISETP.GT.U32.AND P5, PT, R91, R66, PT ;  /* 0x000000425b00720c */ /* 0x000fe40003fa4070 */
[----:B------:R-:W-:Y:S02]  /*11fb0*/  LOP3.LUT R67, R90, 0xd6, RZ, 0xfc, !PT ;  /* 0x000000d65a437812 */ /* 0x000fe400078efcff */
[----:B------:R-:W-:Y:S02]  /*11fc0*/  ISETP.GE.AND P4, PT, R68, RZ, PT ;  /* 0x000000ff4400720c */ /* 0x000fe40003f86270 */
[----:B------:R-:W-:-:S05]  /*11fd0*/  IABS R68, R67 ;  /* 0x0000004300447213 */ /* 0x000fca0000000000 */
[----:B------:R-:W-:Y:S02]  /*11fe0*/  IMAD.MOV.U32 R69, RZ, RZ, R68 ;  /* 0x000000ffff457224 */ /* 0x000fe400078e0044 */
[----:B------:R-:W-:Y:S02]  /*11ff0*/  IMAD.MOV.U32 R68, RZ, RZ, R64 ;  /* 0x000000ffff447224 */ /* 0x000fe400078e0040 */
[----:B------:R-:W-:Y:S02]  /*12000*/  @!P5 IMAD.IADD R66, R66, 0x1, -R91 ;  /* 0x000000014242d824 */ /* 0x000fe400078e0a5b */
[----:B------:R-:W-:Y:S02]  /*12010*/  @!P4 IMAD.MOV R68, RZ, RZ, -R68 ;  /* 0x000000ffff44c224 */ /* 0x000fe400078e0a44 */
[----:B------:R-:W-:Y:S01]  /*12020*/  IMAD.HI.U32 R64, R3, R69, RZ ;  /* 0x0000004503407227 */ /* 0x000fe200078e00ff */
[----:B------:R-:W-:-:S03]  /*12030*/  ISETP.GT.U32.AND P4, PT, R91, R66, PT ;  /* 0x000000425b00720c */ /* 0x000fc60003f84070 */
[----:B------:R-:W-:-:S04]  /*12040*/  IMAD.MOV R64, RZ, RZ, -R64 ;  /* 0x000000ffff407224 */ /* 0x000fc800078e0a40 */
[----:B------:R-:W-:-:S06]  /*12050*/  IMAD R64, R91, R64, R69 ;  /* 0x000000405b407224 */ /* 0x000fcc00078e0245 */
[----:B------:R-:W-:Y:S01]  /*12060*/  @!P4 IMAD.IADD R66, R66, 0x1, -R91 ;  /* 0x000000014242c824 */ /* 0x000fe200078e0a5b */
[----:B------:R-:W-:Y:S02]  /*12070*/  ISETP.GT.U32.AND P4, PT, R91, R64, PT ;  /* 0x000000405b00720c */ /* 0x000fe40003f84070 */
[----:B------:R-:W-:Y:S01]  /*12080*/  SEL R68, R65, R68, !P2 ;  /* 0x0000004441447207 */ /* 0x000fe20005000000 */
[----:B------:R-:W-:-:S04]  /*12090*/  @!P3 IMAD.MOV R66, RZ, RZ, -R66 ;  /* 0x000000ffff42b224 */ /* 0x000fc800078e0a42 */
[----:B------:R-:W-:Y:S01]  /*120a0*/  IMAD R69, R68, UR7, RZ ;  /* 0x0000000744457c24 */ /* 0x000fe2000f8e02ff */
[----:B------:R-:W-:-:S05]  /*120b0*/  SEL R66, R65, R66, !P2 ;  /* 0x0000004241427207 */ /* 0x000fca0005000000 */
[----:B------:R-:W-:Y:S01]  /*120c0*/  @!P4 IMAD.IADD R64, R64, 0x1, -R91 ;  /* 0x000000014040c824 */ /* 0x000fe200078e0a5b */
[----:B------:R-:W-:-:S04]  /*120d0*/  LEA R68, P5, R69, R92, 0x1 ;  /* 0x0000005c45447211 */ /* 0x000fc800078a08ff */
[----:B------:R-:W-:Y:S02]  /*120e0*/  ISETP.GT.U32.AND P3, PT, R91, R64, PT ;  /* 0x000000405b00720c */ /* 0x000fe40003f64070 */
[----:B------:R-:W-:Y:S02]  /*120f0*/  LEA.HI.X.SX32 R69, R69, R93, 0x1, P5 ;  /* 0x0000005d45457211 */ /* 0x000fe400028f0eff */
[----:B------:R-:W-:Y:S01]  /*12100*/  ISETP.GE.AND P5, PT, R67, RZ, PT ;  /* 0x000000ff4300720c */ /* 0x000fe20003fa6270 */
[----:B------:R-:W-:Y:S01]  /*12110*/  IMAD R67, R66, UR7, RZ ;  /* 0x0000000742437c24 */ /* 0x000fe2000f8e02ff */
[----:B------:R-:W-:-:S04]  /*12120*/  PRMT R15, RZ, 0x7610, R15 ;  /* 0x00007610ff0f7816 */ /* 0x000fc8000000000f */
[C---:B------:R-:W-:Y:S01]  /*12130*/  LEA R66, P4, R67.reuse, R92, 0x1 ;  /* 0x0000005c43427211 */ /* 0x040fe200078808ff */
[----:B------:R0:W-:Y:S02]  /*12140*/  STL [R1+0x704], R68 ;  /* 0x0007044401007387 */ /* 0x0001e40000100800 */
[----:B------:R-:W-:Y:S01]  /*12150*/  @!P3 IMAD.IADD R64, R64, 0x1, -R91 ;  /* 0x000000014040b824 */ /* 0x000fe200078e0a5b */
[----:B------:R-:W-:Y:S01]  /*12160*/  LEA.HI.X.SX32 R67, R67, R93, 0x1, P4 ;  /* 0x0000005d43437211 */ /* 0x000fe200020f0eff */
[----:B------:R0:W3:Y:S02]  /*12170*/  @P1 LDG.E.U16 R15, desc[UR24][R68.64] ;  /* 0x00000018440f1981 */ /* 0x0000e4000c1e1500 */
[----:B------:R-:W-:Y:S02]  /*12180*/  @!P5 IMAD.MOV R64, RZ, RZ, -R64 ;  /* 0x000000ffff40d224 */ /* 0x000fe400078e0a40 */
[----:B------:R-:W-:Y:S04]  /*12190*/  STL [R1+0x700], R69 ;  /* 0x0007004501007387 */ /* 0x000fe80000100800 */
[----:B------:R1:W3:Y:S01]  /*121a0*/  @P1 LDG.E.U16 R45, desc[UR24][R66.64] ;  /* 0x00000018422d1981 */ /* 0x0002e2000c1e1500 */
[----:B0-----:R-:W-:-:S03]  /*121b0*/  LOP3.LUT R68, R90, 0xdc, RZ, 0xfc, !PT ;  /* 0x000000dc5a447812 */ /* 0x001fc600078efcff */
[----:B------:R1:W-:Y:S04]  /*121c0*/  STL [R1+0x70c], R66 ;  /* 0x00070c4201007387 */ /* 0x0003e80000100800 */
[----:B------:R0:W-:Y:S01]  /*121d0*/  STL [R1+0x708], R67 ;  /* 0x0007084301007387 */ /* 0x0001e20000100800 */
[----:B-1----:R-:W-:Y:S02]  /*121e0*/  IABS R66, R68 ;  /* 0x0000004400427213 */ /* 0x002fe40000000000 */
[----:B0-----:R-:W-:-:S03]  /*121f0*/  SEL R67, R65, R64, !P2 ;  /* 0x0000004041437207 */ /* 0x001fc60005000000 */
[----:B------:R-:W-:-:S04]  /*12200*/  IMAD.HI.U32 R64, R3, R66, RZ ;  /* 0x0000004203407227 */ /* 0x000fc800078e00ff */
[----:B------:R-:W-:Y:S02]  /*12210*/  IMAD.MOV R64, RZ, RZ, -R64 ;  /* 0x000000ffff407224 */ /* 0x000fe400078e0a40 */
[----:B------:R-:W-:Y:S02]  /*12220*/  IMAD R67, R67, UR7, RZ ;  /* 0x0000000743437c24 */ /* 0x000fe4000f8e02ff */
[----:B------:R-:W-:-:S03]  /*12230*/  IMAD R64, R91, R64, R66 ;  /* 0x000000405b407224 */ /* 0x000fc600078e0242 */
[----:B------:R-:W-:Y:S02]  /*12240*/  LEA R66, P3, R67, R92, 0x1 ;  /* 0x0000005c43427211 */ /* 0x000fe400078608ff */
[----:B------:R-:W-:Y:S02]  /*12250*/  ISETP.GT.U32.AND P5, PT, R91, R64, PT ;  /* 0x000000405b00720c */ /* 0x000fe40003fa4070 */
[----:B------:R-:W-:Y:S02]  /*12260*/  PRMT R12, RZ, 0x7610, R12 ;  /* 0x00007610ff0c7816 */ /* 0x000fe4000000000c */
[----:B------:R-:W-:Y:S01]  /*12270*/  LEA.HI.X.SX32 R67, R67, R93, 0x1, P3 ;  /* 0x0000005d43437211 */ /* 0x000fe200018f0eff */
[----:B------:R0:W-:Y:S04]  /*12280*/  STL [R1+0x714], R66 ;  /* 0x0007144201007387 */ /* 0x0001e80000100800 */
[----:B------:R0:W3:Y:S04]  /*12290*/  @P1 LDG.E.U16 R12, desc[UR24][R66.64] ;  /* 0x00000018420c1981 */ /* 0x0000e8000c1e1500 */
[----:B------:R1:W-:Y:S01]  /*122a0*/  STL [R1+0x710], R67 ;  /* 0x0007104301007387 */ /* 0x0003e20000100800 */
        /* <DEDUP_REMOVED lines=34> */
[C---:B------:R-:W-:Y:S02]  /*124d0*/  LEA R66, P4, R67.reuse, R92, 0x1 ;  /* 0x0000005c43427211 */ /* 0x040fe400078808ff */
[----:B------:R-:W-:Y:S01]  /*124e0*/  PRMT R13, RZ, 0x7610, R13 ;  /* 0x00007610ff0d7816 */ /* 0x000fe2000000000d */
[----:B------:R0:W-:Y:S01]  /*124f0*/  STL [R1+0x71c], R68 ;  /* 0x00071c4401007387 */ /* 0x0001e20000100800 */
[----:B------:R-:W-:Y:S01]  /*12500*/  LEA.HI.X.SX32 R67, R67, R93, 0x1, P4 ;  /* 0x0000005d43437211 */ /* 0x000fe200020f0eff */
[----:B------:R-:W-:Y:S02]  /*12510*/  @!P3 IMAD.IADD R64, R64, 0x1, -R91 ;  /* 0x000000014040b824 */ /* 0x000fe400078e0a5b */
        /* <DEDUP_REMOVED lines=40> */
[----:B------:R-:W-:Y:S01]  /*127a0*/  IMAD R64, R91, R64, R69 ;  /* 0x000000405b407224 */ /* 0x000fe200078e0245 */
[----:B------:R-:W-:-:S05]  /*127b0*/  SEL R68, R65, R68, !P2 ;  /* 0x0000004441447207 */ /* 0x000fca0005000000 */
[----:B------:R-:W-:Y:S01]  /*127c0*/  @!P4 IMAD.IADD R66, R66, 0x1, -R91 ;  /* 0x000000014242c824 */ /* 0x000fe200078e0a5b */
[----:B------:R-:W-:Y:S01]  /*127d0*/  ISETP.GT.U32.AND P4, PT, R91, R64, PT ;  /* 0x000000405b00720c */ /* 0x000fe20003f84070 */
[----:B------:R-:W-:Y:S02]  /*127e0*/  IMAD R69, R68, UR7, RZ ;  /* 0x0000000744457c24 */ /* 0x000fe4000f8e02ff */
[----:B------:R-:W-:-:S03]  /*127f0*/  @!P3 IMAD.MOV R66, RZ, RZ, -R66 ;  /* 0x000000ffff42b224 */ /* 0x000fc600078e0a42 */
[----:B------:R-:W-:Y:S02]  /*12800*/  LEA R68, P5, R69, R92, 0x1 ;  /* 0x0000005c45447211 */ /* 0x000fe400078a08ff */
[----:B------:R-:W-:Y:S02]  /*12810*/  SEL R66, R65, R66, !P2 ;  /* 0x0000004241427207 */ /* 0x000fe40005000000 */
[----:B------:R-:W-:-:S03]  /*12820*/  LEA.HI.X.SX32 R69, R69, R93, 0x1, P5 ;  /* 0x0000005d45457211 */ /* 0x000fc600028f0eff */
[----:B------:R-:W-:Y:S01]  /*12830*/  @!P4 IMAD.IADD R64, R64, 0x1, -R91 ;  /* 0x000000014040c824 */ /* 0x000fe200078e0a5b */
[----:B------:R-:W-:Y:S01]  /*12840*/  ISETP.GE.AND P5, PT, R67, RZ, PT ;  /* 0x000000ff4300720c */ /* 0x000fe20003fa6270 */
[----:B------:R-:W-:-:S03]  /*12850*/  IMAD R67, R66, UR7, RZ ;  /* 0x0000000742437c24 */ /* 0x000fc6000f8e02ff */
[----:B------:R-:W-:Y:S02]  /*12860*/  ISETP.GT.U32.AND P3, PT, R91, R64, PT ;  /* 0x000000405b00720c */ /* 0x000fe40003f64070 */
[----:B--2---:R-:W-:Y:S02]  /*12870*/  PRMT R10, RZ, 0x7610, R10 ;  /* 0x00007610ff0a7816 */ /* 0x004fe4000000000a */
[C---:B------:R-:W-:Y:S02]  /*12880*/  LEA R66, P4, R67.reuse, R92, 0x1 ;  /* 0x0000005c43427211 */ /* 0x040fe400078808ff */
[----:B------:R-:W-:Y:S01]  /*12890*/  PRMT R40, RZ, 0x7610, R40 ;  /* 0x00007610ff287816 */ /* 0x000fe20000000028 */
[----:B------:R0:W-:Y:S01]  /*128a0*/  STL [R1+0x734], R68 ;  /* 0x0007344401007387 */ /* 0x0001e20000100800 */
[----:B------:R-:W-:-:S03]  /*128b0*/  LEA.HI.X.SX32 R67, R67, R93, 0x1, P4 ;  /* 0x0000005d43437211 */ /* 0x000fc600020f0eff */
[----:B------:R0:W2:Y:S02]  /*128c0*/  @P1 LDG.E.U16 R10, desc[UR24][R68.64] ;  /* 0x00000018440a1981 */ /* 0x0000a4000c1e1500 */
[----:B------:R-:W-:Y:S02]  /*128d0*/  @!P3 IMAD.IADD R64, R64, 0x1, -R91 ;  /* 0x000000014040b824 */ /* 0x000fe400078e0a5b */
[----:B------:R-:W-:Y:S04]  /*128e0*/  STL [R1+0x730], R69 ;  /* 0x0007304501007387 */ /* 0x000fe80000100800 */
[----:B------:R1:W2:Y:S01]  /*128f0*/  @P1 LDG.E.U16 R40, desc[UR24][R66.64] ;  /* 0x0000001842281981 */ /* 0x0002a2000c1e1500 */
[----:B0-----:R-:W-:-:S03]  /*12900*/  LOP3.LUT R68, R90, 0xfc, RZ, 0xfc, !PT ;  /* 0x000000fc5a447812 */ /* 0x001fc600078efcff */
[----:B------:R1:W-:Y:S01]  /*12910*/  STL [R1+0x73c], R66 ;  /* 0x00073c4201007387 */ /* 0x0003e20000100800 */
[----:B------:R-:W-:-:S03]  /*12920*/  @!P5 IMAD.MOV R64, RZ, RZ, -R64 ;  /* 0x000000ffff40d224 */ /* 0x000fc600078e0a40 */
[----:B------:R0:W-:Y:S01]  /*12930*/  STL [R1+0x738], R67 ;  /* 0x0007384301007387 */ /* 0x0001e20000100800 */
[----:B-1----:R-:W-:-:S05]  /*12940*/  IABS R66, R68 ;  /* 0x0000004400427213 */ /* 0x002fca0000000000 */
[----:B0-----:R-:W-:Y:S01]  /*12950*/  IMAD.MOV.U32 R67, RZ, RZ, R66 ;  /* 0x000000ffff437224 */ /* 0x001fe200078e0042 */
[----:B------:R-:W-:-:S03]  /*12960*/  SEL R66, R65, R64, !P2 ;  /* 0x0000004041427207 */ /* 0x000fc60005000000 */
[----:B------:R-:W-:-:S04]  /*12970*/  IMAD.HI.U32 R64, R3, R67, RZ ;  /* 0x0000004303407227 */ /* 0x000fc800078e00ff */
[----:B------:R-:W-:Y:S02]  /*12980*/  IMAD.MOV R64, RZ, RZ, -R64 ;  /* 0x000000ffff407224 */ /* 0x000fe400078e0a40 */
[----:B------:R-:W-:Y:S02]  /*12990*/  IMAD R66, R66, UR7, RZ ;  /* 0x0000000742427c24 */ /* 0x000fe4000f8e02ff */
[----:B------:R-:W-:-:S03]  /*129a0*/  IMAD R71, R91, R64, R67 ;  /* 0x000000405b477224 */ /* 0x000fc600078e0243 */
[----:B------:R-:W-:-:S04]  /*129b0*/  LEA R64, P3, R66, R92, 0x1 ;  /* 0x0000005c42407211 */ /* 0x000fc800078608ff */
[----:B------:R-:W-:Y:S02]  /*129c0*/  LEA.HI.X.SX32 R66, R66, R93, 0x1, P3 ;  /* 0x0000005d42427211 */ /* 0x000fe400018f0eff */
[----:B------:R-:W-:Y:S01]  /*129d0*/  ISETP.GT.U32.AND P3, PT, R91, R71, PT ;  /* 0x000000475b00720c */ /* 0x000fe20003f64070 */
[----:B------:R-:W-:Y:S01]  /*129e0*/  STL [R1+0x744], R64 ;  /* 0x0007444001007387 */ /* 0x000fe20000100800 */
[----:B------:R-:W-:Y:S01]  /*129f0*/  PRMT R41, RZ, 0x7610, R41 ;  /* 0x00007610ff297816 */ /* 0x000fe20000000029 */
[----:B------:R-:W-:Y:S02]  /*12a00*/  @P1 IMAD.MOV.U32 R67, RZ, RZ, R66 ;  /* 0x000000ffff431224 */ /* 0x000fe400078e0042 */
[----:B------:R0:W-:Y:S02]  /*12a10*/  STL [R1+0x740], R66 ;  /* 0x0007404201007387 */ /* 0x0001e40000100800 */
[----:B0-----:R-:W-:Y:S01]  /*12a20*/  @P1 IMAD.MOV.U32 R66, RZ, RZ, R64 ;  /* 0x000000ffff421224 */ /* 0x001fe200078e0040 */
[----:B------:R-:W-:-:S05]  /*12a30*/  LOP3.LUT R64, R90, 0xfe, RZ, 0xfc, !PT ;  /* 0x000000fe5a407812 */ /* 0x000fca00078efcff */
[----:B------:R-:W-:Y:S01]  /*12a40*/  @!P3 IMAD.IADD R71, R71, 0x1, -R91 ;  /* 0x000000014747b824 */ /* 0x000fe200078e0a5b */
[----:B------:R0:W2:Y:S04]  /*12a50*/  @P1 LDG.E.U16 R41, desc[UR24][R66.64] ;  /* 0x0000001842291981 */ /* 0x0000a8000c1e1500 */
[----:B------:R-:W-:Y:S02]  /*12a60*/  ISETP.GT.U32.AND P3, PT, R91, R71, PT ;  /* 0x000000475b00720c */ /* 0x000fe40003f64070 */
[----:B0-----:R-:W-:-:S05]  /*12a70*/  IABS R66, R64 ;  /* 0x0000004000427213 */ /* 0x001fca0000000000 */
[----:B------:R-:W-:Y:S01]  /*12a80*/  IMAD.MOV.U32 R67, RZ, RZ, R66 ;  /* 0x000000ffff437224 */ /* 0x000fe200078e0042 */
[----:B------:R-:W-:-:S03]  /*12a90*/  ISETP.GE.AND P4, PT, R68, RZ, PT ;  /* 0x000000ff4400720c */ /* 0x000fc60003f86270 */
[----:B------:R-:W-:Y:S01]  /*12aa0*/  IMAD.HI.U32 R66, R3, R67, RZ ;  /* 0x0000004303427227 */ /* 0x000fe200078e00ff */
[----:B------:R-:W-:-:S03]  /*12ab0*/  LOP3.LUT R69, R90, 0xee, RZ, 0xfc, !PT ;  /* 0x000000ee5a457812 */ /* 0x000fc600078efcff */
[----:B------:R-:W-:Y:S02]  /*12ac0*/  IMAD.MOV R66, RZ, RZ, -R66 ;  /* 0x000000ffff427224 */ /* 0x000fe400078e0a42 */
[----:B------:R-:W-:Y:S02]  /*12ad0*/  @!P3 IMAD.IADD R71, R71, 0x1, -R91 ;  /* 0x000000014747b824 */ /* 0x000fe400078e0a5b */
[----:B------:R-:W-:Y:S01]  /*12ae0*/  IMAD R67, R91, R66, R67 ;  /* 0x000000425b437224 */ /* 0x000fe200078e0243 */
[----:B------:R-:W-:Y:S02]  /*12af0*/  LOP3.LUT R66, R90, 0xf6, RZ, 0xfc, !PT ;  /* 0x000000f65a427812 */ /* 0x000fe400078efcff */
[----:B------:R-:W-:Y:S01]  /*12b00*/  IABS R70, R69 ;  /* 0x0000004500467213 */ /* 0x000fe20000000000 */
[----:B------:R-:W-:Y:S01]  /*12b10*/  IMAD.MOV.U32 R90, RZ, RZ, R71 ;  /* 0x000000ffff5a7224 */ /* 0x000fe200078e0047 */
[----:B------:R-:W-:-:S03]  /*12b20*/  IABS R68, R66 ;  /* 0x0000004200447213 */ /* 0x000fc60000000000 */
[----:B------:R-:W-:Y:S02]  /*12b30*/  IMAD.MOV.U32 R73, RZ, RZ, R70 ;  /* 0x000000ffff497224 */ /* 0x000fe400078e0046 */
[----:B------:R-:W-:Y:S02]  /*12b40*/  @!P4 IMAD.MOV R90, RZ, RZ, -R90 ;  /* 0x000000ffff5ac224 */ /* 0x000fe400078e0a5a */
[----:B------:R-:W-:Y:S02]  /*12b50*/  IMAD.MOV.U32 R70, RZ, RZ, R68 ;  /* 0x000000ffff467224 */ /* 0x000fe400078e0044 */
[----:B------:R-:W-:Y:S01]  /*12b60*/  IMAD.HI.U32 R68, R3, R73, RZ ;  /* 0x0000004903447227 */ /* 0x000fe200078e00ff */
[----:B------:R-:W-:-:S03]  /*12b70*/  SEL R90, R65, R90, !P2 ;  /* 0x0000005a415a7207 */ /* 0x000fc60005000000 */
[----:B------:R-:W-:Y:S02]  /*12b80*/  IMAD.MOV R68, RZ, RZ, -R68 ;  /* 0x000000ffff447224 */ /* 0x000fe400078e0a44 */
[----:B------:R-:W-:Y:S02]  /*12b90*/  IMAD R71, R90, UR7, RZ ;  /* 0x000000075a477c24 */ /* 0x000fe4000f8e02ff */
[----:B------:R-:W-:Y:S02]  /*12ba0*/  IMAD R90, R91, R68, R73 ;  /* 0x000000445b5a7224 */ /* 0x000fe400078e0249 */
[----:B------:R-:W-:Y:S01]  /*12bb0*/  IMAD.HI.U32 R3, R3, R70, RZ ;  /* 0x0000004603037227 */ /* 0x000fe200078e00ff */
[C---:B------:R-:W-:Y:S01]  /*12bc0*/  ISETP.GT.U32.AND P5, PT, R91.reuse, R67, PT ;  /* 0x000000435b00720c */ /* 0x040fe20003fa4070 */
[----:B------:R-:W5:Y:S01]  /*12bd0*/  LDL.LU R73, [R1+0xb3c] ;  /* 0x000b3c0001497983 */ /* 0x000f620000300800 */
[C---:B------:R-:W-:Y:S01]  /*12be0*/  ISETP.GT.U32.AND P4, PT, R91.reuse, R90, PT ;  /* 0x0000005a5b00720c */ /* 0x040fe20003f84070 */
[----:B------:R-:W-:Y:S01]  /*12bf0*/  IMAD.MOV R3, RZ, RZ, -R3 ;  /* 0x000000ffff037224 */ /* 0x000fe200078e0a03 */
[----:B------:R-:W-:Y:S01]  /*12c00*/  PRMT R11, RZ, 0x7610, R11 ;  /* 0x00007610ff0b7816 */ /* 0x000fe2000000000b */
[----:B------:R-:W5:Y:S02]  /*12c10*/  LDL.LU R68, [R1+0xb38] ;  /* 0x000b380001447983 */ /* 0x000f640000300800 */
[----:B------:R-:W-:Y:S01]  /*12c20*/  IMAD R3, R91, R3, R70 ;  /* 0x000000035b037224 */ /* 0x000fe200078e0246 */
[----:B------:R-:W-:-:S04]  /*12c30*/  LEA R70, P3, R71, R92, 0x1 ;  /* 0x0000005c47467211 */ /* 0x000fc800078608ff */
[----:B------:R-:W-:Y:S02]  /*12c40*/  LEA.HI.X.SX32 R71, R71, R93, 0x1, P3 ;  /* 0x0000005d47477211 */ /* 0x000fe400018f0eff */
[----:B------:R-:W-:Y:S01]  /*12c50*/  ISETP.GT.U32.AND P3, PT, R91, R3, PT ;  /* 0x000000035b00720c */ /* 0x000fe20003f64070 */
[--C-:B------:R-:W-:Y:S02]  /*12c60*/  @!P4 IMAD.IADD R90, R90, 0x1, -R91.reuse ;  /* 0x000000015a5ac824 */ /* 0x100fe400078e0a5b */
[----:B------:R-:W-:Y:S01]  /*12c70*/  @!P5 IMAD.IADD R67, R67, 0x1, -R91 ;  /* 0x000000014343d824 */ /* 0x000fe200078e0a5b */
[----:B------:R-:W4:Y:S02]  /*12c80*/  @P1 LDG.E.U16 R11, desc[UR24][R70.64] ;  /* 0x00000018460b1981 */ /* 0x000f24000c1e1500 */
[C---:B------:R-:W-:Y:S02]  /*12c90*/  ISETP.GT.U32.AND P5, PT, R91.reuse, R90, PT ;  /* 0x0000005a5b00720c */ /* 0x040fe40003fa4070 */
[----:B------:R-:W-:-:S02]  /*12ca0*/  ISETP.GT.U32.AND P6, PT, R91, R67, PT ;  /* 0x000000435b00720c */ /* 0x000fc40003fc4070 */
[----:B------:R-:W-:-:S03]  /*12cb0*/  ISETP.GE.AND P4, PT, R69, RZ, PT ;  /* 0x000000ff4500720c */ /* 0x000fc60003f86270 */
[----:B------:R-:W-:-:S05]  /*12cc0*/  @!P3 IMAD.IADD R3, R3, 0x1, -R91 ;  /* 0x000000010303b824 */ /* 0x000fca00078e0a5b */
[----:B------:R-:W-:Y:S01]  /*12cd0*/  ISETP.GT.U32.AND P3, PT, R91, R3, PT ;  /* 0x000000035b00720c */ /* 0x000fe20003f64070 */
[--C-:B------:R-:W-:Y:S01]  /*12ce0*/  @!P5 IMAD.IADD R90, R90, 0x1, -R91.reuse ;  /* 0x000000015a5ad824 */ /* 0x100fe200078e0a5b */
[----:B------:R-:W-:Y:S01]  /*12cf0*/  ISETP.GE.AND P5, PT, R66, RZ, PT ;  /* 0x000000ff4200720c */ /* 0x000fe20003fa6270 */
[----:B------:R-:W-:Y:S01]  /*12d00*/  @!P6 IMAD.IADD R67, R67, 0x1, -R91 ;  /* 0x000000014343e824 */ /* 0x000fe200078e0a5b */
[----:B------:R-:W-:Y:S01]  /*12d10*/  ISETP.GE.AND P6, PT, R64, RZ, PT ;  /* 0x000000ff4000720c */ /* 0x000fe20003fc6270 */
[----:B------:R-:W-:-:S04]  /*12d20*/  IMAD.MOV.U32 R66, RZ, RZ, R90 ;  /* 0x000000ffff427224 */ /* 0x000fc800078e005a */
[----:B------:R-:W-:Y:S02]  /*12d30*/  @!P4 IMAD.MOV R66, RZ, RZ, -R66 ;  /* 0x000000ffff42c224 */ /* 0x000fe400078e0a42 */
[----:B------:R-:W-:Y:S02]  /*12d40*/  IMAD.MOV.U32 R90, RZ, RZ, R67 ;  /* 0x000000ffff5a7224 */ /* 0x000fe400078e0043 */
[----:B------:R-:W-:Y:S01]  /*12d50*/  @!P3 IMAD.IADD R3, R3, 0x1, -R91 ;  /* 0x000000010303b824 */ /* 0x000fe200078e0a5b */
[----:B------:R-:W-:-:S03]  /*12d60*/  SEL R91, R65, R66, !P2 ;  /* 0x00000042415b7207 */ /* 0x000fc60005000000 */
[----:B------:R-:W-:Y:S02]  /*12d70*/  @!P6 IMAD.MOV R90, RZ, RZ, -R90 ;  /* 0x000000ffff5ae224 */ /* 0x000fe400078e0a5a */
[----:B------:R-:W-:Y:S02]  /*12d80*/  @!P5 IMAD.MOV R3, RZ, RZ, -R3 ;  /* 0x000000ffff03d224 */ /* 0x000fe400078e0a03 */
[----:B------:R-:W-:Y:S01]  /*12d90*/  IMAD R91, R91, UR7, RZ ;  /* 0x000000075b5b7c24 */ /* 0x000fe2000f8e02ff */
[C---:B------:R-:W-:Y:S02]  /*12da0*/  SEL R90, R65.reuse, R90, !P2 ;  /* 0x0000005a415a7207 */ /* 0x040fe40005000000 */
[----:B------:R-:W-:Y:S02]  /*12db0*/  SEL R3, R65, R3, !P2 ;  /* 0x0000000341037207 */ /* 0x000fe40005000000 */
[C---:B------:R-:W-:Y:S01]  /*12dc0*/  LEA R65, P2, R91.reuse, R92, 0x1 ;  /* 0x0000005c5b417211 */ /* 0x040fe200078408ff */
[----:B------:R-:W-:Y:S03]  /*12dd0*/  STL [R1+0x574], R70 ;  /* 0x0005744601007387 */ /* 0x000fe60000100800 */
[----:B------:R-:W-:Y:S01]  /*12de0*/  LEA.HI.X.SX32 R66, R91, R93, 0x1, P2 ;  /* 0x0000005d5b427211 */ /* 0x000fe200010f0eff */
[----:B------:R0:W-:Y:S01]  /*12df0*/  STL [R1+0x570], R71 ;  /* 0x0005704701007387 */ /* 0x0001e20000100800 */
[----:B------:R-:W-:Y:S01]  /*12e00*/  PRMT R91, RZ, 0x7610, R91 ;  /* 0x00007610ff5b7816 */ /* 0x000fe2000000005b */
[----:B------:R-:W-:-:S02]  /*12e10*/  IMAD R3, R3, UR7, RZ ;  /* 0x0000000703037c24 */ /* 0x000fc4000f8e02ff */
[----:B------:R-:W-:Y:S01]  /*12e20*/  @P1 IMAD.MOV.U32 R67, RZ, RZ, R66 ;  /* 0x000000ffff431224 */ /* 0x000fe200078e0042 */
[----:B0-----:R-:W5:Y:S04]  /*12e30*/  LDL.LU.64 R70, [R1+0xb30] ;  /* 0x000b300001467983 */ /* 0x001f680000300a00 */
[----:B------:R-:W5:Y:S04]  /*12e40*/  LDL.LU R69, [R1+0xb2c] ;  /* 0x000b2c0001457983 */ /* 0x000f680000300800 */
[----:B------:R-:W5:Y:S04]  /*12e50*/  LDL.LU R64, [R1+0xb28] ;  /* 0x000b280001407983 */ /* 0x000f680000300800 */
[----:B------:R-:W-:Y:S04]  /*12e60*/  STL [R1+0x564], R65 ;  /* 0x0005644101007387 */ /* 0x000fe80000100800 */
[----:B------:R0:W-:Y:S02]  /*12e70*/  STL [R1+0x560], R66 ;  /* 0x0005604201007387 */ /* 0x0001e40000100800 */
[----:B0-----:R-:W-:-:S02]  /*12e80*/  @P1 IMAD.MOV.U32 R66, RZ, RZ, R65 ;  /* 0x000000ffff421224 */ /* 0x001fc400078e0041 */
[----:B------:R-:W-:-:S03]  /*12e90*/  IMAD R65, R90, UR7, RZ ;  /* 0x000000075a417c24 */ /* 0x000fc6000f8e02ff */
[----:B------:R0:W4:Y:S01]  /*12ea0*/  @P1 LDG.E.U16 R91, desc[UR24][R66.64] ;  /* 0x00000018425b1981 */ /* 0x000122000c1e1500 */
[----:B------:R-:W-:Y:S02]  /*12eb0*/  PRMT R90, RZ, 0x7610, R90 ;  /* 0x00007610ff5a7816 */ /* 0x000fe4000000005a */
[----:B0-----:R-:W-:-:S04]  /*12ec0*/  LEA R66, P2, R3, R92, 0x1 ;  /* 0x0000005c03427211 */ /* 0x001fc800078408ff */
[-C--:B------:R-:W-:Y:S02]  /*12ed0*/  LEA.HI.X.SX32 R67, R3, R93.reuse, 0x1, P2 ;  /* 0x0000005d03437211 */ /* 0x080fe400010f0eff */
[C---:B------:R-:W-:Y:S02]  /*12ee0*/  LEA R92, P2, R65.reuse, R92, 0x1 ;  /* 0x0000005c415c7211 */ /* 0x040fe400078408ff */
[----:B------:R-:W-:Y:S01]  /*12ef0*/  PRMT R3, RZ, 0x7610, R3 ;  /* 0x00007610ff037816 */ /* 0x000fe20000000003 */
[----:B------:R-:W4:Y:S01]  /*12f00*/  @P1 LDG.E.U16 R90, desc[UR24][R66.64] ;  /* 0x00000018425a1981 */ /* 0x000f22000c1e1500 */
[----:B------:R-:W-:-:S05]  /*12f10*/  LEA.HI.X.SX32 R93, R65, R93, 0x1, P2 ;  /* 0x0000005d415d7211 */ /* 0x000fca00010f0eff */
[----:B------:R0:W4:Y:S04]  /*12f20*/  @P1 LDG.E.U16 R3, desc[UR24][R92.64] ;  /* 0x000000185c031981 */ /* 0x000128000c1e1500 */
[----:B------:R-:W-:Y:S04]  /*12f30*/  STL [R1+0x56c], R66 ;  /* 0x00056c4201007387 */ /* 0x000fe80000100800 */
[----:B------:R1:W-:Y:S04]  /*12f40*/  STL [R1+0x568], R67 ;  /* 0x0005684301007387 */ /* 0x0003e80000100800 */
[----:B-1----:R1:W5:Y:S04]  /*12f50*/  LDL.LU.64 R66, [R1+0xb20] ;  /* 0x000b200001427983 */ /* 0x0023680000300a00 */
[----:B------:R1:W5:Y:S04]  /*12f60*/  LDL.LU R65, [R1+0xb1c] ;  /* 0x000b1c0001417983 */ /* 0x0003680000300800 */
[----:B------:R-:W-:Y:S04]  /*12f70*/  STL [R1+0x55c], R92 ;  /* 0x00055c5c01007387 */ /* 0x000fe80000100800 */
[----:B------:R0:W-:Y:S02]  /*12f80*/  STL [R1+0x558], R93 ;  /* 0x0005585d01007387 */ /* 0x0001e40000100800 */
[----:B0-----:R-:W-:-:S05]  /*12f90*/  LOP3.LUT R93, R0, 0x40, RZ, 0x3c, !PT ;  /* 0x00000040005d7812 */ /* 0x001fca00078e3cff */
[----:B------:R0:W-:Y:S04]  /*12fa0*/  STS.U16 [R93+UR9+0x9e00], R62 ;  /* 0x009e003e5d007988 */ /* 0x0001e80008000409 */
        /* <DEDUP_REMOVED lines=12> */
[----:B------:R-:W-:Y:S04]  /*13070*/  STS.U16 [R93+UR9+0xd200], R51 ;  /* 0x00d200335d007988 */ /* 0x000fe80008000409 */
[----:B------:R-:W-:Y:S04]  /*13080*/  STS.U16 [R93+UR9+0xd600], R48 ;  /* 0x00d600305d007988 */ /* 0x000fe80008000409 */
[----:B------:R-:W-:Y:S04]  /*13090*/  STS.U16 [R93+UR9+0xda00], R49 ;  /* 0x00da00315d007988 */ /* 0x000fe80008000409 */
[----:B------:R-:W-:Y:S04]  /*130a0*/  STS.U16 [R93+UR9+0xde00], R46 ;  /* 0x00de002e5d007988 */ /* 0x000fe80008000409 */
[----:B---3--:R-:W-:Y:S04]  /*130b0*/  STS.U16 [R93+UR9+0xe200], R47 ;  /* 0x00e2002f5d007988 */ /* 0x008fe80008000409 */
[----:B------:R-:W-:Y:S01]  /*130c0*/  STS.U16 [R93+UR9+0xe600], R44 ;  /* 0x00e6002c5d007988 */ /* 0x000fe20008000409 */
[----:B------:R-:W3:Y:S03]  /*130d0*/  S2R R92, SR_TID.X ;  /* 0x00000000005c7919 */ /* 0x000ee60000002100 */
[----:B------:R-:W-:Y:S04]  /*130e0*/  STS.U16 [R93+UR9+0xea00], R45 ;  /* 0x00ea002d5d007988 */ /* 0x000fe80008000409 */
[----:B------:R-:W-:Y:S04]  /*130f0*/  STS.U16 [R93+UR9+0xee00], R42 ;  /* 0x00ee002a5d007988 */ /* 0x000fe80008000409 */
[----:B------:R-:W-:Y:S04]  /*13100*/  STS.U16 [R93+UR9+0xf200], R43 ;  /* 0x00f2002b5d007988 */ /* 0x000fe80008000409 */
[----:B--2---:R-:W-:Y:S04]  /*13110*/  STS.U16 [R93+UR9+0xf600], R40 ;  /* 0x00f600285d007988 */ /* 0x004fe80008000409 */
[----:B------:R-:W-:Y:S04]  /*13120*/  STS.U16 [R93+UR9+0xfa00], R41 ;  /* 0x00fa00295d007988 */ /* 0x000fe80008000409 */
[----:B0-----:R1:W5:Y:S04]  /*13130*/  LDL.LU R62, [R1+0xb18] ;  /* 0x000b1800013e7983 */ /* 0x0013680000300800 */
[----:B------:R1:W5:Y:S04]  /*13140*/  LDL.LU R63, [R1+0xb14] ;  /* 0x000b1400013f7983 */ /* 0x0003680000300800 */
        /* <DEDUP_REMOVED lines=9> */
[----:B----4-:R0:W-:Y:S04]  /*131e0*/  STS.U16 [R93+UR9+0xfe00], R11 ;  /* 0x00fe000b5d007988 */ /* 0x0101e80008000409 */
[----:B------:R1:W5:Y:S04]  /*131f0*/  LDL.LU R53, [R1+0xaec] ;  /* 0x000aec0001357983 */ /* 0x0003680000300800 */
[----:B------:R1:W5:Y:S01]  /*13200*/  LDL.LU R50, [R1+0xae8] ;  /* 0x000ae80001327983 */ /* 0x0003620000300800 */
[----:B0-----:R-:W-:-:S03]  /*13210*/  LOP3.LUT R11, R0, 0x60, RZ, 0x3c, !PT ;  /* 0x00000060000b7812 */ /* 0x001fc600078e3cff */
[----:B------:R1:W5:Y:S04]  /*13220*/  LDL.LU R51, [R1+0xae4] ;  /* 0x000ae40001337983 */ /* 0x0003680000300800 */
        /* <DEDUP_REMOVED lines=9> */
[----:B------:R1:W5:Y:S04]  /*132c0*/  LDL.LU R48, [R1+0xae0] ;  /* 0x000ae00001307983 */ /* 0x0003680000300800 */
        /* <DEDUP_REMOVED lines=8> */
[----:B------:R-:W-:Y:S04]  /*13350*/  STS.U16 [R11+UR9+0xb700], R27 ;  /* 0x00b7001b0b007988 */ /* 0x000fe80008000409 */
[----:B------:R1:W5:Y:S04]  /*13360*/  LDL.LU R45, [R1+0xacc] ;  /* 0x000acc00012d7983 */ /* 0x0003680000300800 */
[----:B------:R-:W-:Y:S04]  /*13370*/  STS.U16 [R11+UR9+0xbb00], R24 ;  /* 0x00bb00180b007988 */ /* 0x000fe80008000409 */
[----:B------:R1:W5:Y:S04]  /*13380*/  LDL.LU R42, [R1+0xac8] ;  /* 0x000ac800012a7983 */ /* 0x0003680000300800 */
[----:B------:R-:W-:Y:S04]  /*13390*/  STS.U16 [R11+UR9+0xbf00], R25 ;  /* 0x00bf00190b007988 */ /* 0x000fe80008000409 */
[----:B------:R1:W5:Y:S04]  /*133a0*/  LDL.LU R43, [R1+0xac4] ;  /* 0x000ac400012b7983 */ /* 0x0003680000300800 */
[----:B------:R-:W-:Y:S04]  /*133b0*/  STS.U16 [R11+UR9+0xc300], R22 ;  /* 0x00c300160b007988 */ /* 0x000fe80008000409 */
[----:B------:R1:W5:Y:S04]  /*133c0*/  LDL.LU R40, [R1+0xac0] ;  /* 0x000ac00001287983 */ /* 0x0003680000300800 */
[----:B------:R-:W-:Y:S01]  /*133d0*/  STS.U16 [R11+UR9+0xc700], R23 ;  /* 0x00c700170b007988 */ /* 0x000fe20008000409 */
[----:B---3--:R-:W-:-:S03]  /*133e0*/  SHF.R.U32.HI R92, RZ, 0x5, R92 ;  /* 0x00000005ff5c7819 */ /* 0x008fc6000001165c */
[----:B------:R1:W5:Y:S04]  /*133f0*/  LDL.LU R41, [R1+0xabc] ;  /* 0x000abc0001297983 */ /* 0x0003680000300800 */
[----:B------:R-:W-:Y:S04]  /*13400*/  STS.U16 [R11+UR9+0xcb00], R20 ;  /* 0x00cb00140b007988 */ /* 0x000fe80008000409 */
[----:B0-----:R1:W5:Y:S04]  /*13410*/  LDL.LU R38, [R1+0xab8] ;  /* 0x000ab80001267983 */ /* 0x0013680000300800 */
[----:B------:R-:W-:Y:S04]  /*13420*/  STS.U16 [R11+UR9+0xcf00], R21 ;  /* 0x00cf00150b007988 */ /* 0x000fe80008000409 */
[----:B--2---:R1:W5:Y:S04]  /*13430*/  LDL.LU R39, [R1+0xab4] ;  /* 0x000ab40001277983 */ /* 0x0043680000300800 */
[----:B------:R-:W-:Y:S04]  /*13440*/  STS.U16 [R11+UR9+0xd300], R18 ;  /* 0x00d300120b007988 */ /* 0x000fe80008000409 */
[----:B----4-:R1:W5:Y:S04]  /*13450*/  LDL.LU R36, [R1+0xab0] ;  /* 0x000ab00001247983 */ /* 0x0103680000300800 */
[----:B------:R-:W-:Y:S01]  /*13460*/  STS.U16 [R11+UR9+0xd700], R19 ;  /* 0x00d700130b007988 */ /* 0x000fe20008000409 */
[----:B------:R-:W-:-:S03]  /*13470*/  ISETP.NE.U32.AND P1, PT, R92, RZ, PT ;  /* 0x000000ff5c00720c */ /* 0x000fc60003f25070 */
[----:B------:R1:W5:Y:S04]  /*13480*/  LDL.LU R37, [R1+0xaac] ;  /* 0x000aac0001257983 */ /* 0x0003680000300800 */
[----:B------:R-:W-:Y:S01]  /*13490*/  STS.U16 [R11+UR9+0xdb00], R16 ;  /* 0x00db00100b007988 */ /* 0x000fe20008000409 */
[----:B------:R-:W-:-:S03]  /*134a0*/  SHF.R.S32.HI R92, RZ, 0x1f, R8 ;  /* 0x0000001fff5c7819 */ /* 0x000fc60000011408 */
        /* <DEDUP_REMOVED lines=13> */
[----:B------:R0:W-:Y:S04]  /*13580*/  STS.U16 [R11+UR9+0xf700], R91 ;  /* 0x00f7005b0b007988 */ /* 0x0001e80008000409 */
[----:B------:R1:W5:Y:S04]  /*13590*/  LDL.LU R29, [R1+0xa8c] ;  /* 0x000a8c00011d7983 */ /* 0x0003680000300800 */
[----:B------:R1:W5:Y:S01]  /*135a0*/  LDL.LU R26, [R1+0xa88] ;  /* 0x000a8800011a7983 */ /* 0x0003620000300800 */
[----:B0-----:R-:W-:-:S02]  /*135b0*/  LEA.HI R91, R92, R8, RZ, 0x6 ;  /* 0x000000085c5b7211 */ /* 0x001fc400078f30ff */
[----:B------:R-:W-:Y:S01]  /*135c0*/  LOP3.LUT R92, R0, 0x60, RZ, 0x3c, !PT ;  /* 0x00000060005c7812 */ /* 0x000fe200078e3cff */
[----:B------:R1:W5:Y:S04]  /*135d0*/  LDL.LU R27, [R1+0xa84] ;  /* 0x000a8400011b7983 */ /* 0x0003680000300800 */
[----:B------:R1:W5:Y:S04]  /*135e0*/  LDL.LU R24, [R1+0xa80] ;  /* 0x000a800001187983 */ /* 0x0003680000300800 */
[----:B------:R1:W5:Y:S04]  /*135f0*/  LDL.LU R25, [R1+0xa7c] ;  /* 0x000a7c0001197983 */ /* 0x0003680000300800 */
[----:B------:R1:W5:Y:S04]  /*13600*/  LDL.LU R22, [R1+0xa78] ;  /* 0x000a780001167983 */ /* 0x0003680000300800 */
[----:B------:R1:W5:Y:S04]  /*13610*/  LDL.LU R23, [R1+0xa74] ;  /* 0x000a740001177983 */ /* 0x0003680000300800 */
[----:B------:R0:W-:Y:S04]  /*13620*/  STS.U16 [R92+UR9+0xfb00], R90 ;  /* 0x00fb005a5c007988 */ /* 0x0001e80008000409 */
[----:B------:R1:W5:Y:S04]  /*13630*/  LDL.LU R20, [R1+0xa70] ;  /* 0x000a700001147983 */ /* 0x0003680000300800 */
[----:B------:R1:W5:Y:S01]  /*13640*/  LDL.LU R21, [R1+0xa6c] ;  /* 0x000a6c0001157983 */ /* 0x0003620000300800 */
[----:B0-----:R-:W-:-:S03]  /*13650*/  SHF.R.S32.HI R90, RZ, 0x6, R91 ;  /* 0x00000006ff5a7819 */ /* 0x001fc6000001145b */
[----:B------:R1:W5:Y:S04]  /*13660*/  LDL.LU R18, [R1+0xa68] ;  /* 0x000a680001127983 */ /* 0x0003680000300800 */
[----:B------:R1:W5:Y:S04]  /*13670*/  LDL.LU R19, [R1+0xa64] ;  /* 0x000a640001137983 */ /* 0x0003680000300800 */
[----:B------:R0:W-:Y:S04]  /*13680*/  STS.U16 [R92+UR9+0xff00], R3 ;  /* 0x00ff00035c007988 */ /* 0x0001e80008000409 */
[----:B------:R1:W5:Y:S04]  /*13690*/  LDL.LU R16, [R1+0xa60] ;  /* 0x000a600001107983 */ /* 0x0003680000300800 */
[----:B------:R-:W2:Y:S01]  /*136a0*/  LDL.LU R93, [R1+0x2ac] ;  /* 0x0002ac00015d7983 */ /* 0x000ea20000300800 */
[----:B0-----:R-:W-:-:S03]  /*136b0*/  VIMNMX R3, PT, PT, R90, 0x1, !PT ;  /* 0x000000015a037848 */ /* 0x001fc60007fe0100 */
[----:B------:R1:W5:Y:S04]  /*136c0*/  LDL.LU R17, [R1+0xa5c] ;  /* 0x000a5c0001117983 */ /* 0x0003680000300800 */
[----:B------:R1:W5:Y:S01]  /*136d0*/  LDL.LU R14, [R1+0xa58] ;  /* 0x000a5800010e7983 */ /* 0x0003620000300800 */
[----:B------:R-:W-:-:S03]  /*136e0*/  VIADD R3, R3, 0xffffffff ;  /* 0xffffffff03037836 */ /* 0x000fc60000000000 */
[----:B------:R1:W5:Y:S01]  /*136f0*/  LDL.LU R15, [R1+0xa54] ;  /* 0x000a5400010f7983 */ /* 0x0003620000300800 */
[----:B------:R-:W-:-:S03]  /*13700*/  ISETP.LT.OR P2, PT, R8, 0x40, P1 ;  /* 0x000000400800780c */ /* 0x000fc60000f41670 */
[----:B------:R1:W5:Y:S04]  /*13710*/  LDL.LU R12, [R1+0xa50] ;  /* 0x000a5000010c7983 */ /* 0x0003680000300800 */
[----:B------:R1:W5:Y:S01]  /*13720*/  LDL.LU R13, [R1+0xa4c] ;  /* 0x000a4c00010d7983 */ /* 0x0003620000300800 */
[----:B------:R-:W-:-:S03]  /*13730*/  IMAD.SHL.U32 R92, R9, 0x40, RZ ;  /* 0x00000040095c7824 */ /* 0x000fc600078e00ff */
[----:B------:R1:W5:Y:S04]  /*13740*/  LDL.LU R10, [R1+0xa48] ;  /* 0x000a4800010a7983 */ /* 0x0003680000300800 */
[----:B------:R1:W5:Y:S04]  /*13750*/  LDL.LU R11, [R1+0xa44] ;  /* 0x000a4400010b7983 */ /* 0x0003680000300800 */
[----:B------:R1:W5:Y:S04]  /*13760*/  LDL.LU R8, [R1+0xa40] ;  /* 0x000a400001087983 */ /* 0x0003680000300800 */
[----:B------:R1:W-:Y:S04]  /*13770*/  STL [R1+0xa18], R3 ;  /* 0x000a180301007387 */ /* 0x0003e80000100800 */
[----:B------:R1:W5:Y:S01]  /*13780*/  LDL.LU R9, [R1+0xa3c] ;  /* 0x000a3c0001097983 */ /* 0x0003620000300800 */
[----:B------:R0:W-:Y:S06]  /*13790*/  MEMBAR.ALL.CTA ;  /* 0x0000000000007992 */ /* 0x0001ec0000008000 */
[----:B0-----:R-:W0:Y:S01]  /*137a0*/  FENCE.VIEW.ASYNC.S ;  /* 0x00000000000073c6 */ /* 0x001e220000000000 */
[----:B------:R-:W-:-:S02]  /*137b0*/  UIADD3 UR6, UPT, UPT, UR9, 0x10000, URZ ;  /* 0x0001000009067890 */ /* 0x000fc4000fffe0ff */
[----:B------:R-:W-:Y:S02]  /*137c0*/  UIADD3 UR7, UPT, UPT, UR9, 0x18000, URZ ;  /* 0x0001800009077890 */ /* 0x000fe4000fffe0ff */
[----:B------:R-:W-:Y:S02]  /*137d0*/  USHF.R.U32.HI UR6, URZ, 0x4, UR6 ;  /* 0x00000004ff067899 */ /* 0x000fe40008011606 */
[----:B------:R-:W-:Y:S02]  /*137e0*/  USHF.R.U32.HI UR7, URZ, 0x4, UR7 ;  /* 0x00000004ff077899 */ /* 0x000fe40008011607 */
[----:B------:R-:W-:Y:S02]  /*137f0*/  USGXT.U32 UR13, UR6, 0xe ;  /* 0x0000000e060d789a */ /* 0x000fe40008000000 */
[----:B------:R-:W-:Y:S02]  /*13800*/  USGXT.U32 UR12, UR7, 0xe ;  /* 0x0000000e070c789a */ /* 0x000fe40008000000 */
[----:B------:R-:W-:-:S02]  /*13810*/  UIADD3 UR17, UP1, UPT, UR13, 0x2000080, URZ ;  /* 0x020000800d117890 */ /* 0x000fc4000ff3e0ff */
[----:B------:R-:W-:Y:S01]  /*13820*/  UIADD3 UR19, UP2, UPT, UR12, 0x2, URZ ;  /* 0x000000020c137890 */ /* 0x000fe2000ff5e0ff */
[----:B------:R-:W-:Y:S01]  /*13830*/  UMOV UR4, URZ ;  /* 0x000000ff00047c82 */ /* 0x000fe20008000000 */
[----:B------:R-:W-:Y:S01]  /*13840*/  UMOV UR5, URZ ;  /* 0x000000ff00057c82 */ /* 0x000fe20008000000 */
[----:B------:R-:W-:Y:S02]  /*13850*/  UIADD3.X UR18, UPT, UPT, UR4, 0x40004040, URZ, UP1, !UPT ;  /* 0x4000404004127890 */ /* 0x000fe40008ffe4ff */
[----:B------:R-:W-:Y:S01]  /*13860*/  UIADD3.X UR20, UPT, UPT, UR5, 0x40004040, URZ, UP2, !UPT ;  /* 0x4000404005147890 */ /* 0x000fe200097fe4ff */
[----:B0-----:R-:W-:Y:S01]  /*13870*/  BAR.SYNC.DEFER_BLOCKING 0x0 ;  /* 0x0000000000007b1d */ /* 0x001fe20000010000 */
[----:B------:R-:W-:Y:S01]  /*13880*/  ISETP.NE.U32.AND P3, PT, R3, RZ, PT ;  /* 0x000000ff0300720c */ /* 0x000fe20003f65070 */
[----:B--2---:R-:W-:-:S04]  /*13890*/  IMAD.SHL.U32 R90, R93, 0x40, RZ ;  /* 0x000000405d5a7824 */ /* 0x004fc800078e00ff */
[----:B-1----:R-:W-:Y:S08]  /*138a0*/  @P2 BRA `(.L_x_6) ;  /* 0x0000000000dc2947 */ /* 0x002ff00003800000 */
[----:B------:R-:W-:Y:S02]  /*138b0*/  USHF.R.U32.HI UR7, URZ, 0x4, UR9 ;  /* 0x00000004ff077899 */ /* 0x000fe40008011609 */
[----:B------:R-:W-:Y:S02]  /*138c0*/  UIADD3 UR5, UPT, UPT, UR9, 0x8000, URZ ;  /* 0x0000800009057890 */ /* 0x000fe4000fffe0ff */
[----:B------:R-:W-:Y:S02]  /*138d0*/  USGXT.U32 UR7, UR7, 0xe ;  /* 0x0000000e0707789a */ /* 0x000fe40008000000 */
[----:B------:R-:W-:Y:S02]  /*138e0*/  USHF.R.U32.HI UR5, URZ, 0x4, UR5 ;  /* 0x00000004ff057899 */ /* 0x000fe40008011605 */
[----:B------:R-:W-:Y:S02]  /*138f0*/  UIADD3 UR40, UP1, UPT, UR7, 0x2000080, URZ ;  /* 0x0200008007287890 */ /* 0x000fe4000ff3e0ff */
[----:B------:R-:W-:Y:S01]  /*13900*/  USGXT.U32 UR14, UR5, 0xe ;  /* 0x0000000e050e789a */ /* 0x000fe20008000000 */
[----:B------:R-:W-:Y:S01]  /*13910*/  UMOV UR4, URZ ;  /* 0x000000ff00047c82 */ /* 0x000fe20008000000 */
[----:B------:R-:W-:Y:S01]  /*13920*/  UMOV UR6, URZ ;  /* 0x000000ff00067c82 */ /* 0x000fe20008000000 */
[----:B------:R-:W-:-:S02]  /*13930*/  UIADD3.X UR41, UPT, UPT, UR4, 0x40004040, URZ, UP1, !UPT ;  /* 0x4000404004297890 */ /* 0x000fc40008ffe4ff */
[----:B------:R-:W-:Y:S01]  /*13940*/  UIADD3 UR42, UP1, UPT, UR14, 0x2, URZ ;  /* 0x000000020e2a7890 */ /* 0x000fe2000ff3e0ff */
[----:B------:R-:W-:Y:S01]  /*13950*/  UMOV UR4, UR11 ;  /* 0x0000000b00047c82 */ /* 0x000fe20008000000 */
[----:B------:R-:W-:Y:S02]  /*13960*/  UMOV UR5, URZ ;  /* 0x000000ff00057c82 */ /* 0x000fe40008000000 */
[----:B------:R-:W-:Y:S01]  /*13970*/  UIADD3.X UR43, UPT, UPT, UR6, 0x40004040, URZ, UP1, !UPT ;  /* 0x40004040062b7890 */ /* 0x000fe20008ffe4ff */
[----:B------:R-:W-:Y:S01]  /*13980*/  UMOV UR16, UR4 ;  /* 0x0000000400107c82 */ /* 0x000fe20008000000 */
[----:B------:R-:W-:Y:S02]  /*13990*/  ULOP3.LUT UR4, UR7, 0x2000000, URZ, 0xfc, !UPT ;  /* 0x0200000007047892 */ /* 0x000fe4000f8efcff */
[----:B------:R-:W-:Y:S02]  /*139a0*/  UIADD3.64 UR6, UPT, UPT, UR40, 0x80, URZ ;  /* 0x0000008028067897 */ /* 0x000fe4000fffe0ff */
[----:B------:R-:W-:-:S02]  /*139b0*/  UIADD3.64 UR44, UPT, UPT, UR42, 0x2, URZ ;  /* 0x000000022a2c7897 */ /* 0x000fc4000fffe0ff */
[----:B------:R-:W-:Y:S02]  /*139c0*/  UIADD3.64 UR46, UPT, UPT, UR40, 0x100, URZ ;  /* 0x00000100282e7897 */ /* 0x000fe4000fffe0ff */
[----:B------:R-:W-:Y:S02]  /*139d0*/  UIADD3.64 UR48, UPT, UPT, UR42, 0x4, URZ ;  /* 0x000000042a307897 */ /* 0x000fe4000fffe0ff */
[----:B------:R-:W-:Y:S02]  /*139e0*/  UIADD3 UR21, UPT, UPT, UR8, 0x100, URZ ;  /* 0x0000010008157890 */ /* 0x000fe4000fffe0ff */
[----:B------:R-:W-:Y:S02]  /*139f0*/  UIADD3.64 UR50, UPT, UPT, UR40, 0x380, URZ ;  /* 0x0000038028327897 */ /* 0x000fe4000fffe0ff */
[----:B------:R-:W-:Y:S02]  /*13a00*/  UIADD3 UR58, UPT, UPT, UR8, 0x100, URZ ;  /* 0x00000100083a7890 */ /* 0x000fe4000fffe0ff */
[----:B------:R-:W-:-:S02]  /*13a10*/  UIADD3.64 UR52, UPT, UPT, UR40, 0x400, URZ ;  /* 0x0000040028347897 */ /* 0x000fc4000fffe0ff */
[----:B------:R-:W-:Y:S02]  /*13a20*/  UIADD3 UR59, UPT, UPT, UR8, 0x100, URZ ;  /* 0x00000100083b7890 */ /* 0x000fe4000fffe0ff */
[----:B------:R-:W-:Y:S01]  /*13a30*/  UIADD3.64 UR54, UPT, UPT, UR40, 0x480, URZ ;  /* 0x0000048028367897 */ /* 0x000fe2000fffe0ff */
[----:B------:R-:W-:Y:S01]  /*13a40*/  UMOV UR26, 0x0 ;  /* 0x00000000001a7882 */ /* 0x000fe20000000000 */
[----:B------:R-:W-:Y:S01]  /*13a50*/  UMOV UR27, 0x8408010 ;  /* 0x08408010001b7882 */ /* 0x000fe20000000000 */
[----:B------:R-:W-:Y:S01]  /*13a60*/  UIADD3 UR60, UPT, UPT, UR8, 0x100, URZ ;  /* 0x00000100083c7890 */ /* 0x000fe2000fffe0ff */
[----:B------:R-:W-:Y:S01]  /*13a70*/  UMOV UR15, 0x40004040 ;  /* 0x40004040000f7882 */ /* 0x000fe20000000000 */
[----:B------:R-:W-:Y:S01]  /*13a80*/  UIADD3.64 UR56, UPT, UPT, UR40, 0x500, URZ ;  /* 0x0000050028387897 */ /* 0x000fe2000fffe0ff */
[----:B------:R-:W-:Y:S01]  /*13a90*/  UMOV UR5, 0x40004040 ;  /* 0x4000404000057882 */ /* 0x000fe20000000000 */
[----:B------:R-:W-:Y:S01]  /*13aa0*/  UMOV UR22, 0x0 ;  /* 0x0000000000167882 */ /* 0x000fe20000000000 */
[----:B------:R-:W-:Y:S01]  /*13ab0*/  UMOV UR23, 0x8408010 ;  /* 0x0840801000177882 */ /* 0x000fe20000000000 */
[----:B------:R-:W-:Y:S01]  /*13ac0*/  UMOV UR30, 0x0 ;  /* 0x00000000001e7882 */ /* 0x000fe20000000000 */
[----:B------:R-:W-:Y:S01]  /*13ad0*/  UMOV UR31, 0x8408010 ;  /* 0x08408010001f7882 */ /* 0x000fe20000000000 */
[----:B------:R0:W-:Y:S01]  /*13ae0*/  UTCHMMA gdesc[UR4], gdesc[UR14], tmem[UR8], tmem[UR26], idesc[UR27], !UPT ;  /* 0x00ff1a0e040075ea */ /* 0x0001e2000f800008 */
[----:B------:R-:W-:Y:S01]  /*13af0*/  UMOV UR28, 0x0 ;  /* 0x00000000001c7882 */ /* 0x000fe20000000000 */
[----:B------:R-:W-:Y:S01]  /*13b00*/  UMOV UR29, 0x8408010 ;  /* 0x08408010001d7882 */ /* 0x000fe20000000000 */
[----:B------:R0:W-:Y:S01]  /*13b10*/  UTCHMMA gdesc[UR40], gdesc[UR42], tmem[UR8], tmem[UR22], idesc[UR23], UPT ;  /* 0x00ff162a280075ea */ /* 0x0001e2000b800008 */
        /* <DEDUP_REMOVED lines=8> */
[----:B------:R0:W-:Y:S01]  /*13ba0*/  UTCHMMA gdesc[UR50], gdesc[UR14], tmem[UR21], tmem[UR32], idesc[UR33], !UPT ;  /* 0x00ff200e320075ea */ /* 0x0001e2000f800015 */
[----:B------:R-:W-:Y:S01]  /*13bb0*/  UMOV UR38, 0x0 ;  /* 0x0000000000267882 */ /* 0x000fe20000000000 */
[----:B------:R-:W-:Y:S01]  /*13bc0*/  UMOV UR39, 0x8408010 ;  /* 0x0840801000277882 */ /* 0x000fe20000000000 */
[----:B------:R0:W-:Y:S01]  /*13bd0*/  UTCHMMA gdesc[UR52], gdesc[UR42], tmem[UR58], tmem[UR34], idesc[UR35], UPT ;  /* 0x00ff222a340075ea */ /* 0x0001e2000b80003a */
[----:B------:R0:W-:Y:S01]  /*13be0*/  UTCHMMA gdesc[UR54], gdesc[UR44], tmem[UR59], tmem[UR36], idesc[UR37], UPT ;  /* 0x00ff242c360075ea */ /* 0x0001e2000b80003b */
[----:B------:R0:W-:Y:S01]  /*13bf0*/  UTCHMMA gdesc[UR56], gdesc[UR48], tmem[UR60], tmem[UR38], idesc[UR39], UPT ;  /* 0x00ff2630380075ea */ /* 0x0001e2000b80003c */
[----:B------:R0:W-:Y:S01]  /*13c00*/  UTCBAR [UR16], URZ ;  /* 0x000000ff100073e9 */ /* 0x0001e200080000ff */
[----:B------:R-:W-:Y:S01]  /*13c10*/  NOP ;  /* 0x0000000000007918 */ /* 0x000fe20000000000 */
.L_x_6:
[----:B------:R1:W-:Y:S01]  /*13c20*/  STL [R1+0x484], RZ ;  /* 0x000484ff01007387 */ /* 0x0003e20000100800 */
[----:B0-----:R-:W-:Y:S01]  /*13c30*/  UMOV UR14, UR17 ;  /* 0x00000011000e7c82 */ /* 0x001fe20008000000 */
[----:B------:R-:W-:Y:S01]  /*13c40*/  UMOV UR4, URZ ;  /* 0x000000ff00047c82 */ /* 0x000fe20008000000 */
[----:B------:R-:W-:Y:S01]  /*13c50*/  UMOV UR15, UR18 ;  /* 0x00000012000f7c82 */ /* 0x000fe20008000000 */
[----:B------:R-:W-:Y:S01]  /*13c60*/  UMOV UR16, UR19 ;  /* 0x0000001300107c82 */ /* 0x000fe20008000000 */
[----:B------:R-:W-:Y:S01]  /*13c70*/  UMOV UR17, UR20 ;  /* 0x0000001400117c82 */ /* 0x000fe20008000000 */
[----:B------:R-:W-:Y:S05]  /*13c80*/  @!P3 BRA `(.L_x_7) ;  /* 0x000001000084b947 */ /* 0x000fea0003800000 */
[----:B------:R-:W-:Y:S01]  /*13c90*/  SHF.R.S32.HI R3, RZ, 0x1f, R90 ;  /* 0x0000001fff037819 */ /* 0x000fe2000001145a */
[----:B------:R-:W-:Y:S01]  /*13ca0*/  ULOP3.LUT UR18, UR13, 0x2000000, URZ, 0xfc, !UPT ;  /* 0x020000000d127892 */ /* 0x000fe2000f8efcff */
[----:B------:R-:W-:Y:S01]  /*13cb0*/  SHF.R.S32.HI R91, RZ, 0x1f, R92 ;  /* 0x0000001fff5b7819 */ /* 0x000fe2000001145c */
[----:B------:R-:W-:Y:S01]  /*13cc0*/  UIADD3.64 UR26, UPT, UPT, UR14, 0x80, URZ ;  /* 0x000000800e1a7897 */ /* 0x000fe2000fffe0ff */
[C---:B------:R-:W-:Y:S01]  /*13cd0*/  SHF.L.U64.HI R3, R90.reuse, 0x1, R3 ;  /* 0x000000015a037819 */ /* 0x040fe20000010203 */
[----:B------:R-:W-:Y:S01]  /*13ce0*/  IMAD.SHL.U32 R90, R90, 0x2, RZ ;  /* 0x000000025a5a7824 */ /* 0x000fe200078e00ff */
[C---:B------:R-:W-:Y:S01]  /*13cf0*/  SHF.L.U64.HI R91, R92.reuse, 0x1, R91 ;  /* 0x000000015c5b7819 */ /* 0x040fe2000001025b */
[----:B------:R-:W-:Y:S01]  /*13d00*/  IMAD.SHL.U32 R92, R92, 0x2, RZ ;  /* 0x000000025c5c7824 */ /* 0x000fe200078e00ff */
[----:B------:R-:W-:Y:S02]  /*13d10*/  UIADD3.64 UR28, UPT, UPT, UR16, 0x2, URZ ;  /* 0x00000002101c7897 */ /* 0x000fe4000fffe0ff */
[----:B------:R-:W-:-:S02]  /*13d20*/  UIADD3.64 UR30, UPT, UPT, UR14, 0x100, URZ ;  /* 0x000001000e1e7897 */ /* 0x000fc4000fffe0ff */
[----:B------:R-:W-:Y:S02]  /*13d30*/  UIADD3.64 UR32, UPT, UPT, UR16, 0x4, URZ ;  /* 0x0000000410207897 */ /* 0x000fe4000fffe0ff */
[----:B------:R-:W-:Y:S02]  /*13d40*/  UIADD3.64 UR34, UPT, UPT, UR14, 0x380, URZ ;  /* 0x000003800e227897 */ /* 0x000fe4000fffe0ff */
[----:B------:R-:W-:Y:S02]  /*13d50*/  UIADD3.64 UR36, UPT, UPT, UR14, 0x400, URZ ;  /* 0x000004000e247897 */ /* 0x000fe4000fffe0ff */
[----:B------:R-:W-:Y:S02]  /*13d60*/  UIADD3.64 UR38, UPT, UPT, UR14, 0x480, URZ ;  /* 0x000004800e267897 */ /* 0x000fe4000fffe0ff */
[----:B------:R-:W-:Y:S01]  /*13d70*/  UIADD3.64 UR40, UPT, UPT, UR14, 0x500, URZ ;  /* 0x000005000e287897 */ /* 0x000fe2000fffe0ff */
[----:B------:R-:W-:Y:S01]  /*13d80*/  UMOV UR22, 0x1 ;  /* 0x0000000100167882 */ /* 0x000fe20000000000 */
[----:B------:R-:W-:Y:S01]  /*13d90*/  UMOV UR5, URZ ;  /* 0x000000ff00057c82 */ /* 0x000fe20008000000 */
[----:B------:R-:W-:-:S09]  /*13da0*/  UMOV UR13, 0x40004040 ;  /* 0x40004040000d7882 */ /* 0x000fd20000000000 */
.L_x_10:
[----:B-----5:R-:W-:Y:S04]  /*13db0*/  STL.64 [R1+0xa58], R6 ;  /* 0x000a580601007387 */ /* 0x020fe80000100a00 */
[----:B0-----:R0:W-:Y:S04]  /*13dc0*/  STL.64 [R1+0xa50], R4 ;  /* 0x000a500401007387 */ /* 0x0011e80000100a00 */
[----:B------:R2:W-:Y:S01]  /*13dd0*/  STL.64 [R1+0xa40], R2 ;  /* 0x000a400201007387 */ /* 0x0005e20000100a00 */
[-C--:B0-----:R-:W-:Y:S02]  /*13de0*/  IADD3 R4, P4, PT, R76, R92.reuse, RZ ;  /* 0x0000005c4c047210 */ /* 0x081fe40007f9e0ff */
[----:B--2---:R-:W-:-:S02]  /*13df0*/  IADD3 R3, P2, PT, R88, R92, RZ ;  /* 0x0000005c58037210 */ /* 0x004fc40007f5e0ff */
[----:B------:R-:W-:-:S03]  /*13e00*/  IADD3 R2, P3, PT, R86, R92, RZ ;  /* 0x0000005c56027210 */ /* 0x000fc60007f7e0ff */
[----:B------:R0:W-:Y:S04]  /*13e10*/  STL [R1+0x9ec], R3 ;  /* 0x0009ec0301007387 */ /* 0x0001e80000100800 */
[----:B------:R2:W-:Y:S04]  /*13e20*/  STL [R1+0x9f0], R2 ;  /* 0x0009f00201007387 */ /* 0x0005e80000100800 */
[----:B------:R3:W-:Y:S01]  /*13e30*/  STL [R1+0x9f4], R4 ;  /* 0x0009f40401007387 */ /* 0x0007e20000100800 */
[----:B0-----:R-:W-:Y:S01]  /*13e40*/  IADD3 R3, P5, PT, R74, R92, RZ ;  /* 0x0000005c4a037210 */ /* 0x001fe20007fbe0ff */
[----:B--2---:R-:W-:-:S04]  /*13e50*/  IMAD.X R2, R89, 0x1, R91, P2 ;  /* 0x0000000159027824 */ /* 0x004fc800010e065b */
[----:B------:R0:W-:Y:S01]  /*13e60*/  STL [R1+0x9f8], R3 ;  /* 0x0009f80301007387 */ /* 0x0001e20000100800 */
[----:B---3--:R-:W-:-:S03]  /*13e70*/  IMAD.X R4, R87, 0x1, R91, P3 ;  /* 0x0000000157047824 */ /* 0x008fc600018e065b */
[----:B------:R2:W-:Y:S04]  /*13e80*/  STL [R1+0x9cc], R2 ;  /* 0x0009cc0201007387 */ /* 0x0005e80000100800 */
[----:B------:R3:W-:Y:S01]  /*13e90*/  STL [R1+0x9d0], R4 ;  /* 0x0009d00401007387 */ /* 0x0007e20000100800 */
[--C-:B0-----:R-:W-:Y:S02]  /*13ea0*/  IMAD.X R3, R77, 0x1, R91.reuse, P4 ;  /* 0x000000014d037824 */ /* 0x101fe400020e065b */
[----:B--2---:R-:W-:-:S03]  /*13eb0*/  IMAD.X R2, R75, 0x1, R91, P5 ;  /* 0x000000014b027824 */ /* 0x004fc600028e065b */
[----:B------:R0:W-:Y:S01]  /*13ec0*/  STL [R1+0x9d4], R3 ;  /* 0x0009d40301007387 */ /* 0x0001e20000100800 */
[----:B---3-5:R-:W-:-:S03]  /*13ed0*/  IADD3 R4, P2, PT, R64, R92, RZ ;  /* 0x0000005c40047210 */ /* 0x028fc60007f5e0ff */
[----:B------:R2:W-:Y:S04]  /*13ee0*/  STL [R1+0x9d8], R2 ;  /* 0x0009d80201007387 */ /* 0x0005e80000100800 */
[----:B------:R3:W-:Y:S01]  /*13ef0*/  STL [R1+0x9fc], R4 ;  /* 0x0009fc0401007387 */ /* 0x0007e20000100800 */
[-C--:B0-----:R-:W-:Y:S02]  /*13f00*/  IADD3 R3, P3, PT, R62, R92.reuse, RZ ;  /* 0x0000005c3e037210 */ /* 0x081fe40007f7e0ff */
[----:B--2---:R-:W-:-:S03]  /*13f10*/  IADD3 R2, P4, PT, R52, R92, RZ ;  /* 0x0000005c34027210 */ /* 0x004fc60007f9e0ff */
[----:B------:R0:W-:Y:S01]  /*13f20*/  STL [R1+0xa00], R3 ;  /* 0x000a000301007387 */ /* 0x0001e20000100800 */
[----:B---3--:R-:W-:-:S03]  /*13f30*/  IADD3 R4, P5, PT, R50, R92, RZ ;  /* 0x0000005c32047210 */ /* 0x008fc60007fbe0ff */
[----:B------:R2:W-:Y:S04]  /*13f40*/  STL [R1+0xa04], R2 ;  /* 0x000a040201007387 */ /* 0x0005e80000100800 */
[----:B------:R3:W-:Y:S01]  /*13f50*/  STL [R1+0xa08], R4 ;  /* 0x000a080401007387 */ /* 0x0007e20000100800 */
[--C-:B0-----:R-:W-:Y:S02]  /*13f60*/  IMAD.X R3, R65, 0x1, R91.reuse, P2 ;  /* 0x0000000141037824 */ /* 0x101fe400010e065b */
[----:B--2---:R-:W-:-:S03]  /*13f70*/  IMAD.X R2, R63, 0x1, R91, P3 ;  /* 0x000000013f027824 */ /* 0x004fc600018e065b */
[----:B------:R0:W-:Y:S01]  /*13f80*/  STL [R1+0x9dc], R3 ;  /* 0x0009dc0301007387 */ /* 0x0001e20000100800 */
[----:B---3--:R-:W-:-:S03]  /*13f90*/  IMAD.X R4, R53, 0x1, R91, P4 ;  /* 0x0000000135047824 */ /* 0x008fc600020e065b */
[----:B------:R2:W-:Y:S04]  /*13fa0*/  STL [R1+0x9e0], R2 ;  /* 0x0009e00201007387 */ /* 0x0005e80000100800 */
[----:B------:R3:W-:Y:S01]  /*13fb0*/  STL [R1+0x9e4], R4 ;  /* 0x0009e40401007387 */ /* 0x0007e20000100800 */
[----:B0-----:R-:W-:Y:S01]  /*13fc0*/  IMAD.X R3, R51, 0x1, R91, P5 ;  /* 0x0000000133037824 */ /* 0x001fe200028e065b */
[----:B--2---:R-:W-:-:S04]  /*13fd0*/  IADD3 R2, P2, PT, R40, R92, RZ ;  /* 0x0000005c28027210 */ /* 0x004fc80007f5e0ff */
[----:B------:R0:W-:Y:S01]  /*13fe0*/  STL [R1+0x9e8], R3 ;  /* 0x0009e80301007387 */ /* 0x0001e20000100800 */
[----:B---3--:R-:W-:-:S03]  /*13ff0*/  IADD3 R4, P3, PT, R38, R92, RZ ;  /* 0x0000005c26047210 */ /* 0x008fc60007f7e0ff */
[----:B------:R2:W-:Y:S01]  /*14000*/  STL [R1+0x420], R2 ;  /* 0x0004200201007387 */ /* 0x0005e20000100800 */
[----:B------:R-:W-:-:S03]  /*14010*/  IMAD.X R40, R41, 0x1, R91, P2 ;  /* 0x0000000129287824 */ /* 0x000fc600010e065b */
[----:B------:R3:W-:Y:S01]  /*14020*/  STL [R1+0x424], R4 ;  /* 0x0004240401007387 */ /* 0x0007e20000100800 */
[----:B------:R-:W-:Y:S01]  /*14030*/  IMAD.X R38, R39, 0x1, R91, P3 ;  /* 0x0000000127267824 */ /* 0x000fe200018e065b */
[-C--:B0-----:R-:W-:Y:S02]  /*14040*/  IADD3 R3, P4, PT, R30, R92.reuse, RZ ;  /* 0x0000005c1e037210 */ /* 0x081fe40007f9e0ff */
[----:B--2---:R-:W-:-:S03]  /*14050*/  IADD3 R2, P5, PT, R28, R92, RZ ;  /* 0x0000005c1c027210 */ /* 0x004fc60007fbe0ff */
[----:B------:R0:W-:Y:S01]  /*14060*/  STL [R1+0x428], R3 ;  /* 0x0004280301007387 */ /* 0x0001e20000100800 */
[--C-:B------:R-:W-:Y:S01]  /*14070*/  IMAD.X R30, R31, 0x1, R91.reuse, P4 ;  /* 0x000000011f1e7824 */ /* 0x100fe200020e065b */
[----:B---3--:R-:W-:Y:S02]  /*14080*/  IADD3 R4, P3, PT, R20, R92, RZ ;  /* 0x0000005c14047210 */ /* 0x008fe40007f7e0ff */
[----:B------:R-:W-:Y:S01]  /*14090*/  STL [R1+0xa48], R40 ;  /* 0x000a482801007387 */ /* 0x000fe20000100800 */
[----:B------:R-:W-:-:S03]  /*140a0*/  IMAD.X R28, R29, 0x1, R91, P5 ;  /* 0x000000011d1c7824 */ /* 0x000fc600028e065b */
[----:B------:R2:W-:Y:S01]  /*140b0*/  STL [R1+0x42c], R2 ;  /* 0x00042c0201007387 */ /* 0x0005e20000100800 */
[--C-:B------:R-:W-:Y:S01]  /*140c0*/  IMAD.X R20, R21, 0x1, R91.reuse, P3 ;  /* 0x0000000115147824 */ /* 0x100fe200018e065b */
[-C--:B0-----:R-:W-:Y:S02]  /*140d0*/  IADD3 R3, P4, PT, R14, R92.reuse, RZ ;  /* 0x0000005c0e037210 */ /* 0x081fe40007f9e0ff */
[----:B------:R-:W-:Y:S03]  /*140e0*/  STL [R1+0xa60], R38 ;  /* 0x000a602601007387 */ /* 0x000fe60000100800 */
[----:B------:R-:W-:Y:S01]  /*140f0*/  IMAD.X R14, R15, 0x1, R91, P4 ;  /* 0x000000010f0e7824 */ /* 0x000fe200020e065b */
[----:B------:R-:W-:Y:S01]  /*14100*/  STL [R1+0xa64], R30 ;  /* 0x000a641e01007387 */ /* 0x000fe20000100800 */
[----:B--2---:R-:W-:-:S03]  /*14110*/  IADD3 R2, P2, PT, R22, R92, RZ ;  /* 0x0000005c16027210 */ /* 0x004fc60007f5e0ff */
[----:B------:R-:W-:Y:S02]  /*14120*/  STL [R1+0xa68], R28 ;  /* 0x000a681c01007387 */ /* 0x000fe40000100800 */
[----:B------:R-:W-:Y:S02]  /*14130*/  IMAD.X R22, R23, 0x1, R91, P2 ;  /* 0x0000000117167824 */ /* 0x000fe400010e065b */
[----:B------:R0:W-:Y:S04]  /*14140*/  STL [R1+0x430], R2 ;  /* 0x0004300201007387 */ /* 0x0001e80000100800 */
[----:B------:R2:W-:Y:S04]  /*14150*/  STL [R1+0x434], R4 ;  /* 0x0004340401007387 */ /* 0x0005e80000100800 */
[----:B------:R3:W-:Y:S01]  /*14160*/  STL [R1+0x438], R3 ;  /* 0x0004380301007387 */ /* 0x0007e20000100800 */
[----:B0-----:R-:W-:-:S03]  /*14170*/  IADD3 R2, P5, PT, R12, R92, RZ ;  /* 0x0000005c0c027210 */ /* 0x001fc60007fbe0ff */
[----:B------:R-:W-:Y:S01]  /*14180*/  STL [R1+0xa6c], R22 ;  /* 0x000a6c1601007387 */ /* 0x000fe20000100800 */
[-C--:B--2---:R-:W-:Y:S01]  /*14190*/  IADD3 R4, P3, PT, R82, R92.reuse, RZ ;  /* 0x0000005c52047210 */ /* 0x084fe20007f7e0ff */
[--C-:B------:R-:W-:Y:S02]  /*141a0*/  IMAD.X R12, R13, 0x1, R91.reuse, P5 ;  /* 0x000000010d0c7824 */ /* 0x100fe400028e065b */
[----:B------:R0:W-:Y:S01]  /*141b0*/  STL [R1+0x43c], R2 ;  /* 0x00043c0201007387 */ /* 0x0001e20000100800 */
[----:B---3--:R-:W-:Y:S01]  /*141c0*/  IADD3 R3, P4, PT, R72, R92, RZ ;  /* 0x0000005c48037210 */ /* 0x008fe20007f9e0ff */
[--C-:B------:R-:W-:Y:S02]  /*141d0*/  IMAD.X R82, R83, 0x1, R91.reuse, P3 ;  /* 0x0000000153527824 */ /* 0x100fe400018e065b */
[----:B------:R-:W-:Y:S02]  /*141e0*/  STL [R1+0xa70], R20 ;  /* 0x000a701401007387 */ /* 0x000fe40000100800 */
[----:B------:R-:W-:-:S02]  /*141f0*/  IMAD.X R72, R73, 0x1, R91, P4 ;  /* 0x0000000149487824 */ /* 0x000fc400020e065b */
[----:B------:R-:W-:Y:S01]  /*14200*/  STL [R1+0xa74], R14 ;  /* 0x000a740e01007387 */ /* 0x000fe20000100800 */
[----:B0-----:R-:W-:-:S05]  /*14210*/  IADD3 R2, P2, PT, R84, R92, RZ ;  /* 0x0000005c54027210 */ /* 0x001fca0007f5e0ff */
[----:B------:R0:W-:Y:S01]  /*14220*/  STL [R1+0x440], R2 ;  /* 0x0004400201007387 */ /* 0x0001e20000100800 */
[----:B------:R-:W-:-:S03]  /*14230*/  IMAD.X R84, R85, 0x1, R91, P2 ;  /* 0x0000000155547824 */ /* 0x000fc600010e065b */
[----:B------:R2:W-:Y:S04]  /*14240*/  STL [R1+0x444], R4 ;  /* 0x0004440401007387 */ /* 0x0005e80000100800 */
[----:B------:R3:W-:Y:S01]  /*14250*/  STL [R1+0x448], R3 ;  /* 0x0004480301007387 */ /* 0x0007e20000100800 */
[-C--:B0-----:R-:W-:Y:S02]  /*14260*/  IADD3 R2, P5, PT, R70, R92.reuse, RZ ;  /* 0x0000005c46027210 */ /* 0x081fe40007fbe0ff */
[----:B--2---:R-:W-:-:S03]  /*14270*/  IADD3 R4, P3, PT, R58, R92, RZ ;  /* 0x0000005c3a047210 */ /* 0x004fc60007f7e0ff */
[----:B------:R0:W-:Y:S01]  /*14280*/  STL [R1+0x44c], R2 ;  /* 0x00044c0201007387 */ /* 0x0001e20000100800 */
[--C-:B------:R-:W-:Y:S01]  /*14290*/  IMAD.X R70, R71, 0x1, R91.reuse, P5 ;  /* 0x0000000147467824 */ /* 0x100fe200028e065b */
[----:B---3--:R-:W-:Y:S01]  /*142a0*/  IADD3 R3, P4, PT, R48, R92, RZ ;  /* 0x0000005c30037210 */ /* 0x008fe20007f9e0ff */
[----:B------:R-:W-:-:S04]  /*142b0*/  IMAD.X R58, R59, 0x1, R91, P3 ;  /* 0x000000013b3a7824 */ /* 0x000fc800018e065b */
[----:B------:R-:W-:Y:S01]  /*142c0*/  IMAD.X R48, R49, 0x1, R91, P4 ;  /* 0x0000000131307824 */ /* 0x000fe200020e065b */
        /* <DEDUP_REMOVED lines=15> */
[----:B------:R-:W-:Y:S04]  /*143c0*/  STL [R1+0x968], R4 ;  /* 0x0009680401007387 */ /* 0x000fe80000100800 */
[----:B------:R2:W-:Y:S01]  /*143d0*/  STL [R1+0x96c], R3 ;  /* 0x00096c0301007387 */ /* 0x0005e20000100800 */
[----:B0-----:R-:W-:-:S05]  /*143e0*/  IADD3 R2, P5, PT, R24, R92, RZ ;  /* 0x0000005c18027210 */ /* 0x001fca0007fbe0ff */
[----:B------:R0:W-:Y:S01]  /*143f0*/  STL [R1+0x970], R2 ;  /* 0x0009700201007387 */ /* 0x0001e20000100800 */
[----:B------:R-:W-:Y:S01]  /*14400*/  IMAD.X R24, R25, 0x1, R91, P5 ;  /* 0x0000000119187824 */ /* 0x000fe200028e065b */
[-C--:B--2---:R-:W-:Y:S02]  /*14410*/  IADD3 R3, P2, PT, R18, R92.reuse, RZ ;  /* 0x0000005c12037210 */ /* 0x084fe40007f5e0ff */
[----:B------:R-:W2:Y:S04]  /*14420*/  LDL.LU.64 R14, [R1] ;  /* 0x00000000010e7983 */ /* 0x000ea80000300a00 */
[----:B------:R3:W-:Y:S01]  /*14430*/  STL [R1+0x974], R3 ;  /* 0x0009740301007387 */ /* 0x0007e20000100800 */
[----:B0-----:R-:W-:-:S03]  /*14440*/  IADD3 R2, P3, PT, R16, R92, RZ ;  /* 0x0000005c10027210 */ /* 0x001fc60007f7e0ff */
[----:B------:R-:W4:Y:S04]  /*14450*/  LDL.LU.64 R6, [R1+0x8] ;  /* 0x0000080001067983 */ /* 0x000f280000300a00 */
[----:B------:R0:W-:Y:S04]  /*14460*/  STL [R1+0x978], R2 ;  /* 0x0009780201007387 */ /* 0x0001e80000100800 */
[----:B------:R-:W4:Y:S01]  /*14470*/  LDL.LU.64 R4, [R1+0x10] ;  /* 0x0000100001047983 */ /* 0x000f220000300a00 */
[-C--:B---3--:R-:W-:Y:S01]  /*14480*/  IADD3 R3, P4, PT, R10, R92.reuse, RZ ;  /* 0x0000005c0a037210 */ /* 0x088fe20007f9e0ff */
[----:B------:R-:W-:Y:S01]  /*14490*/  IMAD.X R18, R19, 0x1, R91, P2 ;  /* 0x0000000113127824 */ /* 0x000fe200010e065b */
[----:B0-----:R-:W-:-:S03]  /*144a0*/  IADD3 R2, P5, PT, R8, R92, RZ ;  /* 0x0000005c08027210 */ /* 0x001fc60007fbe0ff */
[----:B------:R0:W-:Y:S01]  /*144b0*/  STL [R1+0x97c], R3 ;  /* 0x00097c0301007387 */ /* 0x0001e20000100800 */
[----:B------:R-:W-:-:S03]  /*144c0*/  IMAD.X R16, R17, 0x1, R91, P3 ;  /* 0x0000000111107824 */ /* 0x000fc600018e065b */
[----:B------:R3:W-:Y:S04]  /*144d0*/  STL [R1+0x980], R2 ;  /* 0x0009800201007387 */ /* 0x0007e80000100800 */
[----:B------:R-:W4:Y:S01]  /*144e0*/  LDL.LU.64 R30, [R1+0x18] ;  /* 0x00001800011e7983 */ /* 0x000f220000300a00 */
[-C--:B0-----:R-:W-:Y:S02]  /*144f0*/  IADD3 R3, P2, PT, R80, R92.reuse, RZ ;  /* 0x0000005c50037210 */ /* 0x081fe40007f5e0ff */
[----:B---3--:R-:W-:-:S03]  /*14500*/  IADD3 R2, P3, PT, R78, R92, RZ ;  /* 0x0000005c4e027210 */ /* 0x008fc60007f7e0ff */
[----:B------:R-:W-:Y:S04]  /*14510*/  STL [R1+0x984], R3 ;  /* 0x0009840301007387 */ /* 0x000fe80000100800 */
[----:B------:R-:W3:Y:S04]  /*14520*/  LDL.LU.64 R22, [R1+0x20] ;  /* 0x0000200001167983 */ /* 0x000ee80000300a00 */
[----:B------:R0:W-:Y:S04]  /*14530*/  STL [R1+0x988], R2 ;  /* 0x0009880201007387 */ /* 0x0001e80000100800 */
[----:B------:R-:W3:Y:S04]  /*14540*/  LDL.LU.64 R20, [R1+0x28] ;  /* 0x0000280001147983 */ /* 0x000ee80000300a00 */
[----:B0-----:R-:W3:Y:S01]  /*14550*/  LDL.LU.64 R2, [R1+0x30] ;  /* 0x0000300001027983 */ /* 0x001ee20000300a00 */
[--C-:B------:R-:W-:Y:S01]  /*14560*/  IMAD.X R10, R11, 0x1, R91.reuse, P4 ;  /* 0x000000010b0a7824 */ /* 0x100fe200020e065b */
[-C--:B------:R-:W-:Y:S01]  /*14570*/  IADD3 R11, P4, PT, R68, R92.reuse, RZ ;  /* 0x0000005c440b7210 */ /* 0x080fe20007f9e0ff */
[--C-:B------:R-:W-:Y:S01]  /*14580*/  IMAD.X R9, R9, 0x1, R91.reuse, P5 ;  /* 0x0000000109097824 */ /* 0x100fe200028e065b */
[----:B------:R-:W-:Y:S01]  /*14590*/  IADD3 R8, P5, PT, R66, R92, RZ ;  /* 0x0000005c42087210 */ /* 0x000fe20007fbe0ff */
[----:B------:R-:W-:-:S02]  /*145a0*/  IMAD.X R80, R81, 0x1, R91, P2 ;  /* 0x0000000151507824 */ /* 0x000fc400010e065b */
[----:B------:R0:W-:Y:S01]  /*145b0*/  STL [R1+0x98c], R11 ;  /* 0x00098c0b01007387 */ /* 0x0001e20000100800 */
[----:B------:R-:W-:-:S03]  /*145c0*/  IMAD.X R78, R79, 0x1, R91, P3 ;  /* 0x000000014f4e7824 */ /* 0x000fc600018e065b */
[----:B------:R1:W-:Y:S01]  /*145d0*/  STL [R1+0x990], R8 ;  /* 0x0009900801007387 */ /* 0x0003e20000100800 */
[--C-:B------:R-:W-:Y:S01]  /*145e0*/  IMAD.X R68, R69, 0x1, R91.reuse, P4 ;  /* 0x0000000145447824 */ /* 0x100fe200020e065b */
[-C--:B------:R-:W-:Y:S01]  /*145f0*/  IADD3 R13, P3, PT, R54, R92.reuse, RZ ;  /* 0x0000005c360d7210 */ /* 0x080fe20007f7e0ff */
[----:B------:R-:W-:Y:S01]  /*14600*/  IMAD.X R66, R67, 0x1, R91, P5 ;  /* 0x0000000143427824 */ /* 0x000fe200028e065b */
[-C--:B0-----:R-:W-:Y:S02]  /*14610*/  IADD3 R11, P4, PT, R44, R92.reuse, RZ ;  /* 0x0000005c2c0b7210 */ /* 0x081fe40007f9e0ff */
[----:B-1----:R-:W-:-:S05]  /*14620*/  IADD3 R8, P2, PT, R56, R92, RZ ;  /* 0x0000005c38087210 */ /* 0x002fca0007f5e0ff */
[----:B------:R0:W-:Y:S01]  /*14630*/  STL [R1+0x994], R8 ;  /* 0x0009940801007387 */ /* 0x0001e20000100800 */
[----:B------:R-:W-:-:S03]  /*14640*/  IMAD.X R56, R57, 0x1, R91, P2 ;  /* 0x0000000139387824 */ /* 0x000fc600010e065b */
[----:B------:R-:W-:Y:S01]  /*14650*/  STL [R1+0x998], R13 ;  /* 0x0009980d01007387 */ /* 0x000fe20000100800 */
[--C-:B------:R-:W-:Y:S01]  /*14660*/  IMAD.X R54, R55, 0x1, R91.reuse, P3 ;  /* 0x0000000137367824 */ /* 0x100fe200018e065b */
[----:B0-----:R-:W-:Y:S02]  /*14670*/  IADD3 R8, P5, PT, R42, R92, RZ ;  /* 0x0000005c2a087210 */ /* 0x001fe40007fbe0ff */
[----:B------:R0:W-:Y:S01]  /*14680*/  STL [R1+0x99c], R11 ;  /* 0x00099c0b01007387 */ /* 0x0001e20000100800 */
[----:B------:R-:W-:-:S03]  /*14690*/  IMAD.X R44, R45, 0x1, R91, P4 ;  /* 0x000000012d2c7824 */ /* 0x000fc600020e065b */
[----:B------:R4:W-:Y:S01]  /*146a0*/  STL [R1+0x9a0], R8 ;  /* 0x0009a00801007387 */ /* 0x0009e20000100800 */
[----:B------:R-:W-:Y:S01]  /*146b0*/  IMAD.X R42, R43, 0x1, R91, P5 ;  /* 0x000000012b2a7824 */ /* 0x000fe200028e065b */
[----:B0-----:R-:W-:-:S05]  /*146c0*/  IADD3 R11, P2, PT, R32, R92, RZ ;  /* 0x0000005c200b7210 */ /* 0x001fca0007f5e0ff */
[----:B------:R0:W-:Y:S01]  /*146d0*/  STL [R1+0x9a4], R11 ;  /* 0x0009a40b01007387 */ /* 0x0001e20000100800 */
[----:B------:R-:W-:Y:S01]  /*146e0*/  IMAD.X R32, R33, 0x1, R91, P2 ;  /* 0x0000000121207824 */ /* 0x000fe200010e065b */
[-C--:B--2---:R-:W-:Y:S02]  /*146f0*/  IADD3 R13, P3, PT, R14, R92.reuse, RZ ;  /* 0x0000005c0e0d7210 */ /* 0x084fe40007f7e0ff */
[----:B----4-:R-:W-:-:S03]  /*14700*/  IADD3 R8, P4, PT, R6, R92, RZ ;  /* 0x0000005c06087210 */ /* 0x010fc60007f9e0ff */
[----:B------:R-:W-:Y:S04]  /*14710*/  STL [R1+0x9a8], R13 ;  /* 0x0009a80d01007387 */ /* 0x000fe80000100800 */
[----:B------:R1:W-:Y:S01]  /*14720*/  STL [R1+0x9ac], R8 ;  /* 0x0009ac0801007387 */ /* 0x0003e20000100800 */
[----:B0-----:R-:W-:Y:S01]  /*14730*/  IADD3 R11, P5, PT, R4, R92, RZ ;  /* 0x0000005c040b7210 */ /* 0x001fe20007fbe0ff */
[--C-:B------:R-:W-:Y:S02]  /*14740*/  IMAD.X R6, R7, 0x1, R91.reuse, P4 ;  /* 0x0000000107067824 */ /* 0x100fe400020e065b */
[--C-:B-1----:R-:W-:Y:S02]  /*14750*/  IMAD.X R8, R15, 0x1, R91.reuse, P3 ;  /* 0x000000010f087824 */ /* 0x102fe400018e065b */
[----:B------:R-:W-:Y:S01]  /*14760*/  STL [R1+0x9b0], R11 ;  /* 0x0009b00b01007387 */ /* 0x000fe20000100800 */
[----:B------:R-:W-:-:S03]  /*14770*/  IMAD.X R4, R5, 0x1, R91, P5 ;  /* 0x0000000105047824 */ /* 0x000fc600028e065b */
[----:B------:R-:W2:Y:S04]  /*14780*/  LDL.LU.64 R28, [R1+0x38] ;  /* 0x00003800011c7983 */ /* 0x000ea80000300a00 */
[----:B------:R-:W-:Y:S04]  /*14790*/  STL [R1], R8 ;  /* 0x0000000801007387 */ /* 0x000fe80000100800 */
[----:B------:R0:W-:Y:S04]  /*147a0*/  STL [R1+0x8], R6 ;  /* 0x0000080601007387 */ /* 0x0001e80000100800 */
[----:B------:R-:W4:Y:S04]  /*147b0*/  LDL.LU.64 R14, [R1+0x40] ;  /* 0x00004000010e7983 */ /* 0x000f280000300a00 */
[----:B0-----:R-:W4:Y:S04]  /*147c0*/  LDL.LU.64 R6, [R1+0x48] ;  /* 0x0000480001067983 */ /* 0x001f280000300a00 */
[----:B------:R0:W-:Y:S04]  /*147d0*/  STL [R1+0x10], R4 ;  /* 0x0000100401007387 */ /* 0x0001e80000100800 */
[----:B0-----:R-:W4:Y:S01]  /*147e0*/  LDL.LU.64 R4, [R1+0x50] ;  /* 0x0000500001047983 */ /* 0x001f220000300a00 */
[----:B------:R-:W-:-:S02]  /*147f0*/  IADD3 R8, P2, PT, R30, R92, RZ ;  /* 0x0000005c1e087210 */ /* 0x000fc40007f5e0ff */
[-C--:B---3--:R-:W-:Y:S02]  /*14800*/  IADD3 R13, P3, PT, R22, R92.reuse, RZ ;  /* 0x0000005c160d7210 */ /* 0x088fe40007f7e0ff */
[-C--:B------:R-:W-:Y:S01]  /*14810*/  IADD3 R11, P4, PT, R20, R92.reuse, RZ ;  /* 0x0000005c140b7210 */ /* 0x080fe20007f9e0ff */
[----:B------:R0:W-:Y:S04]  /*14820*/  STL [R1+0x9b4], R8 ;  /* 0x0009b40801007387 */ /* 0x0001e80000100800 */
[----:B------:R1:W-:Y:S01]  /*14830*/  STL [R1+0x9b8], R13 ;  /* 0x0009b80d01007387 */ /* 0x0003e20000100800 */
[----:B0-----:R-:W-:-:S03]  /*14840*/  IADD3 R8, P5, PT, R2, R92, RZ ;  /* 0x0000005c02087210 */ /* 0x001fc60007fbe0ff */
[----:B------:R0:W-:Y:S01]  /*14850*/  STL [R1+0x9bc], R11 ;  /* 0x0009bc0b01007387 */ /* 0x0001e20000100800 */
[----:B-1----:R-:W-:-:S03]  /*14860*/  IMAD.X R13, R31, 0x1, R91, P2 ;  /* 0x000000011f0d7824 */ /* 0x002fc600010e065b */
[----:B------:R1:W-:Y:S01]  /*14870*/  STL [R1+0x9c0], R8 ;  /* 0x0009c00801007387 */ /* 0x0003e20000100800 */
[--C-:B------:R-:W-:Y:S02]  /*14880*/  IMAD.X R2, R3, 0x1, R91.reuse, P5 ;  /* 0x0000000103027824 */ /* 0x100fe400028e065b */
[--C-:B0-----:R-:W-:Y:S01]  /*14890*/  IMAD.X R11, R23, 0x1, R91.reuse, P3 ;  /* 0x00000001170b7824 */ /* 0x101fe200018e065b */
[----:B------:R-:W-:Y:S01]  /*148a0*/  STL [R1+0x18], R13 ;  /* 0x0000180d01007387 */ /* 0x000fe20000100800 */
[----:B-1----:R-:W-:-:S03]  /*148b0*/  IMAD.X R8, R21, 0x1, R91, P4 ;  /* 0x0000000115087824 */ /* 0x002fc600020e065b */
[----:B------:R-:W3:Y:S04]  /*148c0*/  LDL.LU.64 R30, [R1+0x58] ;  /* 0x00005800011e7983 */ /* 0x000ee80000300a00 */
[----:B------:R-:W-:Y:S04]  /*148d0*/  STL [R1+0x40c], R11 ;  /* 0x00040c0b01007387 */ /* 0x000fe80000100800 */
[----:B------:R-:W-:Y:S04]  /*148e0*/  STL [R1+0x28], R8 ;  /* 0x0000280801007387 */ /* 0x000fe80000100800 */
[----:B------:R-:W3:Y:S04]  /*148f0*/  LDL.LU.64 R22, [R1+0x60] ;  /* 0x0000600001167983 */ /* 0x000ee80000300a00 */
[----:B------:R-:W3:Y:S04]  /*14900*/  LDL.LU.64 R20, [R1+0x68] ;  /* 0x0000680001147983 */ /* 0x000ee80000300a00 */
[----:B------:R0:W-:Y:S04]  /*14910*/  STL [R1+0x30], R2 ;  /* 0x0000300201007387 */ /* 0x0001e80000100800 */
[----:B0-----:R-:W3:Y:S01]  /*14920*/  LDL.LU.64 R2, [R1+0x70] ;  /* 0x0000700001027983 */ /* 0x001ee20000300a00 */
[----:B--2---:R-:W-:-:S05]  /*14930*/  IADD3 R13, P2, PT, R28, R92, RZ ;  /* 0x0000005c1c0d7210 */ /* 0x004fca0007f5e0ff */
[----:B------:R-:W-:Y:S01]  /*14940*/  STL [R1+0x9c4], R13 ;  /* 0x0009c40d01007387 */ /* 0x000fe20000100800 */
[-C--:B----4-:R-:W-:Y:S02]  /*14950*/  IADD3 R11, P3, PT, R14, R92.reuse, RZ ;  /* 0x0000005c0e0b7210 */ /* 0x090fe40007f7e0ff */
[----:B------:R-:W-:-:S03]  /*14960*/  IADD3 R8, P4, PT, R6, R92, RZ ;  /* 0x0000005c06087210 */ /* 0x000fc60007f9e0ff */
[----:B------:R0:W-:Y:S04]  /*14970*/  STL [R1+0x9c8], R11 ;  /* 0x0009c80b01007387 */ /* 0x0001e80000100800 */
[----:B------:R1:W-:Y:S01]  /*14980*/  STL [R1+0x418], R8 ;  /* 0x0004180801007387 */ /* 0x0003e20000100800 */
[--C-:B------:R-:W-:Y:S02]  /*14990*/  IMAD.X R6, R7, 0x1, R91.reuse, P4 ;  /* 0x0000000107067824 */ /* 0x100fe400020e065b */
[--C-:B0-----:R-:W-:Y:S01]  /*149a0*/  IMAD.X R11, R29, 0x1, R91.reuse, P2 ;  /* 0x000000011d0b7824 */ /* 0x101fe200010e065b */
[----:B------:R-:W-:Y:S01]  /*149b0*/  IADD3 R13, P5, PT, R4, R92, RZ ;  /* 0x0000005c040d7210 */ /* 0x000fe20007fbe0ff */
[----:B-1----:R-:W-:-:S04]  /*149c0*/  IMAD.X R8, R15, 0x1, R91, P3 ;  /* 0x000000010f087824 */ /* 0x002fc800018e065b */
[----:B------:R-:W-:Y:S01]  /*149d0*/  STL [R1+0x41c], R13 ;  /* 0x00041c0d01007387 */ /* 0x000fe20000100800 */
[----:B------:R-:W-:-:S03]  /*149e0*/  IMAD.X R4, R5, 0x1, R91, P5 ;  /* 0x0000000105047824 */ /* 0x000fc600028e065b */
[----:B------:R-:W-:Y:S04]  /*149f0*/  STL [R1+0x410], R11 ;  /* 0x0004100b01007387 */ /* 0x000fe80000100800 */
[----:B------:R-:W2:Y:S04]  /*14a00*/  LDL.LU.64 R28, [R1+0x78] ;  /* 0x00007800011c7983 */ /* 0x000ea80000300a00 */
[----:B------:R-:W-:Y:S04]  /*14a10*/  STL [R1+0x414], R8 ;  /* 0x0004140801007387 */ /* 0x000fe80000100800 */
[----:B------:R0:W-:Y:S04]  /*14a20*/  STL [R1+0x48], R6 ;  /* 0x0000480601007387 */ /* 0x0001e80000100800 */
[----:B------:R-:W4:Y:S04]  /*14a30*/  LDL.LU.64 R14, [R1+0x80] ;  /* 0x00008000010e7983 */ /* 0x000f280000300a00 */
[----:B0-----:R-:W4:Y:S04]  /*14a40*/  LDL.LU.64 R6, [R1+0x88] ;  /* 0x0000880001067983 */ /* 0x001f280000300a00 */
[----:B------:R0:W-:Y:S04]  /*14a50*/  STL [R1+0x50], R4 ;  /* 0x0000500401007387 */ /* 0x0001e80000100800 */
[----:B0-----:R-:W4:Y:S01]  /*14a60*/  LDL.LU.64 R4, [R1+0x90] ;  /* 0x0000900001047983 */ /* 0x001f220000300a00 */
[----:B---3--:R-:W-:-:S02]  /*14a70*/  IADD3 R8, P2, PT, R30, R92, RZ ;  /* 0x0000005c1e087210 */ /* 0x008fc40007f5e0ff */
[-C--:B------:R-:W-:Y:S02]  /*14a80*/  IADD3 R13, P3, PT, R22, R92.reuse, RZ ;  /* 0x0000005c160d7210 */ /* 0x080fe40007f7e0ff */
        /* <DEDUP_REMOVED lines=42> */
[----:B------:R1:W-:Y:S04]  /*14d30*/  STL [R1+0x3c8], R13 ;  /* 0x0003c80d01007387 */ /* 0x0003e80000100800 */
[----:B------:R3:W-:Y:S01]  /*14d40*/  STL [R1+0x3cc], R11 ;  /* 0x0003cc0b01007387 */ /* 0x0007e20000100800 */
[----:B0-----:R-:W-:Y:S01]  /*14d50*/  IADD3 R8, P5, PT, R2, R92, RZ ;  /* 0x0000005c02087210 */ /* 0x001fe20007fbe0ff */
[----:B-1----:R-:W-:-:S04]  /*14d60*/  IMAD.X R13, R31, 0x1, R91, P2 ;  /* 0x000000011f0d7824 */ /* 0x002fc800010e065b */
[----:B------:R0:W-:Y:S01]  /*14d70*/  STL [R1+0x3d0], R8 ;  /* 0x0003d00801007387 */ /* 0x0001e20000100800 */
[--C-:B---3--:R-:W-:Y:S02]  /*14d80*/  IMAD.X R11, R23, 0x1, R91.reuse, P3 ;  /* 0x00000001170b7824 */ /* 0x108fe400018e065b */
[--C-:B------:R-:W-:Y:S01]  /*14d90*/  IMAD.X R2, R3, 0x1, R91.reuse, P5 ;  /* 0x0000000103027824 */ /* 0x100fe200028e065b */
[----:B------:R-:W-:Y:S04]  /*14da0*/  STL [R1+0x98], R13 ;  /* 0x0000980d01007387 */ /* 0x000fe80000100800 */
[----:B------:R-:W3:Y:S01]  /*14db0*/  LDL.LU.64 R30, [R1+0xd8] ;  /* 0x0000d800011e7983 */ /* 0x000ee20000300a00 */
[----:B0-----:R-:W-:-:S03]  /*14dc0*/  IMAD.X R8, R21, 0x1, R91, P4 ;  /* 0x0000000115087824 */ /* 0x001fc600020e065b */
        /* <DEDUP_REMOVED lines=75> */
[----:B0-----:R-:W-:-:S03]  /*15280*/  IMAD.X R11, R23, 0x1, R91, P3 ;  /* 0x00000001170b7824 */ /* 0x001fc600018e065b */
[----:B------:R-:W-:Y:S01]  /*15290*/  STL [R1+0x354], R13 ;  /* 0x0003540d01007387 */ /* 0x000fe20000100800 */
[----:B-1----:R-:W-:-:S03]  /*152a0*/  IMAD.X R8, R21, 0x1, R91, P4 ;  /* 0x0000000115087824 */ /* 0x002fc600020e065b */
[----:B------:R-:W3:Y:S01]  /*152b0*/  LDL.LU.64 R30, [R1+0x158] ;  /* 0x00015800011e7983 */ /* 0x000ee20000300a00 */
[----:B------:R-:W-:-:S03]  /*152c0*/  IMAD.X R2, R3, 0x1, R91, P5 ;  /* 0x0000000103027824 */ /* 0x000fc600028e065b */
        /* <DEDUP_REMOVED lines=33> */
[----:B-1----:R-:W-:-:S02]  /*154e0*/  IMAD.X R13, R31, 0x1, R91, P2 ;  /* 0x000000011f0d7824 */ /* 0x002fc400010e065b */
[--C-:B---3--:R-:W-:Y:S02]  /*154f0*/  IMAD.X R8, R23, 0x1, R91.reuse, P3 ;  /* 0x0000000117087824 */ /* 0x108fe400018e065b */
[----:B------:R0:W-:Y:S04]  /*15500*/  STL [R1+0x170], R11 ;  /* 0x0001700b01007387 */ /* 0x0001e80000100800 */
[----:B------:R-:W-:Y:S04]  /*15510*/  STL [R1+0x2fc], R13 ;  /* 0x0002fc0d01007387 */ /* 0x000fe80000100800 */
[----:B------:R-:W3:Y:S01]  /*15520*/  LDL.LU.64 R22, [R1+0x198] ;  /* 0x0001980001167983 */ /* 0x000ee20000300a00 */
[----:B0-----:R-:W-:-:S03]  /*15530*/  IMAD.X R11, R21, 0x1, R91, P4 ;  /* 0x00000001150b7824 */ /* 0x001fc600020e065b */
[----:B------:R0:W-:Y:S04]  /*15540*/  STL [R1+0x300], R8 ;  /* 0x0003000801007387 */ /* 0x0001e80000100800 */
[----:B------:R4:W-:Y:S04]  /*15550*/  STL [R1+0xac], R11 ;  /* 0x0000ac0b01007387 */ /* 0x0009e80000100800 */
[----:B------:R-:W3:Y:S01]  /*15560*/  LDL.LU.64 R20, [R1+0x1a0] ;  /* 0x0001a00001147983 */ /* 0x000ee20000300a00 */
[----:B0-----:R-:W-:-:S03]  /*15570*/  IMAD.X R8, R3, 0x1, R91, P5 ;  /* 0x0000000103087824 */ /* 0x001fc600028e065b */
[----:B------:R-:W3:Y:S04]  /*15580*/  LDL.LU.64 R2, [R1+0x1a8] ;  /* 0x0001a80001027983 */ /* 0x000ee80000300a00 */
[----:B------:R0:W-:Y:S04]  /*15590*/  STL [R1+0xb8], R8 ;  /* 0x0000b80801007387 */ /* 0x0001e80000100800 */
[----:B------:R-:W3:Y:S01]  /*155a0*/  LDL.LU.64 R38, [R1+0x1b0] ;  /* 0x0001b00001267983 */ /* 0x000ee20000300a00 */
[----:B--2---:R-:W-:-:S05]  /*155b0*/  IADD3 R13, P2, PT, R28, R92, RZ ;  /* 0x0000005c1c0d7210 */ /* 0x004fca0007f5e0ff */
[----:B------:R-:W-:Y:S01]  /*155c0*/  STL [R1+0x178], R13 ;  /* 0x0001780d01007387 */ /* 0x000fe20000100800 */
[-C--:B----4-:R-:W-:Y:S02]  /*155d0*/  IADD3 R11, P3, PT, R14, R92.reuse, RZ ;  /* 0x0000005c0e0b7210 */ /* 0x090fe40007f7e0ff */
[----:B0-----:R-:W-:-:S03]  /*155e0*/  IADD3 R8, P4, PT, R6, R92, RZ ;  /* 0x0000005c06087210 */ /* 0x001fc60007f9e0ff */
        /* <DEDUP_REMOVED lines=9> */
[----:B------:R-:W-:Y:S04]  /*15680*/  STL [R1+0xc0], R8 ;  /* 0x0000c00801007387 */ /* 0x000fe80000100800 */
[----:B------:R-:W2:Y:S04]  /*15690*/  LDL.LU.64 R30, [R1+0x1b8] ;  /* 0x0001b800011e7983 */ /* 0x000ea80000300a00 */
[----:B------:R0:W-:Y:S04]  /*156a0*/  STL [R1+0xc4], R6 ;  /* 0x0000c40601007387 */ /* 0x0001e80000100800 */
[----:B------:R-:W4:Y:S04]  /*156b0*/  LDL.LU.64 R14, [R1+0x1c0] ;  /* 0x0001c000010e7983 */ /* 0x000f280000300a00 */
[----:B------:R1:W-:Y:S04]  /*156c0*/  STL [R1+0xc8], R4 ;  /* 0x0000c80401007387 */ /* 0x0003e80000100800 */
[----:B0-----:R-:W4:Y:S04]  /*156d0*/  LDL.LU.64 R6, [R1+0x1c8] ;  /* 0x0001c80001067983 */ /* 0x001f280000300a00 */
[----:B-1----:R-:W4:Y:S01]  /*156e0*/  LDL.LU.64 R4, [R1+0x1d0] ;  /* 0x0001d00001047983 */ /* 0x002f220000300a00 */
[----:B---3--:R-:W-:-:S02]  /*156f0*/  IADD3 R13, P2, PT, R22, R92, RZ ;  /* 0x0000005c160d7210 */ /* 0x008fc40007f5e0ff */
[----:B------:R-:W-:-:S03]  /*15700*/  IADD3 R11, P3, PT, R20, R92, RZ ;  /* 0x0000005c140b7210 */ /* 0x000fc60007f7e0ff */
[----:B------:R0:W-:Y:S01]  /*15710*/  STL [R1+0x198], R13 ;  /* 0x0001980d01007387 */ /* 0x0001e20000100800 */
[----:B------:R-:W-:-:S03]  /*15720*/  IADD3 R8, P4, PT, R2, R92, RZ ;  /* 0x0000005c02087210 */ /* 0x000fc60007f9e0ff */
[----:B------:R1:W-:Y:S01]  /*15730*/  STL [R1+0x2f4], R11 ;  /* 0x0002f40b01007387 */ /* 0x0003e20000100800 */
[----:B0-----:R-:W-:-:S03]  /*15740*/  IADD3 R13, P5, PT, R38, R92, RZ ;  /* 0x0000005c260d7210 */ /* 0x001fc60007fbe0ff */
[----:B------:R0:W-:Y:S01]  /*15750*/  STL [R1+0x1a8], R8 ;  /* 0x0001a80801007387 */ /* 0x0001e20000100800 */
[----:B-1----:R-:W-:-:S03]  /*15760*/  IMAD.X R11, R23, 0x1, R91, P2 ;  /* 0x00000001170b7824 */ /* 0x002fc600010e065b */
[----:B------:R-:W-:Y:S04]  /*15770*/  STL [R1+0x1b0], R13 ;  /* 0x0001b00d01007387 */ /* 0x000fe80000100800 */
[----:B------:R-:W3:Y:S01]  /*15780*/  LDL.LU.64 R28, [R1+0x1d8] ;  /* 0x0001d800011c7983 */ /* 0x000ee20000300a00 */
[----:B0-----:R-:W-:-:S03]  /*15790*/  IMAD.X R8, R21, 0x1, R91, P3 ;  /* 0x0000000115087824 */ /* 0x001fc600018e065b */
[----:B------:R-:W-:Y:S01]  /*157a0*/  STL [R1+0xcc], R11 ;  /* 0x0000cc0b01007387 */ /* 0x000fe20000100800 */
[----:B------:R-:W-:-:S03]  /*157b0*/  IMAD.X R51, R3, 0x1, R91, P4 ;  /* 0x0000000103337824 */ /* 0x000fc600020e065b */
[----:B------:R-:W3:Y:S04]  /*157c0*/  LDL.LU.64 R22, [R1+0x1e0] ;  /* 0x0001e00001167983 */ /* 0x000ee80000300a00 */
[----:B------:R2:W-:Y:S04]  /*157d0*/  STL [R1+0xd0], R8 ;  /* 0x0000d00801007387 */ /* 0x0005e80000100800 */
[----:B------:R-:W3:Y:S04]  /*157e0*/  LDL.LU.64 R20, [R1+0x1e8] ;  /* 0x0001e80001147983 */ /* 0x000ee80000300a00 */
[----:B------:R-:W3:Y:S01]  /*157f0*/  LDL.LU.64 R2, [R1+0x1f0] ;  /* 0x0001f00001027983 */ /* 0x000ee20000300a00 */
[----:B------:R-:W-:Y:S01]  /*15800*/  IMAD.X R52, R39, 0x1, R91, P5 ;  /* 0x0000000127347824 */ /* 0x000fe200028e065b */
[----:B--2---:R-:W-:-:S05]  /*15810*/  IADD3 R8, P2, PT, R30, R92, RZ ;  /* 0x0000005c1e087210 */ /* 0x004fca0007f5e0ff */
[----:B------:R0:W-:Y:S01]  /*15820*/  STL [R1+0xd4], R8 ;  /* 0x0000d40801007387 */ /* 0x0001e20000100800 */
[-C--:B----4-:R-:W-:Y:S01]  /*15830*/  IADD3 R13, P3, PT, R14, R92.reuse, RZ ;  /* 0x0000005c0e0d7210 */ /* 0x090fe20007f7e0ff */
[----:B------:R-:W-:Y:S01]  /*15840*/  IMAD.X R53, R31, 0x1, R91, P2 ;  /* 0x000000011f357824 */ /* 0x000fe200010e065b */
[----:B------:R-:W-:-:S03]  /*15850*/  IADD3 R11, P4, PT, R6, R92, RZ ;  /* 0x0000005c060b7210 */ /* 0x000fc60007f9e0ff */
[----:B------:R-:W-:Y:S01]  /*15860*/  STL [R1+0xd8], R13 ;  /* 0x0000d80d01007387 */ /* 0x000fe20000100800 */
[----:B0-----:R-:W-:-:S03]  /*15870*/  IADD3 R8, P5, PT, R4, R92, RZ ;  /* 0x0000005c04087210 */ /* 0x001fc60007fbe0ff */
[----:B------:R-:W-:Y:S04]  /*15880*/  STL [R1+0xdc], R11 ;  /* 0x0000dc0b01007387 */ /* 0x000fe80000100800 */
[----:B------:R3:W-:Y:S01]  /*15890*/  STL [R1+0xe0], R8 ;  /* 0x0000e00801007387 */ /* 0x0007e20000100800 */
[----:B------:R-:W-:-:S03]  /*158a0*/  IMAD.X R62, R15, 0x1, R91, P3 ;  /* 0x000000010f3e7824 */ /* 0x000fc600018e065b */
[----:B------:R-:W2:Y:S01]  /*158b0*/  LDL.LU.64 R30, [R1+0x1f8] ;  /* 0x0001f800011e7983 */ /* 0x000ea20000300a00 */
[--C-:B------:R-:W-:Y:S02]  /*158c0*/  IMAD.X R63, R7, 0x1, R91.reuse, P4 ;  /* 0x00000001073f7824 */ /* 0x100fe400020e065b */
[----:B------:R-:W-:Y:S01]  /*158d0*/  IMAD.X R64, R5, 0x1, R91, P5 ;  /* 0x0000000105407824 */ /* 0x000fe200028e065b */
[----:B------:R-:W4:Y:S04]  /*158e0*/  LDL.LU.64 R14, [R1+0x200] ;  /* 0x00020000010e7983 */ /* 0x000f280000300a00 */
[----:B------:R-:W4:Y:S04]  /*158f0*/  LDL.LU.64 R6, [R1+0x208] ;  /* 0x0002080001067983 */ /* 0x000f280000300a00 */
[----:B------:R-:W4:Y:S01]  /*15900*/  LDL.LU.64 R4, [R1+0x210] ;  /* 0x0002100001047983 */ /* 0x000f220000300a00 */
[----:B---3--:R-:W-:-:S05]  /*15910*/  IADD3 R8, P2, PT, R28, R92, RZ ;  /* 0x0000005c1c087210 */ /* 0x008fca0007f5e0ff */
[----:B------:R0:W-:Y:S01]  /*15920*/  STL [R1+0xe4], R8 ;  /* 0x0000e40801007387 */ /* 0x0001e20000100800 */
[-C--:B------:R-:W-:Y:S01]  /*15930*/  IADD3 R13, P3, PT, R22, R92.reuse, RZ ;  /* 0x0000005c160d7210 */ /* 0x080fe20007f7e0ff */
[----:B------:R-:W-:Y:S01]  /*15940*/  IMAD.X R65, R29, 0x1, R91, P2 ;  /* 0x000000011d417824 */ /* 0x000fe200010e065b */
[----:B------:R-:W-:-:S03]  /*15950*/  IADD3 R11, P4, PT, R20, R92, RZ ;  /* 0x0000005c140b7210 */ /* 0x000fc60007f9e0ff */
[----:B------:R-:W-:Y:S01]  /*15960*/  STL [R1+0xe8], R13 ;  /* 0x0000e80d01007387 */ /* 0x000fe20000100800 */
[----:B0-----:R-:W-:-:S03]  /*15970*/  IADD3 R8, P5, PT, R2, R92, RZ ;  /* 0x0000005c02087210 */ /* 0x001fc60007fbe0ff */
[----:B------:R-:W-:Y:S01]  /*15980*/  STL [R1+0xec], R11 ;  /* 0x0000ec0b01007387 */ /* 0x000fe20000100800 */
[----:B------:R-:W-:-:S03]  /*15990*/  IMAD.X R74, R23, 0x1, R91, P3 ;  /* 0x00000001174a7824 */ /* 0x000fc600018e065b */
[----:B------:R2:W-:Y:S01]  /*159a0*/  STL [R1+0xf0], R8 ;  /* 0x0000f00801007387 */ /* 0x0005e20000100800 */
[----:B------:R-:W-:-:S03]  /*159b0*/  IMAD.X R75, R21, 0x1, R91, P4 ;  /* 0x00000001154b7824 */ /* 0x000fc600020e065b */
[----:B------:R-:W3:Y:S01]  /*159c0*/  LDL.LU.64 R28, [R1+0x218] ;  /* 0x00021800011c7983 */ /* 0x000ee20000300a00 */
[----:B------:R-:W-:-:S03]  /*159d0*/  IMAD.X R76, R3, 0x1, R91, P5 ;  /* 0x00000001034c7824 */ /* 0x000fc600028e065b */
[----:B------:R-:W3:Y:S04]  /*159e0*/  LDL.LU.64 R22, [R1+0x220] ;  /* 0x0002200001167983 */ /* 0x000ee80000300a00 */
[----:B------:R-:W3:Y:S04]  /*159f0*/  LDL.LU.64 R20, [R1+0x228] ;  /* 0x0002280001147983 */ /* 0x000ee80000300a00 */
[----:B------:R-:W3:Y:S01]  /*15a00*/  LDL.LU.64 R2, [R1+0x230] ;  /* 0x0002300001027983 */ /* 0x000ee20000300a00 */
[-C--:B--2---:R-:W-:Y:S02]  /*15a10*/  IADD3 R8, P2, PT, R30, R92.reuse, RZ ;  /* 0x0000005c1e087210 */ /* 0x084fe40007f5e0ff */
[----:B----4-:R-:W-:-:S03]  /*15a20*/  IADD3 R13, P3, PT, R14, R92, RZ ;  /* 0x0000005c0e0d7210 */ /* 0x010fc60007f7e0ff */
[----:B------:R0:W-:Y:S01]  /*15a30*/  STL [R1+0xf4], R8 ;  /* 0x0000f40801007387 */ /* 0x0001e20000100800 */
[----:B------:R-:W-:-:S03]  /*15a40*/  IADD3 R11, P4, PT, R6, R92, RZ ;  /* 0x0000005c060b7210 */ /* 0x000fc60007f9e0ff */
[----:B------:R-:W-:Y:S01]  /*15a50*/  STL [R1+0xf8], R13 ;  /* 0x0000f80d01007387 */ /* 0x000fe20000100800 */
[----:B0-----:R-:W-:-:S03]  /*15a60*/  IADD3 R8, P5, PT, R4, R92, RZ ;  /* 0x0000005c04087210 */ /* 0x001fc60007fbe0ff */
[----:B------:R-:W-:Y:S01]  /*15a70*/  STL [R1+0xfc], R11 ;  /* 0x0000fc0b01007387 */ /* 0x000fe20000100800 */
[----:B------:R-:W-:-:S03]  /*15a80*/  IMAD.X R87, R7, 0x1, R91, P4 ;  /* 0x0000000107577824 */ /* 0x000fc600020e065b */
[----:B------:R3:W-:Y:S01]  /*15a90*/  STL [R1+0x100], R8 ;  /* 0x0001000801007387 */ /* 0x0007e20000100800 */
[----:B------:R-:W-:-:S03]  /*15aa0*/  IMAD.X R88, R5, 0x1, R91, P5 ;  /* 0x0000000105587824 */ /* 0x000fc600028e065b */
[----:B------:R-:W2:Y:S01]  /*15ab0*/  LDL.LU.64 R6, [R1+0x238] ;  /* 0x0002380001067983 */ /* 0x000ea20000300a00 */
[----:B------:R-:W-:-:S03]  /*15ac0*/  IMAD.X R86, R15, 0x1, R91, P3 ;  /* 0x000000010f567824 */ /* 0x000fc600018e065b */
[----:B------:R-:W4:Y:S04]  /*15ad0*/  LDL.LU.64 R4, [R1+0x240] ;  /* 0x0002400001047983 */ /* 0x000f280000300a00 */
[----:B------:R-:W4:Y:S04]  /*15ae0*/  LDL.LU.64 R14, [R1+0x248] ;  /* 0x00024800010e7983 */ /* 0x000f280000300a00 */
[----:B------:R-:W4:Y:S01]  /*15af0*/  LDL.LU.64 R40, [R1+0x250] ;  /* 0x0002500001287983 */ /* 0x000f220000300a00 */
[----:B------:R-:W-:Y:S01]  /*15b00*/  IMAD.X R77, R31, 0x1, R91, P2 ;  /* 0x000000011f4d7824 */ /* 0x000fe200010e065b */
[----:B---3--:R-:W-:-:S02]  /*15b10*/  IADD3 R8, P2, PT, R28, R92, RZ ;  /* 0x0000005c1c087210 */ /* 0x008fc40007f5e0ff */
[----:B------:R-:W-:-:S03]  /*15b20*/  IADD3 R13, P3, PT, R22, R92, RZ ;  /* 0x0000005c160d7210 */ /* 0x000fc60007f7e0ff */
[----:B------:R0:W-:Y:S01]  /*15b30*/  STL [R1+0x104], R8 ;  /* 0x0001040801007387 */ /* 0x0001e20000100800 */
[----:B------:R-:W-:-:S03]  /*15b40*/  IADD3 R11, P4, PT, R20, R92, RZ ;  /* 0x0000005c140b7210 */ /* 0x000fc60007f9e0ff */
[----:B------:R-:W-:Y:S01]  /*15b50*/  STL [R1+0x108], R13 ;  /* 0x0001080d01007387 */ /* 0x000fe20000100800 */
[----:B0-----:R-:W-:-:S03]  /*15b60*/  IADD3 R8, P5, PT, R2, R92, RZ ;  /* 0x0000005c02087210 */ /* 0x001fc60007fbe0ff */
[----:B------:R0:W-:Y:S04]  /*15b70*/  STL [R1+0x10c], R11 ;  /* 0x00010c0b01007387 */ /* 0x0001e80000100800 */
[----:B------:R1:W-:Y:S01]  /*15b80*/  STL [R1+0x110], R8 ;  /* 0x0001100801007387 */ /* 0x0003e20000100800 */
[--C-:B0-----:R-:W-:Y:S02]  /*15b90*/  IMAD.X R11, R23, 0x1, R91.reuse, P3 ;  /* 0x00000001170b7824 */ /* 0x101fe400018e065b */
[----:B-1----:R-:W-:-:S03]  /*15ba0*/  IMAD.X R8, R21, 0x1, R91, P4 ;  /* 0x0000000115087824 */ /* 0x002fc600020e065b */
[----:B------:R-:W-:Y:S04]  /*15bb0*/  STL [R1+0x20], R11 ;  /* 0x0000200b01007387 */ /* 0x000fe80000100800 */
[----:B------:R-:W3:Y:S04]  /*15bc0*/  LDL.LU.64 R20, [R1+0x258] ;  /* 0x0002580001147983 */ /* 0x000ee80000300a00 */
[----:B------:R-:W-:Y:S04]  /*15bd0*/  STL [R1+0x24], R8 ;  /* 0x0000240801007387 */ /* 0x000fe80000100800 */
[----:B------:R-:W3:Y:S01]  /*15be0*/  LDL.LU.64 R22, [R1+0x260] ;  /* 0x0002600001167983 */ /* 0x000ee20000300a00 */
[----:B------:R-:W-:-:S02]  /*15bf0*/  IMAD.X R2, R3, 0x1, R91, P5 ;  /* 0x0000000103027824 */ /* 0x000fc400028e065b */
[----:B------:R-:W-:-:S03]  /*15c00*/  IMAD.X R89, R29, 0x1, R91, P2 ;  /* 0x000000011d597824 */ /* 0x000fc600010e065b */
[----:B------:R0:W-:Y:S04]  /*15c10*/  STL [R1+0x38], R2 ;  /* 0x0000380201007387 */ /* 0x0001e80000100800 */
[----:B0-----:R-:W3:Y:S04]  /*15c20*/  LDL.LU.64 R2, [R1+0x268] ;  /* 0x0002680001027983 */ /* 0x001ee80000300a00 */
[----:B------:R-:W3:Y:S01]  /*15c30*/  LDL.LU.64 R28, [R1+0x270] ;  /* 0x00027000011c7983 */ /* 0x000ee20000300a00 */
[-C--:B--2---:R-:W-:Y:S02]  /*15c40*/  IADD3 R8, P2, PT, R6, R92.reuse, RZ ;  /* 0x0000005c06087210 */ /* 0x084fe40007f5e0ff */
[----:B----4-:R-:W-:-:S03]  /*15c50*/  IADD3 R13, P3, PT, R4, R92, RZ ;  /* 0x0000005c040d7210 */ /* 0x010fc60007f7e0ff */
[----:B------:R0:W-:Y:S01]  /*15c60*/  STL [R1+0x114], R8 ;  /* 0x0001140801007387 */ /* 0x0001e20000100800 */
[-C--:B------:R-:W-:Y:S01]  /*15c70*/  IADD3 R11, P4, PT, R14, R92.reuse, RZ ;  /* 0x0000005c0e0b7210 */ /* 0x080fe20007f9e0ff */
[--C-:B------:R-:W-:Y:S02]  /*15c80*/  IMAD.X R6, R7, 0x1, R91.reuse, P2 ;  /* 0x0000000107067824 */ /* 0x100fe400010e065b */
[----:B------:R-:W-:Y:S01]  /*15c90*/  STL [R1+0x118], R13 ;  /* 0x0001180d01007387 */ /* 0x000fe20000100800 */
[--C-:B------:R-:W-:Y:S01]  /*15ca0*/  IMAD.X R4, R5, 0x1, R91.reuse, P3 ;  /* 0x0000000105047824 */ /* 0x100fe200018e065b */
[----:B0-----:R-:W-:Y:S02]  /*15cb0*/  IADD3 R8, P5, PT, R40, R92, RZ ;  /* 0x0000005c28087210 */ /* 0x001fe40007fbe0ff */
        /* <DEDUP_REMOVED lines=8> */
[----:B------:R-:W-:-:S02]  /*15d40*/  IMAD.X R13, R15, 0x1, R91, P4 ;  /* 0x000000010f0d7824 */ /* 0x000fc400020e065b */
[----:B------:R-:W-:Y:S01]  /*15d50*/  IMAD.X R8, R41, 0x1, R91, P5 ;  /* 0x0000000129087824 */ /* 0x000fe200028e065b */
[----:B------:R0:W5:Y:S04]  /*15d60*/  LDL.LU R14, [R1+0xa74] ;  /* 0x000a7400010e7983 */ /* 0x0001680000300800 */
[----:B------:R1:W-:Y:S01]  /*15d70*/  STL [R1+0x44], R13 ;  /* 0x0000440d01007387 */ /* 0x0003e20000100800 */
[----:B---3--:R-:W-:-:S03]  /*15d80*/  IADD3 R11, P2, PT, R20, R92, RZ ;  /* 0x0000005c140b7210 */ /* 0x008fc60007f5e0ff */
[----:B------:R3:W-:Y:S01]  /*15d90*/  STL [R1+0x70], R8 ;  /* 0x0000700801007387 */ /* 0x0007e20000100800 */
[----:B-1----:R-:W-:-:S03]  /*15da0*/  IADD3 R13, P3, PT, R22, R92, RZ ;  /* 0x0000005c160d7210 */ /* 0x002fc60007f7e0ff */
[----:B------:R1:W-:Y:S04]  /*15db0*/  STL [R1+0x124], R11 ;  /* 0x0001240b01007387 */ /* 0x0003e80000100800 */
[----:B------:R-:W-:Y:S04]  /*15dc0*/  STL [R1+0x150], R13 ;  /* 0x0001500d01007387 */ /* 0x000fe80000100800 */
[----:B------:R-:W4:Y:S01]  /*15dd0*/  LDL.LU.64 R40, [R1+0x298] ;  /* 0x0002980001287983 */ /* 0x000f220000300a00 */
[-C--:B---3--:R-:W-:Y:S02]  /*15de0*/  IADD3 R8, P4, PT, R2, R92.reuse, RZ ;  /* 0x0000005c02087210 */ /* 0x088fe40007f9e0ff */
[----:B-1----:R-:W-:-:S03]  /*15df0*/  IADD3 R11, P5, PT, R28, R92, RZ ;  /* 0x0000005c1c0b7210 */ /* 0x002fc60007fbe0ff */
[----:B------:R1:W-:Y:S04]  /*15e00*/  STL [R1+0x154], R8 ;  /* 0x0001540801007387 */ /* 0x0003e80000100800 */
[----:B------:R3:W-:Y:S04]  /*15e10*/  STL [R1+0x158], R11 ;  /* 0x0001580b01007387 */ /* 0x0007e80000100800 */
[----:B------:R0:W5:Y:S01]  /*15e20*/  LDL.LU R20, [R1+0xa70] ;  /* 0x000a700001147983 */ /* 0x0001620000300800 */
[----:B-1----:R-:W-:-:S03]  /*15e30*/  IMAD.X R8, R21, 0x1, R91, P2 ;  /* 0x0000000115087824 */ /* 0x002fc600010e065b */
[----:B------:R0:W5:Y:S01]  /*15e40*/  LDL.LU R22, [R1+0xa6c] ;  /* 0x000a6c0001167983 */ /* 0x0001620000300800 */
[----:B---3--:R-:W-:-:S03]  /*15e50*/  IMAD.X R11, R23, 0x1, R91, P3 ;  /* 0x00000001170b7824 */ /* 0x008fc600018e065b */
[----:B------:R1:W-:Y:S01]  /*15e60*/  STL [R1+0x74], R8 ;  /* 0x0000740801007387 */ /* 0x0003e20000100800 */
[--C-:B------:R-:W-:Y:S02]  /*15e70*/  IMAD.X R13, R29, 0x1, R91.reuse, P5 ;  /* 0x000000011d0d7824 */ /* 0x100fe400028e065b */
[----:B-1----:R-:W-:Y:S02]  /*15e80*/  IMAD.X R8, R3, 0x1, R91, P4 ;  /* 0x0000000103087824 */ /* 0x002fe400020e065b */
[----:B------:R-:W3:Y:S04]  /*15e90*/  LDL.LU.64 R2, [R1+0x2a0] ;  /* 0x0002a00001027983 */ /* 0x000ee80000300a00 */
[----:B------:R-:W-:Y:S04]  /*15ea0*/  STL [R1+0x78], R11 ;  /* 0x0000780b01007387 */ /* 0x000fe80000100800 */
[----:B------:R2:W-:Y:S04]  /*15eb0*/  STL [R1+0x7c], R8 ;  /* 0x00007c0801007387 */ /* 0x0005e80000100800 */
[----:B------:R0:W5:Y:S04]  /*15ec0*/  LDL.LU R28, [R1+0xa68] ;  /* 0x000a6800011c7983 */ /* 0x0001680000300800 */
[----:B------:R1:W-:Y:S01]  /*15ed0*/  STL [R1+0x80], R13 ;  /* 0x0000800d01007387 */ /* 0x0003e20000100800 */
[----:B--2---:R-:W-:-:S05]  /*15ee0*/  IADD3 R8, P2, PT, R30, R92, RZ ;  /* 0x0000005c1e087210 */ /* 0x004fca0007f5e0ff */
[----:B------:R2:W-:Y:S01]  /*15ef0*/  STL [R1+0x15c], R8 ;  /* 0x00015c0801007387 */ /* 0x0005e20000100800 */
[-C--:B----4-:R-:W-:Y:S02]  /*15f00*/  IADD3 R11, P3, PT, R38, R92.reuse, RZ ;  /* 0x0000005c260b7210 */ /* 0x090fe40007f7e0ff */
[----:B-1----:R-:W-:-:S03]  /*15f10*/  IADD3 R13, P4, PT, R6, R92, RZ ;  /* 0x0000005c060d7210 */ /* 0x002fc60007f9e0ff */
[----:B------:R1:W-:Y:S01]  /*15f20*/  STL [R1+0x160], R11 ;  /* 0x0001600b01007387 */ /* 0x0003e20000100800 */
[----:B--2---:R-:W-:-:S03]  /*15f30*/  IADD3 R8, P5, PT, R4, R92, RZ ;  /* 0x0000005c04087210 */ /* 0x004fc60007fbe0ff */
[----:B------:R-:W-:Y:S01]  /*15f40*/  STL [R1+0x164], R13 ;  /* 0x0001640d01007387 */ /* 0x000fe20000100800 */
[----:B-1----:R-:W-:-:S03]  /*15f50*/  IMAD.X R11, R31, 0x1, R91, P2 ;  /* 0x000000011f0b7824 */ /* 0x002fc600010e065b */
[----:B------:R0:W5:Y:S04]  /*15f60*/  LDL.LU R30, [R1+0xa64] ;  /* 0x000a6400011e7983 */ /* 0x0001680000300800 */
[----:B------:R1:W-:Y:S04]  /*15f70*/  STL [R1+0x1a0], R8 ;  /* 0x0001a00801007387 */ /* 0x0003e80000100800 */
[----:B------:R0:W5:Y:S04]  /*15f80*/  LDL.LU R38, [R1+0xa60] ;  /* 0x000a600001267983 */ /* 0x0001680000300800 */
[----:B------:R2:W-:Y:S01]  /*15f90*/  STL [R1+0x84], R11 ;  /* 0x0000840b01007387 */ /* 0x0005e20000100800 */
[----:B-1----:R-:W-:-:S02]  /*15fa0*/  IMAD.X R8, R39, 0x1, R91, P3 ;  /* 0x0000000127087824 */ /* 0x002fc400018e065b */
[--C-:B--2---:R-:W-:Y:S02]  /*15fb0*/  IMAD.X R11, R7, 0x1, R91.reuse, P4 ;  /* 0x00000001070b7824 */ /* 0x104fe400020e065b */
[----:B------:R-:W2:Y:S04]  /*15fc0*/  LDL.LU.64 R6, [R1+0xa58] ;  /* 0x000a580001067983 */ /* 0x000ea80000300a00 */
[----:B------:R1:W-:Y:S02]  /*15fd0*/  STL [R1+0xa0], R8 ;  /* 0x0000a00801007387 */ /* 0x0003e40000100800 */
[----:B-1----:R-:W-:Y:S02]  /*15fe0*/  IMAD.X R8, R5, 0x1, R91, P5 ;  /* 0x0000000105087824 */ /* 0x002fe400028e065b */
[----:B------:R-:W4:Y:S04]  /*15ff0*/  LDL.LU.64 R4, [R1+0xa50] ;  /* 0x000a500001047983 */ /* 0x000f280000300a00 */
[----:B------:R-:W-:Y:S04]  /*16000*/  STL [R1+0xa4], R11 ;  /* 0x0000a40b01007387 */ /* 0x000fe80000100800 */
[----:B------:R-:W4:Y:S04]  /*16010*/  LDL.LU R23, [R1+0x55c] ;  /* 0x00055c0001177983 */ /* 0x000f280000300800 */
[----:B------:R-:W4:Y:S04]  /*16020*/  LDL.LU R13, [R1+0x574] ;  /* 0x00057400010d7983 */ /* 0x000f280000300800 */
[----:B------:R1:W-:Y:S04]  /*16030*/  STL [R1+0xa8], R8 ;  /* 0x0000a80801007387 */ /* 0x0003e80000100800 */
[----:B------:R-:W4:Y:S04]  /*16040*/  LDL.LU R21, [R1+0x954] ;  /* 0x0009540001157983 */ /* 0x000f280000300800 */
[----:B------:R-:W4:Y:S01]  /*16050*/  LDL.LU R19, [R1+0x94c] ;  /* 0x00094c0001137983 */ /* 0x000f220000300800 */
[----:B-1----:R-:W-:-:S05]  /*16060*/  IADD3 R8, P2, PT, R40, R92, RZ ;  /* 0x0000005c28087210 */ /* 0x002fca0007f5e0ff */
[----:B------:R3:W-:Y:S04]  /*16070*/  STL [R1+0x1a4], R8 ;  /* 0x0001a40801007387 */ /* 0x0007e80000100800 */
[----:B------:R-:W4:Y:S04]  /*16080*/  LDL.LU R11, [R1+0x56c] ;  /* 0x00056c00010b7983 */ /* 0x000f280000300800 */
[----:B------:R-:W4:Y:S01]  /*16090*/  LDL.LU R17, [R1+0x558] ;  /* 0x0005580001117983 */ /* 0x000f220000300800 */
[----:B---3--:R-:W-:-:S03]  /*160a0*/  IADD3 R8, P3, PT, R2, R92, RZ ;  /* 0x0000005c02087210 */ /* 0x008fc60007f7e0ff */
[----:B------:R-:W3:Y:S04]  /*160b0*/  LDL.LU R15, [R1+0x744] ;  /* 0x00074400010f7983 */ /* 0x000ee80000300800 */
[----:B------:R1:W-:Y:S04]  /*160c0*/  STL [R1+0x2a0], R8 ;  /* 0x0002a00801007387 */ /* 0x0003e80000100800 */
[----:B-1----:R-:W3:Y:S01]  /*160d0*/  LDL.LU R8, [R1+0x570] ;  /* 0x0005700001087983 */ /* 0x002ee20000300800 */
[----:B--2---:R-:W-:-:S05]  /*160e0*/  IADD3 R25, P4, PT, R6, R92, RZ ;  /* 0x0000005c06197210 */ /* 0x004fca0007f9e0ff */
[----:B------:R-:W-:Y:S04]  /*160f0*/  STL [R1+0x2a8], R25 ;  /* 0x0002a81901007387 */ /* 0x000fe80000100800 */
[----:B------:R0:W5:Y:S01]  /*16100*/  LDL.LU R40, [R1+0xa48] ;  /* 0x000a480001287983 */ /* 0x0001620000300800 */
[----:B----4-:R-:W-:-:S05]  /*16110*/  IADD3 R6, P5, PT, R4, R92, RZ ;  /* 0x0000005c04067210 */ /* 0x010fca0007fbe0ff */
[----:B------:R1:W-:Y:S02]  /*16120*/  STL [R1+0x2ac], R6 ;  /* 0x0002ac0601007387 */ /* 0x0003e40000100800 */
[--C-:B-1----:R-:W-:Y:S02]  /*16130*/  IMAD.X R6, R3, 0x1, R91.reuse, P3 ;  /* 0x0000000103067824 */ /* 0x102fe400018e065b */
[----:B------:R-:W2:Y:S01]  /*16140*/  LDL.LU.64 R2, [R1+0xa40] ;  /* 0x000a400001027983 */ /* 0x000ea20000300a00 */
[-C--:B------:R-:W-:Y:S01]  /*16150*/  IADD3 R13, P6, PT, R13, R90.reuse, RZ ;  /* 0x0000005a0d0d7210 */ /* 0x080fe20007fde0ff */
[--C-:B------:R-:W-:Y:S01]  /*16160*/  IMAD.X R5, R5, 0x1, R91.reuse, P5 ;  /* 0x0000000105057824 */ /* 0x100fe200028e065b */
[-C--:B------:R-:W-:Y:S01]  /*16170*/  IADD3 R23, P5, PT, R23, R90.reuse, RZ ;  /* 0x0000005a17177210 */ /* 0x080fe20007fbe0ff */
[--C-:B------:R-:W-:Y:S02]  /*16180*/  IMAD.X R7, R7, 0x1, R91.reuse, P4 ;  /* 0x0000000107077824 */ /* 0x100fe400020e065b */
[----:B------:R1:W-:Y:S01]  /*16190*/  STL [R1+0x574], R13 ;  /* 0x0005740d01007387 */ /* 0x0003e20000100800 */
[----:B------:R-:W-:Y:S01]  /*161a0*/  IMAD.X R4, R41, 0x1, R91, P2 ;  /* 0x0000000129047824 */ /* 0x000fe200010e065b */
[----:B------:R-:W-:-:S02]  /*161b0*/  IADD3 R21, P2, PT, R21, R90, RZ ;  /* 0x0000005a15157210 */ /* 0x000fc40007f5e0ff */
[----:B-1----:R-:W4:Y:S01]  /*161c0*/  LDL.LU R13, [R1+0x944] ;  /* 0x00094400010d7983 */ /* 0x002f220000300800 */
[----:B------:R-:W-:-:S03]  /*161d0*/  IADD3 R11, P4, PT, R11, R90, RZ ;  /* 0x0000005a0b0b7210 */ /* 0x000fc60007f9e0ff */
[----:B------:R-:W-:Y:S04]  /*161e0*/  STL [R1+0x55c], R23 ;  /* 0x00055c1701007387 */ /* 0x000fe80000100800 */
[----:B------:R1:W-:Y:S04]  /*161f0*/  STL [R1+0x56c], R11 ;  /* 0x00056c0b01007387 */ /* 0x0003e80000100800 */
[----:B------:R-:W-:Y:S04]  /*16200*/  STL [R1+0x954], R21 ;  /* 0x0009541501007387 */ /* 0x000fe80000100800 */
[----:B-1----:R-:W4:Y:S01]  /*16210*/  LDL.LU R11, [R1+0x950] ;  /* 0x00095000010b7983 */ /* 0x002f220000300800 */
[----:B------:R-:W-:-:S05]  /*16220*/  IADD3 R19, P3, PT, R19, R90, RZ ;  /* 0x0000005a13137210 */ /* 0x000fca0007f7e0ff */
[----:B------:R-:W-:Y:S04]  /*16230*/  STL [R1+0x94c], R19 ;  /* 0x00094c1301007387 */ /* 0x000fe80000100800 */
[----:B------:R-:W4:Y:S01]  /*16240*/  LDL.LU R71, [R1+0x93c] ;  /* 0x00093c0001477983 */ /* 0x000f220000300800 */
[--C-:B--2---:R-:W-:Y:S01]  /*16250*/  IMAD.X R17, R17, 0x1, R3.reuse, P5 ;  /* 0x0000000111117824 */ /* 0x104fe200028e0603 */
[----:B---3--:R-:W-:Y:S01]  /*16260*/  IADD3 R15, P5, PT, R15, R90, RZ ;  /* 0x0000005a0f0f7210 */ /* 0x008fe20007fbe0ff */
[----:B------:R-:W-:-:S03]  /*16270*/  IMAD.X R8, R8, 0x1, R3, P6 ;  /* 0x0000000108087824 */ /* 0x000fc600030e0603 */
[----:B------:R-:W-:Y:S04]  /*16280*/  STL [R1+0x558], R17 ;  /* 0x0005581101007387 */ /* 0x000fe80000100800 */
[----:B------:R-:W2:Y:S04]  /*16290*/  LDL.LU R69, [R1+0x948] ;  /* 0x0009480001457983 */ /* 0x000ea80000300800 */
[----:B------:R-:W-:Y:S04]  /*162a0*/  STL [R1+0x744], R15 ;  /* 0x0007440f01007387 */ /* 0x000fe80000100800 */
[----:B------:R-:W3:Y:S04]  /*162b0*/  LDL.LU R67, [R1+0x564] ;  /* 0x0005640001437983 */ /* 0x000ee80000300800 */
[----:B------:R1:W-:Y:S04]  /*162c0*/  STL [R1+0x570], R8 ;  /* 0x0005700801007387 */ /* 0x0003e80000100800 */
        /* <DEDUP_REMOVED lines=18> */
[----:B------:R-:W3:Y:S01]  /*163f0*/  LDL.LU R23, [R1+0x728] ;  /* 0x0007280001177983 */ /* 0x000ee20000300800 */
[----:B----4-:R-:W-:-:S03]  /*16400*/  IADD3 R13, P6, PT, R13, R90, RZ ;  /* 0x0000005a0d0d7210 */ /* 0x010fc60007fde0ff */
[----:B-1----:R-:W4:Y:S04]  /*16410*/  LDL.LU R8, [R1+0x914] ;  /* 0x0009140001087983 */ /* 0x002f280000300800 */
[----:B------:R-:W4:Y:S04]  /*16420*/  LDL.LU R21, [R1+0x920] ;  /* 0x0009200001157983 */ /* 0x000f280000300800 */
[----:B------:R-:W4:Y:S04]  /*16430*/  LDL.LU R19, [R1+0x90c] ;  /* 0x00090c0001137983 */ /* 0x000f280000300800 */
[----:B------:R1:W-:Y:S01]  /*16440*/  STL [R1+0x944], R13 ;  /* 0x0009440d01007387 */ /* 0x0003e20000100800 */
[----:B------:R-:W-:-:S03]  /*16450*/  IMAD.X R11, R11, 0x1, R3, P2 ;  /* 0x000000010b0b7824 */ /* 0x000fc600010e0603 */
[----:B-1----:R-:W4:Y:S04]  /*16460*/  LDL.LU R13, [R1+0x918] ;  /* 0x00091800010d7983 */ /* 0x002f280000300800 */
[----:B------:R-:W4:Y:S04]  /*16470*/  LDL.LU R17, [R1+0x714] ;  /* 0x0007140001117983 */ /* 0x000f280000300800 */
[----:B------:R-:W4:Y:S04]  /*16480*/  LDL.LU R15, [R1+0x720] ;  /* 0x00072000010f7983 */ /* 0x000f280000300800 */
[----:B------:R1:W-:Y:S04]  /*16490*/  STL [R1+0x950], R11 ;  /* 0x0009500b01007387 */ /* 0x0003e80000100800 */
[----:B-1----:R-:W4:Y:S01]  /*164a0*/  LDL.LU R11, [R1+0x70c] ;  /* 0x00070c00010b7983 */ /* 0x002f220000300800 */
[----:B------:R-:W-:-:S05]  /*164b0*/  IADD3 R71, P2, PT, R71, R90, RZ ;  /* 0x0000005a47477210 */ /* 0x000fca0007f5e0ff */
[----:B------:R-:W-:Y:S01]  /*164c0*/  STL [R1+0x93c], R71 ;  /* 0x00093c4701007387 */ /* 0x000fe20000100800 */
[----:B--2---:R-:W-:Y:S01]  /*164d0*/  IMAD.X R69, R69, 0x1, R3, P3 ;  /* 0x0000000145457824 */ /* 0x004fe200018e0603 */
[----:B---3--:R-:W-:-:S04]  /*164e0*/  IADD3 R67, P3, PT, R67, R90, RZ ;  /* 0x0000005a43437210 */ /* 0x008fc80007f7e0ff */
[----:B------:R-:W-:Y:S01]  /*164f0*/  STL [R1+0x948], R69 ;  /* 0x0009484501007387 */ /* 0x000fe20000100800 */
[----:B------:R-:W-:-:S03]  /*16500*/  IMAD.X R61, R61, 0x1, R3, P4 ;  /* 0x000000013d3d7824 */ /* 0x000fc600020e0603 */
[----:B------:R-:W-:Y:S01]  /*16510*/  STL [R1+0x564], R67 ;  /* 0x0005644301007387 */ /* 0x000fe20000100800 */
[----:B------:R-:W-:-:S03]  /*16520*/  IADD3 R59, P4, PT, R59, R90, RZ ;  /* 0x0000005a3b3b7210 */ /* 0x000fc60007f9e0ff */
        /* <DEDUP_REMOVED lines=31> */
[-C--:B------:R-:W-:Y:S01]  /*16720*/  IADD3 R25, P2, PT, R25, R90.reuse, RZ ;  /* 0x0000005a19197210 */ /* 0x080fe20007f5e0ff */
[--C-:B------:R-:W-:Y:S01]  /*16730*/  IMAD.X R23, R23, 0x1, R3.reuse, P3 ;  /* 0x0000000117177824 */ /* 0x100fe200018e0603 */
[----:B----4-:R-:W-:Y:S01]  /*16740*/  IADD3 R8, P3, PT, R8, R90, RZ ;  /* 0x0000005a08087210 */ /* 0x010fe20007f7e0ff */
[----:B------:R-:W-:Y:S04]  /*16750*/  STL [R1+0x730], R27 ;  /* 0x0007301b01007387 */ /* 0x000fe80000100800 */
[----:B------:R1:W-:Y:S04]  /*16760*/  STL [R1+0x914], R8 ;  /* 0x0009140801007387 */ /* 0x0003e80000100800 */
[----:B------:R-:W-:Y:S01]  /*16770*/  STL [R1+0x71c], R25 ;  /* 0x00071c1901007387 */ /* 0x000fe20000100800 */
[----:B------:R-:W-:-:S03]  /*16780*/  IMAD.X R21, R21, 0x1, R3, P4 ;  /* 0x0000000115157824 */ /* 0x000fc600020e0603 */
[----:B-1----:R-:W2:Y:S01]  /*16790*/  LDL.LU R8, [R1+0x718] ;  /* 0x0007180001087983 */ /* 0x002ea20000300800 */
[-C--:B------:R-:W-:Y:S01]  /*167a0*/  IADD3 R19, P4, PT, R19, R90.reuse, RZ ;  /* 0x0000005a13137210 */ /* 0x080fe20007f9e0ff */
[----:B------:R-:W-:Y:S02]  /*167b0*/  IMAD.X R13, R13, 0x1, R3, P5 ;  /* 0x000000010d0d7824 */ /* 0x000fe400028e0603 */
[----:B------:R-:W-:Y:S01]  /*167c0*/  STL [R1+0x728], R23 ;  /* 0x0007281701007387 */ /* 0x000fe20000100800 */
[----:B------:R-:W-:-:S03]  /*167d0*/  IADD3 R17, P5, PT, R17, R90, RZ ;  /* 0x0000005a11117210 */ /* 0x000fc60007fbe0ff */
[----:B------:R1:W-:Y:S01]  /*167e0*/  STL [R1+0x918], R13 ;  /* 0x0009180d01007387 */ /* 0x0003e20000100800 */
[----:B------:R-:W-:-:S03]  /*167f0*/  IMAD.X R15, R15, 0x1, R3, P6 ;  /* 0x000000010f0f7824 */ /* 0x000fc600030e0603 */
[----:B------:R-:W-:Y:S04]  /*16800*/  STL [R1+0x920], R21 ;  /* 0x0009201501007387 */ /* 0x000fe80000100800 */
[----:B-1----:R-:W3:Y:S04]  /*16810*/  LDL.LU R13, [R1+0x904] ;  /* 0x00090400010d7983 */ /* 0x002ee80000300800 */
[----:B------:R-:W-:Y:S01]  /*16820*/  STL [R1+0x90c], R19 ;  /* 0x00090c1301007387 */ /* 0x000fe20000100800 */
[----:B------:R-:W-:-:S03]  /*16830*/  IADD3 R11, P6, PT, R11, R90, RZ ;  /* 0x0000005a0b0b7210 */ /* 0x000fc60007fde0ff */
[----:B------:R-:W4:Y:S04]  /*16840*/  LDL.LU R71, [R1+0x910] ;  /* 0x0009100001477983 */ /* 0x000f280000300800 */
[----:B------:R-:W-:Y:S04]  /*16850*/  STL [R1+0x714], R17 ;  /* 0x0007141101007387 */ /* 0x000fe80000100800 */
[----:B------:R-:W4:Y:S04]  /*16860*/  LDL.LU R69, [R1+0x8fc] ;  /* 0x0008fc0001457983 */ /* 0x000f280000300800 */
[----:B------:R-:W-:Y:S04]  /*16870*/  STL [R1+0x720], R15 ;  /* 0x0007200f01007387 */ /* 0x000fe80000100800 */
[----:B------:R-:W4:Y:S04]  /*16880*/  LDL.LU R67, [R1+0x908] ;  /* 0x0009080001437983 */ /* 0x000f280000300800 */
[----:B------:R1:W-:Y:S04]  /*16890*/  STL [R1+0x70c], R11 ;  /* 0x00070c0b01007387 */ /* 0x0003e80000100800 */
        /* <DEDUP_REMOVED lines=19> */
[----:B-1----:R-:W4:Y:S04]  /*169d0*/  LDL.LU R11, [R1+0x6e8] ;  /* 0x0006e800010b7983 */ /* 0x002f280000300800 */
[----:B------:R-:W4:Y:S04]  /*169e0*/  LDL.LU R21, [R1+0x8d4] ;  /* 0x0008d40001157983 */ /* 0x000f280000300800 */
[----:B------:R-:W4:Y:S01]  /*169f0*/  LDL.LU R19, [R1+0x8e0] ;  /* 0x0008e00001137983 */ /* 0x000f220000300800 */
[----:B--2---:R-:W-:-:S05]  /*16a00*/  IMAD.X R8, R8, 0x1, R3, P2 ;  /* 0x0000000108087824 */ /* 0x004fca00010e0603 */
[----:B------:R1:W-:Y:S04]  /*16a10*/  STL [R1+0x718], R8 ;  /* 0x0007180801007387 */ /* 0x0003e80000100800 */
[----:B-1----:R-:W2:Y:S04]  /*16a20*/  LDL.LU R8, [R1+0x8cc] ;  /* 0x0008cc0001087983 */ /* 0x002ea80000300800 */
[----:B------:R-:W2:Y:S01]  /*16a30*/  LDL.LU R17, [R1+0x8d8] ;  /* 0x0008d80001117983 */ /* 0x000ea20000300800 */
[----:B---3--:R-:W-:-:S03]  /*16a40*/  IADD3 R13, P2, PT, R13, R90, RZ ;  /* 0x0000005a0d0d7210 */ /* 0x008fc60007f5e0ff */
[----:B------:R-:W3:Y:S04]  /*16a50*/  LDL.LU R15, [R1+0x6d4] ;  /* 0x0006d400010f7983 */ /* 0x000ee80000300800 */
[----:B------:R1:W-:Y:S01]  /*16a60*/  STL [R1+0x904], R13 ;  /* 0x0009040d01007387 */ /* 0x0003e20000100800 */
[----:B----4-:R-:W-:-:S03]  /*16a70*/  IMAD.X R71, R71, 0x1, R3, P3 ;  /* 0x0000000147477824 */ /* 0x010fc600018e0603 */
[----:B-1----:R-:W4:Y:S01]  /*16a80*/  LDL.LU R13, [R1+0x6e0] ;  /* 0x0006e000010d7983 */ /* 0x002f220000300800 */
        /* <DEDUP_REMOVED lines=40> */
[----:B------:R-:W-:-:S05]  /*16d10*/  IMAD.X R11, R11, 0x1, R3, P4 ;  /* 0x000000010b0b7824 */ /* 0x000fca00020e0603 */
[----:B------:R1:W-:Y:S04]  /*16d20*/  STL [R1+0x6e8], R11 ;  /* 0x0006e80b01007387 */ /* 0x0003e80000100800 */
[----:B------:R-:W-:Y:S04]  /*16d30*/  STL [R1+0x6f0], R25 ;  /* 0x0006f01901007387 */ /* 0x000fe80000100800 */
[----:B-1----:R-:W4:Y:S01]  /*16d40*/  LDL.LU R11, [R1+0x6cc] ;  /* 0x0006cc00010b7983 */ /* 0x002f220000300800 */
[-C--:B------:R-:W-:Y:S01]  /*16d50*/  IADD3 R23, P3, PT, R23, R90.reuse, RZ ;  /* 0x0000005a17177210 */ /* 0x080fe20007f7e0ff */
[----:B------:R-:W-:Y:S01]  /*16d60*/  IMAD.X R19, R19, 0x1, R3, P5 ;  /* 0x0000000113137824 */ /* 0x000fe200028e0603 */
[----:B------:R-:W-:-:S03]  /*16d70*/  IADD3 R21, P4, PT, R21, R90, RZ ;  /* 0x0000005a15157210 */ /* 0x000fc60007f9e0ff */
[----:B------:R-:W-:Y:S01]  /*16d80*/  STL [R1+0x6dc], R23 ;  /* 0x0006dc1701007387 */ /* 0x000fe20000100800 */
[----:B--2---:R-:W-:Y:S01]  /*16d90*/  IADD3 R8, P5, PT, R8, R90, RZ ;  /* 0x0000005a08087210 */ /* 0x004fe20007fbe0ff */
[----:B------:R-:W-:-:S04]  /*16da0*/  IMAD.X R17, R17, 0x1, R3, P6 ;  /* 0x0000000111117824 */ /* 0x000fc800030e0603 */
[----:B------:R1:W-:Y:S01]  /*16db0*/  STL [R1+0x8cc], R8 ;  /* 0x0008cc0801007387 */ /* 0x0003e20000100800 */
[----:B---3--:R-:W-:-:S03]  /*16dc0*/  IADD3 R15, P6, PT, R15, R90, RZ ;  /* 0x0000005a0f0f7210 */ /* 0x008fc60007fde0ff */
[----:B------:R-:W-:Y:S04]  /*16dd0*/  STL [R1+0x8d4], R21 ;  /* 0x0008d41501007387 */ /* 0x000fe80000100800 */
[----:B-1----:R-:W2:Y:S04]  /*16de0*/  LDL.LU R8, [R1+0x6d8] ;  /* 0x0006d80001087983 */ /* 0x002ea80000300800 */
[----:B------:R-:W-:Y:S01]  /*16df0*/  STL [R1+0x8e0], R19 ;  /* 0x0008e01301007387 */ /* 0x000fe20000100800 */
[----:B----4-:R-:W-:-:S03]  /*16e00*/  IMAD.X R13, R13, 0x1, R3, P2 ;  /* 0x000000010d0d7824 */ /* 0x010fc600010e0603 */
[----:B------:R-:W3:Y:S04]  /*16e10*/  LDL.LU R71, [R1+0x8c4] ;  /* 0x0008c40001477983 */ /* 0x000ee80000300800 */
        /* <DEDUP_REMOVED lines=25> */
[----:B------:R-:W4:Y:S01]  /*16fb0*/  LDL.LU R21, [R1+0x6a8] ;  /* 0x0006a80001157983 */ /* 0x000f220000300800 */
[----:B------:R-:W-:-:S03]  /*16fc0*/  IADD3 R11, P2, PT, R11, R90, RZ ;  /* 0x0000005a0b0b7210 */ /* 0x000fc60007f5e0ff */
[----:B------:R-:W4:Y:S04]  /*16fd0*/  LDL.LU R19, [R1+0x894] ;  /* 0x0008940001137983 */ /* 0x000f280000300800 */
[----:B------:R1:W-:Y:S04]  /*16fe0*/  STL [R1+0x6cc], R11 ;  /* 0x0006cc0b01007387 */ /* 0x0003e80000100800 */
[----:B-1----:R-:W4:Y:S04]  /*16ff0*/  LDL.LU R11, [R1+0x8a0] ;  /* 0x0008a000010b7983 */ /* 0x002f280000300800 */
[----:B------:R-:W4:Y:S04]  /*17000*/  LDL.LU R17, [R1+0x88c] ;  /* 0x00088c0001117983 */ /* 0x000f280000300800 */
[----:B------:R-:W4:Y:S01]  /*17010*/  LDL.LU R15, [R1+0x898] ;  /* 0x00089800010f7983 */ /* 0x000f220000300800 */
[----:B--2---:R-:W-:-:S05]  /*17020*/  IMAD.X R8, R8, 0x1, R3, P3 ;  /* 0x0000000108087824 */ /* 0x004fca00018e0603 */
[----:B------:R1:W-:Y:S01]  /*17030*/  STL [R1+0x6d8], R8 ;  /* 0x0006d80801007387 */ /* 0x0003e20000100800 */
[----:B---3--:R-:W-:-:S03]  /*17040*/  IADD3 R71, P3, PT, R71, R90, RZ ;  /* 0x0000005a47477210 */ /* 0x008fc60007f7e0ff */
[----:B-1----:R-:W2:Y:S01]  /*17050*/  LDL.LU R8, [R1+0x694] ;  /* 0x0006940001087983 */ /* 0x002ea20000300800 */
[----:B----4-:R-:W-:-:S03]  /*17060*/  IMAD.X R69, R69, 0x1, R3, P4 ;  /* 0x0000000145457824 */ /* 0x010fc600020e0603 */
        /* <DEDUP_REMOVED lines=39> */
[----:B------:R-:W-:Y:S01]  /*172e0*/  IADD3 R13, P4, PT, R13, R90, RZ ;  /* 0x0000005a0d0d7210 */ /* 0x000fe20007f9e0ff */
[----:B------:R-:W-:Y:S04]  /*172f0*/  STL [R1+0x8a8], R27 ;  /* 0x0008a81b01007387 */ /* 0x000fe80000100800 */
[----:B------:R1:W-:Y:S04]  /*17300*/  STL [R1+0x69c], R13 ;  /* 0x00069c0d01007387 */ /* 0x0003e80000100800 */
[----:B------:R-:W-:Y:S01]  /*17310*/  STL [R1+0x6a4], R25 ;  /* 0x0006a41901007387 */ /* 0x000fe20000100800 */
[----:B------:R-:W-:-:S03]  /*17320*/  IMAD.X R21, R21, 0x1, R3, P5 ;  /* 0x0000000115157824 */ /* 0x000fc600028e0603 */
[----:B-1----:R-:W3:Y:S01]  /*17330*/  LDL.LU R13, [R1+0x6a0] ;  /* 0x0006a000010d7983 */ /* 0x002ee20000300800 */
[----:B------:R-:W-:-:S03]  /*17340*/  IMAD.X R11, R11, 0x1, R3, P6 ;  /* 0x000000010b0b7824 */ /* 0x000fc600030e0603 */
[----:B------:R-:W-:Y:S04]  /*17350*/  STL [R1+0x6b0], R23 ;  /* 0x0006b01701007387 */ /* 0x000fe80000100800 */
[----:B------:R1:W-:Y:S04]  /*17360*/  STL [R1+0x8a0], R11 ;  /* 0x0008a00b01007387 */ /* 0x0003e80000100800 */
[----:B------:R-:W-:Y:S04]  /*17370*/  STL [R1+0x6a8], R21 ;  /* 0x0006a81501007387 */ /* 0x000fe80000100800 */
[----:B-1----:R-:W4:Y:S01]  /*17380*/  LDL.LU R11, [R1+0x68c] ;  /* 0x00068c00010b7983 */ /* 0x002f220000300800 */
[----:B------:R-:W-:-:S02]  /*17390*/  IADD3 R19, P5, PT, R19, R90, RZ ;  /* 0x0000005a13137210 */ /* 0x000fc40007fbe0ff */
[-C--:B------:R-:W-:Y:S01]  /*173a0*/  IADD3 R17, P6, PT, R17, R90.reuse, RZ ;  /* 0x0000005a11117210 */ /* 0x080fe20007fde0ff */
[----:B------:R-:W-:Y:S02]  /*173b0*/  IMAD.X R15, R15, 0x1, R3, P2 ;  /* 0x000000010f0f7824 */ /* 0x000fe400010e0603 */
[----:B------:R-:W-:Y:S04]  /*173c0*/  STL [R1+0x894], R19 ;  /* 0x0008941301007387 */ /* 0x000fe80000100800 */
[----:B------:R-:W4:Y:S04]  /*173d0*/  LDL.LU R71, [R1+0x698] ;  /* 0x0006980001477983 */ /* 0x000f280000300800 */
[----:B------:R-:W-:Y:S04]  /*173e0*/  STL [R1+0x88c], R17 ;  /* 0x00088c1101007387 */ /* 0x000fe80000100800 */
[----:B------:R-:W4:Y:S04]  /*173f0*/  LDL.LU R69, [R1+0x884] ;  /* 0x0008840001457983 */ /* 0x000f280000300800 */
[----:B------:R-:W-:Y:S04]  /*17400*/  STL [R1+0x898], R15 ;  /* 0x0008980f01007387 */ /* 0x000fe80000100800 */
[----:B------:R-:W4:Y:S01]  /*17410*/  LDL.LU R67, [R1+0x890] ;  /* 0x0008900001437983 */ /* 0x000f220000300800 */
[----:B--2---:R-:W-:-:S05]  /*17420*/  IADD3 R8, P2, PT, R8, R90, RZ ;  /* 0x0000005a08087210 */ /* 0x004fca0007f5e0ff */
[----:B------:R1:W-:Y:S04]  /*17430*/  STL [R1+0x694], R8 ;  /* 0x0006940801007387 */ /* 0x0003e80000100800 */
        /* <DEDUP_REMOVED lines=19> */
[----:B-1----:R-:W2:Y:S04]  /*17570*/  LDL.LU R8, [R1+0x670] ;  /* 0x0006700001087983 */ /* 0x002ea80000300800 */
[----:B------:R-:W2:Y:S04]  /*17580*/  LDL.LU R21, [R1+0x65c] ;  /* 0x00065c0001157983 */ /* 0x000ea80000300800 */
[----:B------:R-:W2:Y:S01]  /*17590*/  LDL.LU R19, [R1+0x668] ;  /* 0x0006680001137983 */ /* 0x000ea20000300800 */
[----:B---3--:R-:W-:-:S05]  /*175a0*/  IMAD.X R13, R13, 0x1, R3, P3 ;  /* 0x000000010d0d7824 */ /* 0x008fca00018e0603 */
[----:B------:R1:W-:Y:S04]  /*175b0*/  STL [R1+0x6a0], R13 ;  /* 0x0006a00d01007387 */ /* 0x0003e80000100800 */
[----:B-1----:R-:W3:Y:S04]  /*175c0*/  LDL.LU R13, [R1+0x854] ;  /* 0x00085400010d7983 */ /* 0x002ee80000300800 */
[----:B------:R-:W3:Y:S01]  /*175d0*/  LDL.LU R17, [R1+0x860] ;  /* 0x0008600001117983 */ /* 0x000ee20000300800 */
[----:B----4-:R-:W-:-:S03]  /*175e0*/  IADD3 R11, P3, PT, R11, R90, RZ ;  /* 0x0000005a0b0b7210 */ /* 0x010fc60007f7e0ff */
[----:B------:R-:W4:Y:S04]  /*175f0*/  LDL.LU R15, [R1+0x84c] ;  /* 0x00084c00010f7983 */ /* 0x000f280000300800 */
[----:B------:R1:W-:Y:S04]  /*17600*/  STL [R1+0x68c], R11 ;  /* 0x00068c0b01007387 */ /* 0x0003e80000100800 */
[----:B-1----:R-:W4:Y:S01]  /*17610*/  LDL.LU R11, [R1+0x858] ;  /* 0x00085800010b7983 */ /* 0x002f220000300800 */
[----:B------:R-:W-:Y:S01]  /*17620*/  IMAD.X R71, R71, 0x1, R3, P4 ;  /* 0x0000000147477824 */ /* 0x000fe200020e0603 */
[----:B------:R-:W-:-:S04]  /*17630*/  IADD3 R69, P4, PT, R69, R90, RZ ;  /* 0x0000005a45457210 */ /* 0x000fc80007f9e0ff */
[----:B------:R-:W-:Y:S01]  /*17640*/  STL [R1+0x698], R71 ;  /* 0x0006984701007387 */ /* 0x000fe20000100800 */
[----:B------:R-:W-:-:S03]  /*17650*/  IMAD.X R67, R67, 0x1, R3, P5 ;  /* 0x0000000143437824 */ /* 0x000fc600028e0603 */
[----:B------:R-:W-:Y:S04]  /*17660*/  STL [R1+0x884], R69 ;  /* 0x0008844501007387 */ /* 0x000fe80000100800 */
[----:B------:R-:W-:Y:S01]  /*17670*/  STL [R1+0x890], R67 ;  /* 0x0008904301007387 */ /* 0x000fe20000100800 */
[----:B--2---:R-:W-:Y:S01]  /*17680*/  IADD3 R61, P5, PT, R61, R90, RZ ;  /* 0x0000005a3d3d7210 */ /* 0x004fe20007fbe0ff */
[----:B------:R-:W-:-:S04]  /*17690*/  IMAD.X R59, R59, 0x1, R3, P6 ;  /* 0x000000013b3b7824 */ /* 0x000fc800030e0603 */
        /* <DEDUP_REMOVED lines=34> */
[----:B------:R-:W-:Y:S01]  /*178c0*/  IMAD.X R8, R8, 0x1, R3, P5 ;  /* 0x0000000108087824 */ /* 0x000fe200028e0603 */
[----:B------:R-:W-:-:S04]  /*178d0*/  IADD3 R21, P5, PT, R21, R90, RZ ;  /* 0x0000005a15157210 */ /* 0x000fc80007fbe0ff */
[----:B------:R1:W-:Y:S01]  /*178e0*/  STL [R1+0x670], R8 ;  /* 0x0006700801007387 */ /* 0x0003e20000100800 */
[----:B------:R-:W-:-:S03]  /*178f0*/  IMAD.X R19, R19, 0x1, R3, P6 ;  /* 0x0000000113137824 */ /* 0x000fc600030e0603 */
[----:B------:R-:W-:Y:S04]  /*17900*/  STL [R1+0x868], R25 ;  /* 0x0008681901007387 */ /* 0x000fe80000100800 */
[----:B-1----:R-:W2:Y:S04]  /*17910*/  LDL.LU R8, [R1+0x654] ;  /* 0x0006540001087983 */ /* 0x002ea80000300800 */
[----:B------:R-:W-:Y:S01]  /*17920*/  STL [R1+0x664], R23 ;  /* 0x0006641701007387 */ /* 0x000fe20000100800 */
[----:B---3--:R-:W-:Y:S01]  /*17930*/  IADD3 R13, P6, PT, R13, R90, RZ ;  /* 0x0000005a0d0d7210 */ /* 0x008fe20007fde0ff */
[----:B------:R-:W-:-:S04]  /*17940*/  IMAD.X R17, R17, 0x1, R3, P2 ;  /* 0x0000000111117824 */ /* 0x000fc800010e0603 */
[----:B------:R1:W-:Y:S01]  /*17950*/  STL [R1+0x854], R13 ;  /* 0x0008540d01007387 */ /* 0x0003e20000100800 */
[----:B----4-:R-:W-:-:S03]  /*17960*/  IADD3 R15, P2, PT, R15, R90, RZ ;  /* 0x0000005a0f0f7210 */ /* 0x010fc60007f5e0ff */
[----:B------:R-:W-:Y:S04]  /*17970*/  STL [R1+0x65c], R21 ;  /* 0x00065c1501007387 */ /* 0x000fe80000100800 */
[----:B-1----:R-:W3:Y:S04]  /*17980*/  LDL.LU R13, [R1+0x660] ;  /* 0x00066000010d7983 */ /* 0x002ee80000300800 */
[----:B------:R-:W-:Y:S01]  /*17990*/  STL [R1+0x668], R19 ;  /* 0x0006681301007387 */ /* 0x000fe20000100800 */
[----:B------:R-:W-:-:S03]  /*179a0*/  IMAD.X R11, R11, 0x1, R3, P3 ;  /* 0x000000010b0b7824 */ /* 0x000fc600018e0603 */
        /* <DEDUP_REMOVED lines=28> */
[----:B--2---:R-:W-:-:S05]  /*17b70*/  IADD3 R8, P3, PT, R8, R90, RZ ;  /* 0x0000005a08087210 */ /* 0x004fca0007f7e0ff */
[----:B------:R1:W-:Y:S04]  /*17b80*/  STL [R1+0x654], R8 ;  /* 0x0006540801007387 */ /* 0x0003e80000100800 */
[----:B-1----:R-:W2:Y:S04]  /*17b90*/  LDL.LU R8, [R1+0x628] ;  /* 0x0006280001087983 */ /* 0x002ea80000300800 */
[----:B------:R-:W2:Y:S04]  /*17ba0*/  LDL.LU R17, [R1+0x814] ;  /* 0x0008140001117983 */ /* 0x000ea80000300800 */
[----:B------:R-:W2:Y:S01]  /*17bb0*/  LDL.LU R15, [R1+0x820] ;  /* 0x00082000010f7983 */ /* 0x000ea20000300800 */
[----:B---3--:R-:W-:-:S05]  /*17bc0*/  IMAD.X R13, R13, 0x1, R3, P4 ;  /* 0x000000010d0d7824 */ /* 0x008fca00020e0603 */
[----:B------:R1:W-:Y:S01]  /*17bd0*/  STL [R1+0x660], R13 ;  /* 0x0006600d01007387 */ /* 0x0003e20000100800 */
[----:B----4-:R-:W-:-:S03]  /*17be0*/  IADD3 R71, P4, PT, R71, R90, RZ ;  /* 0x0000005a47477210 */ /* 0x010fc60007f9e0ff */
[----:B-1----:R-:W3:Y:S01]  /*17bf0*/  LDL.LU R13, [R1+0x80c] ;  /* 0x00080c00010d7983 */ /* 0x002ee20000300800 */
        /* <DEDUP_REMOVED lines=40> */
[-C--:B------:R-:W-:Y:S01]  /*17e80*/  IADD3 R11, P5, PT, R11, R90.reuse, RZ ;  /* 0x0000005a0b0b7210 */ /* 0x080fe20007fbe0ff */
[----:B------:R-:W-:Y:S04]  /*17e90*/  STL [R1+0x830], R27 ;  /* 0x0008301b01007387 */ /* 0x000fe80000100800 */
[----:B------:R1:W-:Y:S04]  /*17ea0*/  STL [R1+0x624], R11 ;  /* 0x0006240b01007387 */ /* 0x0003e80000100800 */
[----:B------:R-:W-:Y:S04]  /*17eb0*/  STL [R1+0x81c], R25 ;  /* 0x00081c1901007387 */ /* 0x000fe80000100800 */
[----:B-1----:R-:W4:Y:S01]  /*17ec0*/  LDL.LU R11, [R1+0x818] ;  /* 0x00081800010b7983 */ /* 0x002f220000300800 */
[----:B------:R-:W-:Y:S01]  /*17ed0*/  IMAD.X R21, R21, 0x1, R3, P6 ;  /* 0x0000000115157824 */ /* 0x000fe200030e0603 */
[----:B------:R-:W-:-:S02]  /*17ee0*/  IADD3 R19, P6, PT, R19, R90, RZ ;  /* 0x0000005a13137210 */ /* 0x000fc40007fde0ff */
[----:B------:R-:W-:Y:S01]  /*17ef0*/  STL [R1+0x828], R23 ;  /* 0x0008281701007387 */ /* 0x000fe20000100800 */
[----:B--2---:R-:W-:Y:S01]  /*17f00*/  IMAD.X R8, R8, 0x1, R3, P2 ;  /* 0x0000000108087824 */ /* 0x004fe200010e0603 */
[----:B------:R-:W-:-:S04]  /*17f10*/  IADD3 R17, P2, PT, R17, R90, RZ ;  /* 0x0000005a11117210 */ /* 0x000fc80007f5e0ff */
[----:B------:R1:W-:Y:S01]  /*17f20*/  STL [R1+0x628], R8 ;  /* 0x0006280801007387 */ /* 0x0003e20000100800 */
[----:B------:R-:W-:-:S03]  /*17f30*/  IMAD.X R15, R15, 0x1, R3, P3 ;  /* 0x000000010f0f7824 */ /* 0x000fc600018e0603 */
[----:B------:R-:W-:Y:S04]  /*17f40*/  STL [R1+0x630], R21 ;  /* 0x0006301501007387 */ /* 0x000fe80000100800 */
[----:B-1----:R-:W2:Y:S04]  /*17f50*/  LDL.LU R8, [R1+0x614] ;  /* 0x0006140001087983 */ /* 0x002ea80000300800 */
[----:B------:R-:W-:Y:S04]  /*17f60*/  STL [R1+0x61c], R19 ;  /* 0x00061c1301007387 */ /* 0x000fe80000100800 */
[----:B------:R-:W2:Y:S04]  /*17f70*/  LDL.LU R71, [R1+0x620] ;  /* 0x0006200001477983 */ /* 0x000ea80000300800 */
[----:B------:R-:W-:Y:S04]  /*17f80*/  STL [R1+0x814], R17 ;  /* 0x0008141101007387 */ /* 0x000fe80000100800 */
[----:B------:R-:W2:Y:S04]  /*17f90*/  LDL.LU R69, [R1+0x60c] ;  /* 0x00060c0001457983 */ /* 0x000ea80000300800 */
[----:B------:R-:W-:Y:S01]  /*17fa0*/  STL [R1+0x820], R15 ;  /* 0x0008200f01007387 */ /* 0x000fe20000100800 */
[----:B---3--:R-:W-:-:S03]  /*17fb0*/  IADD3 R13, P3, PT, R13, R90, RZ ;  /* 0x0000005a0d0d7210 */ /* 0x008fc60007f7e0ff */
        /* <DEDUP_REMOVED lines=21> */
[----:B-1----:R-:W3:Y:S04]  /*18110*/  LDL.LU R13, [R1+0x7e8] ;  /* 0x0007e800010d7983 */ /* 0x002ee80000300800 */
[----:B------:R-:W3:Y:S04]  /*18120*/  LDL.LU R21, [R1+0x5e4] ;  /* 0x0005e40001157983 */ /* 0x000ee80000300800 */
[----:B------:R-:W3:Y:S01]  /*18130*/  LDL.LU R19, [R1+0x5f0] ;  /* 0x0005f00001137983 */ /* 0x000ee20000300800 */
[----:B----4-:R-:W-:-:S05]  /*18140*/  IMAD.X R11, R11, 0x1, R3, P4 ;  /* 0x000000010b0b7824 */ /* 0x010fca00020e0603 */
[----:B------:R1:W-:Y:S04]  /*18150*/  STL [R1+0x818], R11 ;  /* 0x0008180b01007387 */ /* 0x0003e80000100800 */
[----:B-1----:R-:W4:Y:S04]  /*18160*/  LDL.LU R11, [R1+0x5dc] ;  /* 0x0005dc00010b7983 */ /* 0x002f280000300800 */
[----:B------:R-:W4:Y:S04]  /*18170*/  LDL.LU R17, [R1+0x5e8] ;  /* 0x0005e80001117983 */ /* 0x000f280000300800 */
[----:B------:R-:W4:Y:S01]  /*18180*/  LDL.LU R15, [R1+0x7d4] ;  /* 0x0007d400010f7983 */ /* 0x000f220000300800 */
[----:B--2---:R-:W-:-:S05]  /*18190*/  IADD3 R8, P4, PT, R8, R90, RZ ;  /* 0x0000005a08087210 */ /* 0x004fca0007f9e0ff */
[----:B------:R1:W-:Y:S01]  /*181a0*/  STL [R1+0x614], R8 ;  /* 0x0006140801007387 */ /* 0x0003e20000100800 */
[----:B------:R-:W-:-:S03]  /*181b0*/  IMAD.X R71, R71, 0x1, R3, P5 ;  /* 0x0000000147477824 */ /* 0x000fc600028e0603 */
[----:B-1----:R-:W2:Y:S01]  /*181c0*/  LDL.LU R8, [R1+0x7e0] ;  /* 0x0007e00001087983 */ /* 0x002ea20000300800 */
[----:B------:R-:W-:-:S03]  /*181d0*/  IADD3 R69, P5, PT, R69, R90, RZ ;  /* 0x0000005a45457210 */ /* 0x000fc60007fbe0ff */
[----:B------:R-:W-:Y:S01]  /*181e0*/  STL [R1+0x620], R71 ;  /* 0x0006204701007387 */ /* 0x000fe20000100800 */
[----:B---3--:R-:W-:-:S03]  /*181f0*/  IMAD.X R67, R67, 0x1, R3, P6 ;  /* 0x0000000143437824 */ /* 0x008fc600030e0603 */
        /* <DEDUP_REMOVED lines=43> */
[----:B-1----:R-:W3:Y:S04]  /*184b0*/  LDL.LU R13, [R1+0x7cc] ;  /* 0x0007cc00010d7983 */ /* 0x002ee80000300800 */
[----:B------:R-:W-:Y:S01]  /*184c0*/  STL [R1+0x7dc], R23 ;  /* 0x0007dc1701007387 */ /* 0x000fe20000100800 */
[----:B----4-:R-:W-:-:S05]  /*184d0*/  IADD3 R11, P2, PT, R11, R90, RZ ;  /* 0x0000005a0b0b7210 */ /* 0x010fca0007f5e0ff */
[----:B------:R1:W-:Y:S04]  /*184e0*/  STL [R1+0x5dc], R11 ;  /* 0x0005dc0b01007387 */ /* 0x0003e80000100800 */
[----:B------:R-:W-:Y:S04]  /*184f0*/  STL [R1+0x5e4], R21 ;  /* 0x0005e41501007387 */ /* 0x000fe80000100800 */
[----:B-1----:R-:W4:Y:S01]  /*18500*/  LDL.LU R11, [R1+0x7d8] ;  /* 0x0007d800010b7983 */ /* 0x002f220000300800 */
[----:B------:R-:W-:Y:S01]  /*18510*/  IMAD.X R17, R17, 0x1, R3, P3 ;  /* 0x0000000111117824 */ /* 0x000fe200018e0603 */
[----:B------:R-:W-:-:S02]  /*18520*/  IADD3 R15, P3, PT, R15, R90, RZ ;  /* 0x0000005a0f0f7210 */ /* 0x000fc40007f7e0ff */
[----:B------:R-:W-:Y:S04]  /*18530*/  STL [R1+0x5f0], R19 ;  /* 0x0005f01301007387 */ /* 0x000fe80000100800 */
[----:B------:R-:W4:Y:S04]  /*18540*/  LDL.LU R71, [R1+0x5d4] ;  /* 0x0005d40001477983 */ /* 0x000f280000300800 */
[----:B------:R-:W-:Y:S04]  /*18550*/  STL [R1+0x5e8], R17 ;  /* 0x0005e81101007387 */ /* 0x000fe80000100800 */
[----:B------:R-:W4:Y:S04]  /*18560*/  LDL.LU R69, [R1+0x5e0] ;  /* 0x0005e00001457983 */ /* 0x000f280000300800 */
[----:B------:R-:W-:Y:S04]  /*18570*/  STL [R1+0x7d4], R15 ;  /* 0x0007d40f01007387 */ /* 0x000fe80000100800 */
[----:B------:R-:W4:Y:S01]  /*18580*/  LDL.LU R67, [R1+0x5cc] ;  /* 0x0005cc0001437983 */ /* 0x000f220000300800 */
[----:B--2---:R-:W-:-:S05]  /*18590*/  IMAD.X R8, R8, 0x1, R3, P4 ;  /* 0x0000000108087824 */ /* 0x004fca00020e0603 */
        /* <DEDUP_REMOVED lines=22> */
[----:B------:R-:W2:Y:S04]  /*18700*/  LDL.LU R19, [R1+0x5a4] ;  /* 0x0005a40001137983 */ /* 0x000ea80000300800 */
[----:B------:R-:W2:Y:S01]  /*18710*/  LDL.LU R17, [R1+0x5b0] ;  /* 0x0005b00001117983 */ /* 0x000ea20000300800 */
[----:B---3--:R-:W-:-:S05]  /*18720*/  IADD3 R13, P4, PT, R13, R90, RZ ;  /* 0x0000005a0d0d7210 */ /* 0x008fca0007f9e0ff */
[----:B------:R1:W-:Y:S04]  /*18730*/  STL [R1+0x7cc], R13 ;  /* 0x0007cc0d01007387 */ /* 0x0003e80000100800 */
[----:B------:R-:W3:Y:S04]  /*18740*/  LDL.LU R15, [R1+0x5a8] ;  /* 0x0005a800010f7983 */ /* 0x000ee80000300800 */
[----:B-1----:R-:W3:Y:S01]  /*18750*/  LDL.LU R13, [R1+0x59c] ;  /* 0x00059c00010d7983 */ /* 0x002ee20000300800 */
[----:B----4-:R-:W-:-:S05]  /*18760*/  IMAD.X R11, R11, 0x1, R3, P5 ;  /* 0x000000010b0b7824 */ /* 0x010fca00028e0603 */
[----:B------:R1:W-:Y:S04]  /*18770*/  STL [R1+0x7d8], R11 ;  /* 0x0007d80b01007387 */ /* 0x0003e80000100800 */
[----:B-1----:R-:W4:Y:S01]  /*18780*/  LDL.LU R11, [R1+0x7a0] ;  /* 0x0007a000010b7983 */ /* 0x002f220000300800 */
[----:B------:R-:W-:Y:S01]  /*18790*/  IADD3 R71, P5, PT, R71, R90, RZ ;  /* 0x0000005a47477210 */ /* 0x000fe20007fbe0ff */
[----:B------:R-:W-:-:S04]  /*187a0*/  IMAD.X R69, R69, 0x1, R3, P6 ;  /* 0x0000000145457824 */ /* 0x000fc800030e0603 */
[----:B------:R1:W-:Y:S01]  /*187b0*/  STL [R1+0x5d4], R71 ;  /* 0x0005d44701007387 */ /* 0x0003e20000100800 */
[----:B------:R-:W-:-:S03]  /*187c0*/  IADD3 R67, P6, PT, R67, R90, RZ ;  /* 0x0000005a43437210 */ /* 0x000fc60007fde0ff */
[----:B------:R0:W-:Y:S04]  /*187d0*/  STL [R1+0x5e0], R69 ;  /* 0x0005e04501007387 */ /* 0x0001e80000100800 */
[----:B------:R0:W-:Y:S01]  /*187e0*/  STL [R1+0x5cc], R67 ;  /* 0x0005cc4301007387 */ /* 0x0001e20000100800 */
[----:B--2---:R-:W-:Y:S01]  /*187f0*/  IMAD.X R61, R61, 0x1, R3, P2 ;  /* 0x000000013d3d7824 */ /* 0x004fe200010e0603 */
[----:B------:R-:W-:-:S04]  /*18800*/  IADD3 R59, P2, PT, R59, R90, RZ ;  /* 0x0000005a3b3b7210 */ /* 0x000fc80007f5e0ff */
[----:B------:R2:W-:Y:S01]  /*18810*/  STL [R1+0x5d8], R61 ;  /* 0x0005d83d01007387 */ /* 0x0005e20000100800 */
[----:B------:R-:W-:-:S03]  /*18820*/  IMAD.X R57, R57, 0x1, R3, P3 ;  /* 0x0000000139397824 */ /* 0x000fc600018e0603 */
[----:B------:R0:W-:Y:S01]  /*18830*/  STL [R1+0x7c4], R59 ;  /* 0x0007c43b01007387 */ /* 0x0001e20000100800 */
[----:B------:R-:W-:-:S03]  /*18840*/  IADD3 R55, P3, PT, R55, R90, RZ ;  /* 0x0000005a37377210 */ /* 0x000fc60007f7e0ff */
        /* <DEDUP_REMOVED lines=27> */
[-C--:B------:R-:W-:Y:S01]  /*18a00*/  IADD3 R25, P5, PT, R25, R90.reuse, RZ ;  /* 0x0000005a19197210 */ /* 0x080fe20007fbe0ff */
[--C-:B------:R-:W-:Y:S01]  /*18a10*/  IMAD.X R23, R23, 0x1, R3.reuse, P6 ;  /* 0x0000000117177824 */ /* 0x100fe200030e0603 */
[----:B------:R-:W-:Y:S01]  /*18a20*/  IADD3 R8, P6, PT, R8, R90, RZ ;  /* 0x0000005a08087210 */ /* 0x000fe20007fde0ff */
[----:B------:R0:W-:Y:S01]  /*18a30*/  STL [R1+0x5b8], R27 ;  /* 0x0005b81b01007387 */ /* 0x0001e20000100800 */
[----:B------:R-:W-:-:S03]  /*18a40*/  IMAD.X R21, R21, 0x1, R3, P2 ;  /* 0x0000000115157824 */ /* 0x000fc600010e0603 */
[----:B------:R-:W-:Y:S01]  /*18a50*/  STL [R1+0x79c], R8 ;  /* 0x00079c0801007387 */ /* 0x000fe20000100800 */
[----:B------:R-:W-:-:S03]  /*18a60*/  IADD3 R19, P2, PT, R19, R90, RZ ;  /* 0x0000005a13137210 */ /* 0x000fc60007f5e0ff */
[----:B------:R0:W-:Y:S01]  /*18a70*/  STL [R1+0x7a4], R25 ;  /* 0x0007a41901007387 */ /* 0x0001e20000100800 */
[----:B------:R-:W-:-:S03]  /*18a80*/  IMAD.X R17, R17, 0x1, R3, P3 ;  /* 0x0000000111117824 */ /* 0x000fc600018e0603 */
[----:B------:R0:W-:Y:S04]  /*18a90*/  STL [R1+0x7b0], R23 ;  /* 0x0007b01701007387 */ /* 0x0001e80000100800 */
[----:B------:R0:W-:Y:S04]  /*18aa0*/  STL [R1+0x7a8], R21 ;  /* 0x0007a81501007387 */ /* 0x0001e80000100800 */
[----:B------:R0:W-:Y:S04]  /*18ab0*/  STL [R1+0x5a4], R19 ;  /* 0x0005a41301007387 */ /* 0x0001e80000100800 */
[----:B------:R0:W-:Y:S04]  /*18ac0*/  STL [R1+0x5b0], R17 ;  /* 0x0005b01101007387 */ /* 0x0001e80000100800 */
[----:B------:R-:W2:Y:S01]  /*18ad0*/  LDL.LU R81, [R1+0x794] ;  /* 0x0007940001517983 */ /* 0x000ea20000300800 */
[----:B---3--:R-:W-:Y:S01]  /*18ae0*/  IMAD.X R15, R15, 0x1, R3, P4 ;  /* 0x000000010f0f7824 */ /* 0x008fe200020e0603 */
[----:B------:R-:W-:-:S04]  /*18af0*/  IADD3 R13, P4, PT, R13, R90, RZ ;  /* 0x0000005a0d0d7210 */ /* 0x000fc80007f9e0ff */
[----:B------:R3:W-:Y:S04]  /*18b00*/  STL [R1+0x5a8], R15 ;  /* 0x0005a80f01007387 */ /* 0x0007e80000100800 */
[----:B------:R-:W2:Y:S04]  /*18b10*/  LDL.LU R79, [R1+0x798] ;  /* 0x00079800014f7983 */ /* 0x000ea80000300800 */
[----:B------:R0:W-:Y:S04]  /*18b20*/  STL [R1+0x59c], R13 ;  /* 0x00059c0d01007387 */ /* 0x0001e80000100800 */
[----:B------:R-:W2:Y:S01]  /*18b30*/  LDL.LU R73, [R1+0x78c] ;  /* 0x00078c0001497983 */ /* 0x000ea20000300800 */
[----:B----4-:R-:W-:-:S05]  /*18b40*/  IMAD.X R11, R11, 0x1, R3, P5 ;  /* 0x000000010b0b7824 */ /* 0x010fca00028e0603 */
[----:B------:R4:W-:Y:S04]  /*18b50*/  STL [R1+0x7a0], R11 ;  /* 0x0007a00b01007387 */ /* 0x0009e80000100800 */
[----:B-1----:R-:W2:Y:S04]  /*18b60*/  LDL.LU R71, [R1+0x5a0] ;  /* 0x0005a00001477983 */ /* 0x002ea80000300800 */
[----:B0-----:R-:W2:Y:S04]  /*18b70*/  LDL.LU R69, [R1+0x594] ;  /* 0x0005940001457983 */ /* 0x001ea80000300800 */
[----:B------:R-:W2:Y:S04]  /*18b80*/  LDL.LU R67, [R1+0x598] ;  /* 0x0005980001437983 */ /* 0x000ea80000300800 */
[----:B--2---:R-:W2:Y:S04]  /*18b90*/  LDL.LU R61, [R1+0x58c] ;  /* 0x00058c00013d7983 */ /* 0x004ea80000300800 */
        /* <DEDUP_REMOVED lines=21> */
[----:B---3--:R-:W3:Y:S04]  /*18cf0*/  LDL.LU R15, [R1+0x758] ;  /* 0x00075800010f7983 */ /* 0x008ee80000300800 */
[----:B------:R-:W3:Y:S04]  /*18d00*/  LDL.LU R13, [R1+0x750] ;  /* 0x00075000010d7983 */ /* 0x000ee80000300800 */
[----:B----4-:R-:W4:Y:S01]  /*18d10*/  LDL.LU R11, [R1+0x748] ;  /* 0x00074800010b7983 */ /* 0x010f220000300800 */
[----:B------:R-:W-:-:S06]  /*18d20*/  USHF.L.U32 UR4, UR4, 0x1f, URZ ;  /* 0x0000001f04047899 */ /* 0x000fcc00080006ff */
[----:B------:R-:W-:-:S04]  /*18d30*/  IMAD.U32 R8, RZ, RZ, UR4 ;  /* 0x00000004ff087e24 */ /* 0x000fc8000f8e00ff */
[----:B------:R-:W0:Y:S01]  /*18d40*/  SYNCS.PHASECHK.TRANS64.TRYWAIT P3, [UR11], R8 ;  /* 0x00000008ff0075a7 */ /* 0x000e22000806110b */
[----:B------:R-:W-:-:S05]  /*18d50*/  IADD3 R81, P5, PT, R81, R90, RZ ;  /* 0x0000005a51517210 */ /* 0x000fca0007fbe0ff */
[----:B------:R1:W-:Y:S01]  /*18d60*/  STL [R1+0x794], R81 ;  /* 0x0007945101007387 */ /* 0x0003e20000100800 */
[----:B------:R-:W-:Y:S01]  /*18d70*/  IMAD.X R79, R79, 0x1, R3, P6 ;  /* 0x000000014f4f7824 */ /* 0x000fe200030e0603 */
[----:B------:R-:W-:-:S04]  /*18d80*/  IADD3 R73, P6, PT, R73, R90, RZ ;  /* 0x0000005a49497210 */ /* 0x000fc80007fde0ff */
[----:B------:R1:W-:Y:S04]  /*18d90*/  STL [R1+0x798], R79 ;  /* 0x0007984f01007387 */ /* 0x0003e80000100800 */
[----:B------:R1:W-:Y:S01]  /*18da0*/  STL [R1+0x78c], R73 ;  /* 0x00078c4901007387 */ /* 0x0003e20000100800 */
[----:B------:R-:W-:Y:S01]  /*18db0*/  IMAD.X R71, R71, 0x1, R3, P2 ;  /* 0x0000000147477824 */ /* 0x000fe200010e0603 */
[----:B------:R-:W-:-:S04]  /*18dc0*/  IADD3 R69, P2, PT, R69, R90, RZ ;  /* 0x0000005a45457210 */ /* 0x000fc80007f5e0ff */
[----:B------:R1:W-:Y:S01]  /*18dd0*/  STL [R1+0x5a0], R71 ;  /* 0x0005a04701007387 */ /* 0x0003e20000100800 */
[----:B------:R-:W-:-:S03]  /*18de0*/  IMAD.X R67, R67, 0x1, R3, P4 ;  /* 0x0000000143437824 */ /* 0x000fc600020e0603 */
[----:B------:R1:W-:Y:S01]  /*18df0*/  STL [R1+0x594], R69 ;  /* 0x0005944501007387 */ /* 0x0003e20000100800 */
[----:B--2---:R-:W-:-:S03]  /*18e00*/  IADD3 R61, P4, PT, R61, R90, RZ ;  /* 0x0000005a3d3d7210 */ /* 0x004fc60007f9e0ff */
        /* <DEDUP_REMOVED lines=20> */
[----:B------:R-:W-:Y:S02]  /*18f50*/  IMAD.X R37, R37, 0x1, R3, P6 ;  /* 0x0000000125257824 */ /* 0x000fe400030e0603 */
        /* <DEDUP_REMOVED lines=18> */
[----:B------:R1:W-:Y:S01]  /*19080*/  STL [R1+0x768], R25 ;  /* 0x0007681901007387 */ /* 0x0003e20000100800 */
[----:B---3--:R-:W-:-:S03]  /*19090*/  IMAD.X R15, R15, 0x1, R3, P4 ;  /* 0x000000010f0f7824 */ /* 0x008fc600020e0603 */
[----:B------:R1:W-:Y:S01]  /*190a0*/  STL [R1+0x754], R23 ;  /* 0x0007541701007387 */ /* 0x0003e20000100800 */
[----:B------:R-:W-:-:S03]  /*190b0*/  IMAD.X R13, R13, 0x1, R3, P5 ;  /* 0x000000010d0d7824 */ /* 0x000fc600028e0603 */
[----:B------:R1:W-:Y:S01]  /*190c0*/  STL [R1+0x760], R21 ;  /* 0x0007601501007387 */ /* 0x0003e20000100800 */
[----:B----4-:R-:W-:-:S03]  /*190d0*/  IMAD.X R11, R11, 0x1, R3, P6 ;  /* 0x000000010b0b7824 */ /* 0x010fc600030e0603 */
[----:B------:R1:W-:Y:S04]  /*190e0*/  STL [R1+0x74c], R19 ;  /* 0x00074c1301007387 */ /* 0x0003e80000100800 */
[----:B------:R1:W-:Y:S04]  /*190f0*/  STL [R1+0x578], R17 ;  /* 0x0005781101007387 */ /* 0x0003e80000100800 */
[----:B------:R1:W-:Y:S04]  /*19100*/  STL [R1+0x748], R11 ;  /* 0x0007480b01007387 */ /* 0x0003e80000100800 */
[----:B------:R1:W-:Y:S04]  /*19110*/  STL [R1+0x758], R15 ;  /* 0x0007580f01007387 */ /* 0x0003e80000100800 */
[----:B------:R1:W-:Y:S01]  /*19120*/  STL [R1+0x750], R13 ;  /* 0x0007500d01007387 */ /* 0x0003e20000100800 */
[----:B0-----:R-:W-:Y:S05]  /*19130*/  @!P3 BRA `(.L_x_8) ;  /* 0x000001dc0038b947 */ /* 0x001fea0003800000 */
.L_x_16:
[----:B-----5:R0:W-:Y:S04]  /*19140*/  STL [R1+0x1038], R20 ;  /* 0x0010381401007387 */ /* 0x0201e80000100800 */
[----:B------:R2:W-:Y:S04]  /*19150*/  STL [R1+0x1034], R14 ;  /* 0x0010340e01007387 */ /* 0x0005e80000100800 */
[----:B------:R3:W-:Y:S04]  /*19160*/  STL [R1+0x1030], R12 ;  /* 0x0010300c01007387 */ /* 0x0007e80000100800 */
[----:B------:R4:W-:Y:S04]  /*19170*/  STL [R1+0x102c], R84 ;  /* 0x00102c5401007387 */ /* 0x0009e80000100800 */
        /* <DEDUP_REMOVED lines=43> */
[----:B-1----:R-:W4:Y:S01]  /*19430*/  LDL.LU R31, [R1+0x484] ;  /* 0x00048400011f7983 */ /* 0x002f220000300800 */
[----:B0-----:R-:W-:-:S02]  /*19440*/  PRMT R20, RZ, 0x7610, R20 ;  /* 0x00007610ff147816 */ /* 0x001fc40000000014 */
[----:B------:R-:W-:Y:S01]  /*19450*/  PRMT R93, RZ, 0x7610, R93 ;  /* 0x00007610ff5d7816 */ /* 0x000fe2000000005d */
        /* <DEDUP_REMOVED lines=15> */
[----:B------:R-:W-:Y:S01]  /*19550*/  STL.64 [R1+0xb40], R90 ;  /* 0x000b405a01007387 */ /* 0x000fe20000100a00 */
[----:B--2---:R-:W-:-:S03]  /*19560*/  PRMT R14, RZ, 0x7610, R14 ;  /* 0x00007610ff0e7816 */ /* 0x004fc6000000000e */
[----:B------:R0:W-:Y:S04]  /*19570*/  STL [R1+0xccc], R91 ;  /* 0x000ccc5b01007387 */ /* 0x0001e80000100800 */
[----:B------:R1:W-:Y:S01]  /*19580*/  STL [R1+0xcc8], R90 ;  /* 0x000cc85a01007387 */ /* 0x0003e20000100800 */
[----:B---3--:R-:W-:-:S03]  /*19590*/  PRMT R12, RZ, 0x7610, R12 ;  /* 0x00007610ff0c7816 */ /* 0x008fc6000000000c */
[----:B------:R-:W-:Y:S04]  /*195a0*/  STL [R1+0xa3c], R3 ;  /* 0x000a3c0301007387 */ /* 0x000fe80000100800 */
[----:B------:R-:W-:Y:S01]  /*195b0*/  STL [R1+0xb5c], R3 ;  /* 0x000b5c0301007387 */ /* 0x000fe20000100800 */
[----:B----4-:R-:W-:-:S03]  /*195c0*/  PRMT R84, RZ, 0x7610, R84 ;  /* 0x00007610ff547816 */ /* 0x010fc60000000054 */
[----:B------:R-:W-:Y:S04]  /*195d0*/  STL [R1+0xcd4], R3 ;  /* 0x000cd40301007387 */ /* 0x000fe80000100800 */
[----:B------:R2:W-:Y:S01]  /*195e0*/  STL.S16 [R1+0x2b0], R20 ;  /* 0x0002b01401007387 */ /* 0x0005e20000100600 */
[----:B------:R-:W-:Y:S02]  /*195f0*/  PRMT R82, RZ, 0x7610, R82 ;  /* 0x00007610ff527816 */ /* 0x000fe40000000052 */
[----:B0-----:R-:W-:Y:S02]  /*19600*/  PRMT R91, RZ, 0x7610, R91 ;  /* 0x00007610ff5b7816 */ /* 0x001fe4000000005b */
[----:B-1----:R-:W-:Y:S01]  /*19610*/  PRMT R90, RZ, 0x7610, R90 ;  /* 0x00007610ff5a7816 */ /* 0x002fe2000000005a */
[----:B--2---:R-:W2:Y:S01]  /*19620*/  LDL.LU R20, [R1+0x1038] ;  /* 0x0010380001147983 */ /* 0x004ea20000300800 */
[----:B------:R-:W-:-:S02]  /*19630*/  PRMT R72, RZ, 0x7610, R72 ;  /* 0x00007610ff487816 */ /* 0x000fc40000000048 */
[----:B------:R-:W-:Y:S02]  /*19640*/  PRMT R70, RZ, 0x7610, R70 ;  /* 0x00007610ff467816 */ /* 0x000fe40000000046 */
[----:B------:R-:W-:Y:S02]  /*19650*/  PRMT R60, RZ, 0x7610, R60 ;  /* 0x00007610ff3c7816 */ /* 0x000fe4000000003c */
[----:B------:R-:W-:Y:S02]  /*19660*/  PRMT R58, RZ, 0x7610, R58 ;  /* 0x00007610ff3a7816 */ /* 0x000fe4000000003a */
[----:B------:R-:W-:Y:S02]  /*19670*/  PRMT R48, RZ, 0x7610, R48 ;  /* 0x00007610ff307816 */ /* 0x000fe40000000030 */
[----:B------:R-:W-:Y:S02]  /*19680*/  PRMT R46, RZ, 0x7610, R46 ;  /* 0x00007610ff2e7816 */ /* 0x000fe4000000002e */
        /* <DEDUP_REMOVED lines=43> */
[----:B------:R-:W-:Y:S01]  /*19940*/  PRMT R69, RZ, 0x7610, R69 ;  /* 0x00007610ff457816 */ /* 0x000fe20000000045 */
[----:B------:R-:W-:-:S05]  /*19950*/  VIADD R31, R31, 0x1 ;  /* 0x000000011f1f7836 */ /* 0x000fca0000000000 */
[----:B------:R-:W-:Y:S04]  /*19960*/  STL [R1+0x484], R31 ;  /* 0x0004841f01007387 */ /* 0x000fe80000100800 */
[----:B------:R0:W-:Y:S04]  /*19970*/  STL.S16 [R1+0x2ec], R14 ;  /* 0x0002ec0e01007387 */ /* 0x0001e80000100600 */
[----:B0-----:R-:W3:Y:S04]  /*19980*/  LDL.LU R14, [R1+0x1034] ;  /* 0x00103400010e7983 */ /* 0x001ee80000300800 */
[----:B------:R0:W-:Y:S04]  /*19990*/  STL.S16 [R1+0x2f0], R12 ;  /* 0x0002f00c01007387 */ /* 0x0001e80000100600 */
[----:B0-----:R-:W4:Y:S04]  /*199a0*/  LDL.LU R12, [R1+0x1030] ;  /* 0x00103000010c7983 */ /* 0x001f280000300800 */
[----:B------:R0:W-:Y:S04]  /*199b0*/  STL.S16 [R1+0x454], R84 ;  /* 0x0004545401007387 */ /* 0x0001e80000100600 */
[----:B0-----:R-:W2:Y:S04]  /*199c0*/  LDL.LU R84, [R1+0x102c] ;  /* 0x00102c0001547983 */ /* 0x001ea80000300800 */
[----:B------:R0:W-:Y:S04]  /*199d0*/  STL.S16 [R1+0x458], R82 ;  /* 0x0004585201007387 */ /* 0x0001e80000100600 */
[----:B0-----:R-:W2:Y:S04]  /*199e0*/  LDL.LU R82, [R1+0x1028] ;  /* 0x0010280001527983 */ /* 0x001ea80000300800 */
[----:B------:R-:W-:Y:S04]  /*199f0*/  STL.64 [R1+0xf70], R90 ;  /* 0x000f705a01007387 */ /* 0x000fe80000100a00 */
[----:B------:R0:W-:Y:S04]  /*19a00*/  STL.S16 [R1+0x4b8], R72 ;  /* 0x0004b84801007387 */ /* 0x0001e80000100600 */
[----:B0-----:R-:W2:Y:S04]  /*19a10*/  LDL.LU R72, [R1+0x1024] ;  /* 0x0010240001487983 */ /* 0x001ea80000300800 */
        /* <DEDUP_REMOVED lines=68> */
[----:B------:R0:W-:Y:S01]  /*19e60*/  STL.S16 [R1+0x50c], R87 ;  /* 0x00050c5701007387 */ /* 0x0001e20000100600 */
[----:B------:R-:W-:-:S03]  /*19e70*/  PRMT R91, RZ, 0x7610, R91 ;  /* 0x00007610ff5b7816 */ /* 0x000fc6000000005b */
[----:B0-----:R-:W2:Y:S04]  /*19e80*/  LDL.LU R87, [R1+0xf98] ;  /* 0x000f980001577983 */ /* 0x001ea80000300800 */
[----:B------:R0:W-:Y:S01]  /*19e90*/  STL.S16 [R1+0x508], R88 ;  /* 0x0005085801007387 */ /* 0x0001e20000100600 */
[----:B------:R-:W-:-:S03]  /*19ea0*/  PRMT R90, RZ, 0x7610, R90 ;  /* 0x00007610ff5a7816 */ /* 0x000fc6000000005a */
        /* <DEDUP_REMOVED lines=14> */
[----:B------:R-:W-:Y:S04]  /*19f90*/  STL.S16 [R1+0x318], R91 ;  /* 0x0003185b01007387 */ /* 0x000fe80000100600 */
[----:B------:R-:W-:Y:S01]  /*19fa0*/  STL.S16 [R1+0x46c], R90 ;  /* 0x00046c5a01007387 */ /* 0x000fe20000100600 */
[----:B------:R-:W-:Y:S01]  /*19fb0*/  PRMT R59, RZ, 0x7610, R59 ;  /* 0x00007610ff3b7816 */ /* 0x000fe2000000003b */
[----:B0-----:R-:W0:Y:S02]  /*19fc0*/  LDC R50, c[0x0][0x3a0] ;  /* 0x0000e800ff327b82 */ /* 0x001e240000000800 */
[----:B------:R-:W-:Y:S04]  /*19fd0*/  STL.S16 [R1+0x470], R85 ;  /* 0x0004705501007387 */ /* 0x000fe80000100600 */
[----:B------:R-:W-:Y:S01]  /*19fe0*/  STL.S16 [R1+0x4a0], R83 ;  /* 0x0004a05301007387 */ /* 0x000fe20000100600 */
[----:B------:R-:W-:-:S03]  /*19ff0*/  PRMT R57, RZ, 0x7610, R57 ;  /* 0x00007610ff397816 */ /* 0x000fc60000000039 */
        /* <DEDUP_REMOVED lines=24> */
[----:B------:R-:W-:Y:S04]  /*1a180*/  STL.S16 [R1+0x320], R45 ;  /* 0x0003202d01007387 */ /* 0x000fe80000100600 */
[----:B------:R-:W-:Y:S04]  /*1a190*/  STL.S16 [R1+0x474], R43 ;  /* 0x0004742b01007387 */ /* 0x000fe80000100600 */
[----:B------:R-:W-:Y:S04]  /*1a1a0*/  STL.S16 [R1+0x478], R41 ;  /* 0x0004782901007387 */ /* 0x000fe80000100600 */
[----:B------:R-:W-:Y:S04]  /*1a1b0*/  STL.S16 [R1+0x4a8], R39 ;  /* 0x0004a82701007387 */ /* 0x000fe80000100600 */
[----:B------:R-:W-:Y:S04]  /*1a1c0*/  STL.S16 [R1+0x4ac], R37 ;  /* 0x0004ac2501007387 */ /* 0x000fe80000100600 */
[----:B------:R-:W-:Y:S04]  /*1a1d0*/  STL.S16 [R1+0x4d8], R35 ;  /* 0x0004d82301007387 */ /* 0x000fe80000100600 */
[----:B------:R-:W-:Y:S04]  /*1a1e0*/  STL.S16 [R1+0x4d4], R33 ;  /* 0x0004d42101007387 */ /* 0x000fe80000100600 */
[----:B------:R1:W-:Y:S04]  /*1a1f0*/  STL.S16 [R1+0x4d0], R29 ;  /* 0x0004d01d01007387 */ /* 0x0003e80000100600 */
[----:B------:R0:W-:Y:S04]  /*1a200*/  STL.S16 [R1+0x4cc], R27 ;  /* 0x0004cc1b01007387 */ /* 0x0001e80000100600 */
[----:B-1----:R-:W2:Y:S01]  /*1a210*/  LDL.LU R29, [R1+0x420] ;  /* 0x00042000011d7983 */ /* 0x002ea20000300800 */
[----:B------:R-:W-:-:S02]  /*1a220*/  PRMT R25, RZ, 0x7610, R25 ;  /* 0x00007610ff197816 */ /* 0x000fc40000000019 */
[----:B------:R-:W-:Y:S02]  /*1a230*/  PRMT R23, RZ, 0x7610, R23 ;  /* 0x00007610ff177816 */ /* 0x000fe40000000017 */
[----:B------:R-:W-:Y:S01]  /*1a240*/  PRMT R21, RZ, 0x7610, R21 ;  /* 0x00007610ff157816 */ /* 0x000fe20000000015 */
[----:B------:R-:W-:Y:S01]  /*1a250*/  STL.S16 [R1+0x4c8], R25 ;  /* 0x0004c81901007387 */ /* 0x000fe20000100600 */
[----:B------:R-:W-:-:S03]  /*1a260*/  PRMT R0, RZ, 0x7610, R0 ;  /* 0x00007610ff007816 */ /* 0x000fc60000000000 */
[----:B------:R1:W-:Y:S04]  /*1a270*/  STL.S16 [R1+0x4c4], R23 ;  /* 0x0004c41701007387 */ /* 0x0003e80000100600 */
[----:B0-----:R-:W3:Y:S04]  /*1a280*/  LDL.LU R27, [R1+0x424] ;  /* 0x00042400011b7983 */ /* 0x001ee80000300800 */
[----:B------:R0:W-:Y:S04]  /*1a290*/  STL.S16 [R1+0x4c0], R21 ;  /* 0x0004c01501007387 */ /* 0x0001e80000100600 */
[----:B------:R-:W-:Y:S04]  /*1a2a0*/  STL [R1+0xd68], R0 ;  /* 0x000d680001007387 */ /* 0x000fe80000100800 */
[----:B-1----:R-:W4:Y:S01]  /*1a2b0*/  LDL.LU R23, [R1+0x428] ;  /* 0x0004280001177983 */ /* 0x002f220000300800 */
[----:B------:R-:W-:-:S02]  /*1a2c0*/  PRMT R19, RZ, 0x7610, R19 ;  /* 0x00007610ff137816 */ /* 0x000fc40000000013 */
[----:B------:R-:W-:Y:S02]  /*1a2d0*/  PRMT R17, RZ, 0x7610, R17 ;  /* 0x00007610ff117816 */ /* 0x000fe40000000011 */
[----:B------:R-:W-:Y:S01]  /*1a2e0*/  PRMT R15, RZ, 0x7610, R15 ;  /* 0x00007610ff0f7816 */ /* 0x000fe2000000000f */
[----:B------:R1:W-:Y:S01]  /*1a2f0*/  STL.S16 [R1+0x2d4], R19 ;  /* 0x0002d41301007387 */ /* 0x0003e20000100600 */
[----:B------:R-:W-:Y:S02]  /*1a300*/  PRMT R13, RZ, 0x7610, R13 ;  /* 0x00007610ff0d7816 */ /* 0x000fe4000000000d */
[----:B------:R-:W-:Y:S01]  /*1a310*/  PRMT R11, RZ, 0x7610, R11 ;  /* 0x00007610ff0b7816 */ /* 0x000fe2000000000b */
[----:B0-----:R-:W4:Y:S04]  /*1a320*/  LDL.LU R21, [R1+0x42c] ;  /* 0x00042c0001157983 */ /* 0x001f280000300800 */
[----:B------:R0:W-:Y:S04]  /*1a330*/  STL.S16 [R1+0x2d8], R17 ;  /* 0x0002d81101007387 */ /* 0x0001e80000100600 */
[----:B-1----:R-:W4:Y:S04]  /*1a340*/  LDL.LU R19, [R1+0x430] ;  /* 0x0004300001137983 */ /* 0x002f280000300800 */
[----:B------:R1:W-:Y:S04]  /*1a350*/  STL.S16 [R1+0x324], R15 ;  /* 0x0003240f01007387 */ /* 0x0003e80000100600 */
[----:B------:R1:W-:Y:S04]  /*1a360*/  STL.S16 [R1+0x328], R13 ;  /* 0x0003280d01007387 */ /* 0x0003e80000100600 */
[----:B0-----:R-:W4:Y:S04]  /*1a370*/  LDL.LU R17, [R1+0x434] ;  /* 0x0004340001117983 */ /* 0x001f280000300800 */
[----:B------:R-:W-:Y:S04]  /*1a380*/  STL.S16 [R1+0x47c], R11 ;  /* 0x00047c0b01007387 */ /* 0x000fe80000100600 */
[----:B-1----:R-:W4:Y:S01]  /*1a390*/  LDL.LU R15, [R1+0x438] ;  /* 0x00043800010f7983 */ /* 0x002f220000300800 */
[----:B------:R-:W-:-:S02]  /*1a3a0*/  PRMT R8, RZ, 0x7610, R8 ;  /* 0x00007610ff087816 */ /* 0x000fc40000000008 */
[----:B------:R-:W-:Y:S01]  /*1a3b0*/  PRMT R2, RZ, 0x7610, R2 ;  /* 0x00007610ff027816 */ /* 0x000fe20000000002 */
[----:B------:R-:W4:Y:S01]  /*1a3c0*/  LDL.LU R13, [R1+0x43c] ;  /* 0x00043c00010d7983 */ /* 0x000f220000300800 */
[----:B------:R-:W-:-:S03]  /*1a3d0*/  PRMT R92, RZ, 0x7610, R92 ;  /* 0x00007610ff5c7816 */ /* 0x000fc6000000005c */
[----:B------:R-:W-:Y:S04]  /*1a3e0*/  STL.S16 [R1+0x480], R8 ;  /* 0x0004800801007387 */ /* 0x000fe80000100600 */
[----:B------:R-:W-:Y:S04]  /*1a3f0*/  STL.64 [R1+0xd38], R2 ;  /* 0x000d380201007387 */ /* 0x000fe80000100a00 */
[----:B------:R0:W-:Y:S01]  /*1a400*/  STL [R1+0xd78], R92 ;  /* 0x000d785c01007387 */ /* 0x0001e20000100800 */
[----:B------:R-:W-:Y:S02]  /*1a410*/  PRMT R0, RZ, 0x7610, R0 ;  /* 0x00007610ff007816 */ /* 0x000fe40000000000 */
[----:B0-----:R-:W-:-:S02]  /*1a420*/  PRMT R92, RZ, 0x7610, R92 ;  /* 0x00007610ff5c7816 */ /* 0x001fc4000000005c */
[----:B------:R-:W-:Y:S02]  /*1a430*/  PRMT R3, RZ, 0x7610, R3 ;  /* 0x00007610ff037816 */ /* 0x000fe40000000003 */
[----:B------:R-:W-:Y:S01]  /*1a440*/  PRMT R2, RZ, 0x7610, R2 ;  /* 0x00007610ff027816 */ /* 0x000fe20000000002 */
[----:B------:R-:W-:Y:S04]  /*1a450*/  STL [R1+0xe10], R92 ;  /* 0x000e105c01007387 */ /* 0x000fe80000100800 */
[----:B------:R-:W4:Y:S01]  /*1a460*/  LDL.LU R25, [R1+0x440] ;  /* 0x0004400001197983 */ /* 0x000f220000300800 */
[----:B------:R-:W-:-:S03]  /*1a470*/  IMAD.MOV.U32 R41, RZ, RZ, R40 ;  /* 0x000000ffff297224 */ /* 0x000fc600078e0028 */
[----:B------:R0:W-:Y:S04]  /*1a480*/  STL.S16 [R1+0x2e0], R3 ;  /* 0x0002e00301007387 */ /* 0x0001e80000100600 */
[----:B------:R-:W4:Y:S04]  /*1a490*/  LDL.LU R11, [R1+0x444] ;  /* 0x00044400010b7983 */ /* 0x000f280000300800 */
[----:B------:R1:W-:Y:S04]  /*1a4a0*/  STL.S16 [R1+0x2e4], R2 ;  /* 0x0002e40201007387 */ /* 0x0003e80000100600 */
[----:B------:R1:W-:Y:S04]  /*1a4b0*/  STL [R1+0xe30], R0 ;  /* 0x000e300001007387 */ /* 0x0003e80000100800 */
[----:B------:R-:W4:Y:S04]  /*1a4c0*/  LDL.LU R8, [R1+0x448] ;  /* 0x0004480001087983 */ /* 0x000f280000300800 */
[----:B0-----:R-:W4:Y:S01]  /*1a4d0*/  LDL.LU R3, [R1+0x44c] ;  /* 0x00044c0001037983 */ /* 0x001f220000300800 */
[----:B------:R-:W-:-:S02]  /*1a4e0*/  IMAD R50, R31, -0x40, R50 ;  /* 0xffffffc01f327824 */ /* 0x000fc400078e0232 */
[----:B------:R-:W-:Y:S02]  /*1a4f0*/  IMAD.MOV.U32 R39, RZ, RZ, R38 ;  /* 0x000000ffff277224 */ /* 0x000fe400078e0026 */
[----:B------:R-:W-:Y:S02]  /*1a500*/  IMAD.MOV.U32 R31, RZ, RZ, R30 ;  /* 0x000000ffff1f7224 */ /* 0x000fe400078e001e */
[----:B--2---:R-:W-:-:S05]  /*1a510*/  IMAD.MOV.U32 R40, RZ, RZ, R29 ;  /* 0x000000ffff287224 */ /* 0x004fca00078e001d */
[----:B------:R-:W-:Y:S04]  /*1a520*/  STL.64 [R1+0xd30], R40 ;  /* 0x000d302801007387 */ /* 0x000fe80000100a00 */
[----:B-1----:R-:W2:Y:S01]  /*1a530*/  LDL.LU R2, [R1+0x450] ;  /* 0x0004500001027983 */ /* 0x002ea20000300800 */
[----:B---3--:R-:W-:-:S05]  /*1a540*/  IMAD.MOV.U32 R38, RZ, RZ, R27 ;  /* 0x000000ffff267224 */ /* 0x008fca00078e001b */
[----:B------:R-:W-:Y:S01]  /*1a550*/  STL.64 [R1+0xd40], R38 ;  /* 0x000d402601007387 */ /* 0x000fe20000100a00 */
[----:B----4-:R-:W-:-:S05]  /*1a560*/  IMAD.MOV.U32 R30, RZ, RZ, R23 ;  /* 0x000000ffff1e7224 */ /* 0x010fca00078e0017 */
[----:B------:R-:W-:Y:S04]  /*1a570*/  STL.64 [R1+0xd48], R30 ;  /* 0x000d481e01007387 */ /* 0x000fe80000100a00 */
[----:B------:R-:W3:Y:S01]  /*1a580*/  LDL.LU R0, [R1+0x958] ;  /* 0x0009580001007983 */ /* 0x000ee20000300800 */
[----:B------:R-:W-:Y:S02]  /*1a590*/  IMAD.MOV.U32 R29, RZ, RZ, R28 ;  /* 0x000000ffff1d7224 */ /* 0x000fe400078e001c */
[----:B------:R-:W-:Y:S02]  /*1a5a0*/  IMAD.MOV.U32 R28, RZ, RZ, R21 ;  /* 0x000000ffff1c7224 */ /* 0x000fe400078e0015 */
[----:B------:R-:W-:Y:S02]  /*1a5b0*/  IMAD.MOV.U32 R23, RZ, RZ, R22 ;  /* 0x000000ffff177224 */ /* 0x000fe400078e0016 */
[----:B------:R-:W-:-:S02]  /*1a5c0*/  IMAD.MOV.U32 R21, RZ, RZ, R20 ;  /* 0x000000ffff157224 */ /* 0x000fc400078e0014 */
[----:B------:R-:W-:Y:S01]  /*1a5d0*/  IMAD.MOV.U32 R22, RZ, RZ, R19 ;  /* 0x000000ffff167224 */ /* 0x000fe200078e0013 */
[----:B------:R-:W-:Y:S04]  /*1a5e0*/  STL.64 [R1+0xd50], R28 ;  /* 0x000d501c01007387 */ /* 0x000fe80000100a00 */
[----:B------:R0:W-:Y:S01]  /*1a5f0*/  STL.64 [R1+0xd60], R22 ;  /* 0x000d601601007387 */ /* 0x0001e20000100a00 */
[----:B------:R-:W-:-:S03]  /*1a600*/  IMAD.MOV.U32 R20, RZ, RZ, R17 ;  /* 0x000000ffff147224 */ /* 0x000fc600078e0011 */
[----:B0-----:R-:W4:Y:S01]  /*1a610*/  LDL.LU R22, [R1+0x95c] ;  /* 0x00095c0001167983 */ /* 0x001f220000300800 */
[----:B------:R-:W-:-:S03]  /*1a620*/  LOP3.LUT R15, R15, R14, RZ, 0x3c, !PT ;  /* 0x0000000e0f0f7212 */ /* 0x000fc600078e3cff */
[----:B------:R-:W4:Y:S01]  /*1a630*/  LDL.LU R19, [R1+0x960] ;  /* 0x0009600001137983 */ /* 0x000f220000300800 */
[----:B------:R-:W-:-:S03]  /*1a640*/  LOP3.LUT R14, R15, R14, RZ, 0x3c, !PT ;  /* 0x0000000e0f0e7212 */ /* 0x000fc600078e3cff */
[----:B------:R-:W-:Y:S01]  /*1a650*/  STL.64 [R1+0xd70], R20 ;  /* 0x000d701401007387 */ /* 0x000fe20000100a00 */
[----:B------:R-:W-:Y:S02]  /*1a660*/  LOP3.LUT R13, R13, R12, RZ, 0x3c, !PT ;  /* 0x0000000c0d0d7212 */ /* 0x000fe400078e3cff */
[----:B------:R-:W-:Y:S01]  /*1a670*/  LOP3.LUT R15, R15, R14, RZ, 0x3c, !PT ;  /* 0x0000000e0f0f7212 */ /* 0x000fe200078e3cff */
[----:B------:R-:W4:Y:S01]  /*1a680*/  LDL.LU R17, [R1+0x964] ;  /* 0x0009640001117983 */ /* 0x000f220000300800 */
[----:B------:R-:W-:-:S03]  /*1a690*/  LOP3.LUT R12, R13, R12, RZ, 0x3c, !PT ;  /* 0x0000000c0d0c7212 */ /* 0x000fc600078e3cff */
[----:B------:R0:W-:Y:S01]  /*1a6a0*/  STL.64 [R1+0xdf8], R14 ;  /* 0x000df80e01007387 */ /* 0x0001e20000100a00 */
[----:B------:R-:W-:Y:S01]  /*1a6b0*/  LOP3.LUT R13, R13, R12, RZ, 0x3c, !PT ;  /* 0x0000000c0d0d7212 */ /* 0x000fe200078e3cff */
[----:B------:R-:W-:Y:S02]  /*1a6c0*/  IMAD.MOV.U32 R85, RZ, RZ, R84 ;  /* 0x000000ffff557224 */ /* 0x000fe400078e0054 */
[----:B------:R-:W-:Y:S01]  /*1a6d0*/  IMAD.MOV.U32 R83, RZ, RZ, R82 ;  /* 0x000000ffff537224 */ /* 0x000fe200078e0052 */
[----:B0-----:R-:W4:Y:S04]  /*1a6e0*/  LDL.LU R15, [R1+0x968] ;  /* 0x00096800010f7983 */ /* 0x001f280000300800 */
[----:B------:R-:W4:Y:S01]  /*1a6f0*/  LDL.LU R14, [R1+0x96c] ;  /* 0x00096c00010e7983 */ /* 0x000f220000300800 */
[----:B------:R-:W-:-:S02]  /*1a700*/  IMAD.MOV.U32 R73, RZ, RZ, R72 ;  /* 0x000000ffff497224 */ /* 0x000fc400078e0048 */
[----:B------:R-:W-:Y:S01]  /*1a710*/  IMAD.MOV.U32 R84, RZ, RZ, R25 ;  /* 0x000000ffff547224 */ /* 0x000fe200078e0019 */
[----:B------:R0:W-:Y:S01]  /*1a720*/  STL.64 [R1+0xe00], R12 ;  /* 0x000e000c01007387 */ /* 0x0001e20000100a00 */
[----:B------:R-:W-:-:S03]  /*1a730*/  IMAD.MOV.U32 R71, RZ, RZ, R70 ;  /* 0x000000ffff477224 */ /* 0x000fc600078e0046 */
[----:B------:R-:W-:Y:S01]  /*1a740*/  STL.64 [R1+0xd80], R84 ;  /* 0x000d805401007387 */ /* 0x000fe20000100a00 */
[----:B------:R-:W-:-:S03]  /*1a750*/  IMAD.MOV.U32 R82, RZ, RZ, R11 ;  /* 0x000000ffff527224 */ /* 0x000fc600078e000b */
[----:B0-----:R-:W4:Y:S01]  /*1a760*/  LDL.LU R13, [R1+0x970] ;  /* 0x00097000010d7983 */ /* 0x001f220000300800 */
[----:B------:R-:W-:-:S03]  /*1a770*/  IMAD.MOV.U32 R61, RZ, RZ, R60 ;  /* 0x000000ffff3d7224 */ /* 0x000fc600078e003c */
[----:B------:R-:W-:Y:S01]  /*1a780*/  STL [R1+0xd98], R82 ;  /* 0x000d985201007387 */ /* 0x000fe20000100800 */
[----:B------:R-:W-:-:S03]  /*1a790*/  IMAD.MOV.U32 R72, RZ, RZ, R8 ;  /* 0x000000ffff487224 */ /* 0x000fc600078e0008 */
[----:B------:R-:W-:Y:S01]  /*1a7a0*/  STL [R1+0xd88], R83 ;  /* 0x000d885301007387 */ /* 0x000fe20000100800 */
[----:B------:R-:W-:-:S03]  /*1a7b0*/  IMAD.MOV.U32 R70, RZ, RZ, R3 ;  /* 0x000000ffff467224 */ /* 0x000fc600078e0003 */
[----:B------:R-:W-:Y:S04]  /*1a7c0*/  STL.64 [R1+0xd90], R72 ;  /* 0x000d904801007387 */ /* 0x000fe80000100a00 */
[----:B------:R-:W4:Y:S04]  /*1a7d0*/  LDL.LU R12, [R1+0x974] ;  /* 0x00097400010c7983 */ /* 0x000f280000300800 */
[----:B------:R-:W-:Y:S04]  /*1a7e0*/  STL.64 [R1+0xda0], R70 ;  /* 0x000da04601007387 */ /* 0x000fe80000100a00 */
[----:B------:R-:W4:Y:S04]  /*1a7f0*/  LDL.LU R11, [R1+0x978] ;  /* 0x00097800010b7983 */ /* 0x000f280000300800 */
[----:B------:R-:W4:Y:S04]  /*1a800*/  LDL.LU R8, [R1+0x97c] ;  /* 0x00097c0001087983 */ /* 0x000f280000300800 */
[----:B------:R-:W4:Y:S01]  /*1a810*/  LDL.LU R3, [R1+0x980] ;  /* 0x0009800001037983 */ /* 0x000f220000300800 */
[----:B------:R-:W-:-:S02]  /*1a820*/  IMAD.MOV.U32 R59, RZ, RZ, R58 ;  /* 0x000000ffff3b7224 */ /* 0x000fc400078e003a */
[----:B--2---:R-:W-:-:S05]  /*1a830*/  IMAD.MOV.U32 R60, RZ, RZ, R2 ;  /* 0x000000ffff3c7224 */ /* 0x004fca00078e0002 */
[----:B------:R-:W-:Y:S04]  /*1a840*/  STL [R1+0xdb8], R60 ;  /* 0x000db83c01007387 */ /* 0x000fe80000100800 */
[----:B------:R-:W-:Y:S04]  /*1a850*/  STL [R1+0xda8], R61 ;  /* 0x000da83d01007387 */ /* 0x000fe80000100800 */
[----:B------:R-:W2:Y:S01]  /*1a860*/  LDL.LU R2, [R1+0x984] ;  /* 0x0009840001027983 */ /* 0x000ea20000300800 */
[----:B---3--:R-:W-:-:S03]  /*1a870*/  IMAD.MOV.U32 R58, RZ, RZ, R0 ;  /* 0x000000ffff3a7224 */ /* 0x008fc600078e0000 */
[----:B------:R-:W3:Y:S01]  /*1a880*/  LDL.LU R0, [R1+0x988] ;  /* 0x0009880001007983 */ /* 0x000ee20000300800 */
[----:B------:R-:W-:Y:S02]  /*1a890*/  IMAD.MOV.U32 R49, RZ, RZ, R48 ;  /* 0x000000ffff317224 */ /* 0x000fe400078e0030 */
[----:B------:R-:W-:Y:S02]  /*1a8a0*/  IMAD.MOV.U32 R47, RZ, RZ, R46 ;  /* 0x000000ffff2f7224 */ /* 0x000fe400078e002e */
[----:B------:R-:W-:Y:S01]  /*1a8b0*/  IMAD.MOV.U32 R37, RZ, RZ, R36 ;  /* 0x000000ffff257224 */ /* 0x000fe200078e0024 */
[----:B------:R-:W-:Y:S01]  /*1a8c0*/  STL.64 [R1+0xdb0], R58 ;  /* 0x000db03a01007387 */ /* 0x000fe20000100a00 */
[----:B------:R-:W-:Y:S02]  /*1a8d0*/  IMAD.MOV.U32 R35, RZ, RZ, R34 ;  /* 0x000000ffff237224 */ /* 0x000fe400078e0022 */
[----:B------:R-:W-:Y:S02]  /*1a8e0*/  IMAD.MOV.U32 R27, RZ, RZ, R26 ;  /* 0x000000ffff1b7224 */ /* 0x000fe400078e001a */
[----:B----4-:R-:W-:-:S02]  /*1a8f0*/  IMAD.MOV.U32 R48, RZ, RZ, R22 ;  /* 0x000000ffff307224 */ /* 0x010fc400078e0016 */
[----:B------:R-:W-:-:S03]  /*1a900*/  IMAD.MOV.U32 R46, RZ, RZ, R19 ;  /* 0x000000ffff2e7224 */ /* 0x000fc600078e0013 */
[----:B------:R-:W-:Y:S04]  /*1a910*/  STL.64 [R1+0xdc0], R48 ;  /* 0x000dc03001007387 */ /* 0x000fe80000100a00 */
[----:B------:R-:W-:Y:S01]  /*1a920*/  STL [R1+0xdd8], R46 ;  /* 0x000dd82e01007387 */ /* 0x000fe20000100800 */
[----:B------:R-:W-:-:S03]  /*1a930*/  IMAD.MOV.U32 R36, RZ, RZ, R17 ;  /* 0x000000ffff247224 */ /* 0x000fc600078e0011 */
[----:B------:R-:W-:Y:S04]  /*1a940*/  STL [R1+0xdc8], R47 ;  /* 0x000dc82f01007387 */ /* 0x000fe80000100800 */
[----:B------:R-:W-:Y:S01]  /*1a950*/  STL.64 [R1+0xdd0], R36 ;  /* 0x000dd02401007387 */ /* 0x000fe20000100a00 */
[----:B------:R-:W-:Y:S02]  /*1a960*/  IMAD.MOV.U32 R25, RZ, RZ, R24 ;  /* 0x000000ffff197224 */ /* 0x000fe400078e0018 */
[----:B------:R-:W-:Y:S02]  /*1a970*/  IMAD.MOV.U32 R34, RZ, RZ, R15 ;  /* 0x000000ffff227224 */ /* 0x000fe400078e000f */
[----:B------:R-:W-:-:S03]  /*1a980*/  IMAD.MOV.U32 R26, RZ, RZ, R14 ;  /* 0x000000ffff1a7224 */ /* 0x000fc600078e000e */
[----:B------:R-:W-:Y:S04]  /*1a990*/  STL.64 [R1+0xde0], R34 ;  /* 0x000de02201007387 */ /* 0x000fe80000100a00 */
[----:B------:R-:W4:Y:S04]  /*1a9a0*/  LDL.LU R22, [R1+0x98c] ;  /* 0x00098c0001167983 */ /* 0x000f280000300800 */
[----:B------:R-:W4:Y:S04]  /*1a9b0*/  LDL.LU R21, [R1+0x990] ;  /* 0x0009900001157983 */ /* 0x000f280000300800 */
[----:B------:R-:W4:Y:S04]  /*1a9c0*/  LDL.LU R15, [R1+0x994] ;  /* 0x00099400010f7983 */ /* 0x000f280000300800 */
[----:B------:R-:W-:Y:S01]  /*1a9d0*/  STL [R1+0xe60], R26 ;  /* 0x000e601a01007387 */ /* 0x000fe20000100800 */
[----:B------:R-:W-:-:S03]  /*1a9e0*/  IMAD.MOV.U32 R24, RZ, RZ, R13 ;  /* 0x000000ffff187224 */ /* 0x000fc600078e000d */
[----:B------:R-:W-:Y:S04]  /*1a9f0*/  STL [R1+0xde8], R27 ;  /* 0x000de81b01007387 */ /* 0x000fe80000100800 */
[----:B------:R-:W4:Y:S04]  /*1aa00*/  LDL.LU R14, [R1+0x998] ;  /* 0x00099800010e7983 */ /* 0x000f280000300800 */
[----:B------:R-:W4:Y:S01]  /*1aa10*/  LDL.LU R13, [R1+0x99c] ;  /* 0x00099c00010d7983 */ /* 0x000f220000300800 */
[----:B------:R-:W-:Y:S02]  /*1aa20*/  IMAD.MOV.U32 R19, RZ, RZ, R18 ;  /* 0x000000ffff137224 */ /* 0x000fe400078e0012 */
[----:B------:R-:W-:Y:S01]  /*1aa30*/  IMAD.MOV.U32 R17, RZ, RZ, R16 ;  /* 0x000000ffff117224 */ /* 0x000fe200078e0010 */
[----:B------:R-:W-:Y:S01]  /*1aa40*/  STL.64 [R1+0xdf0], R24 ;  /* 0x000df01801007387 */ /* 0x000fe20000100a00 */
[----:B------:R-:W-:-:S03]  /*1aa50*/  IMAD.MOV.U32 R18, RZ, RZ, R12 ;  /* 0x000000ffff127224 */ /* 0x000fc600078e000c */
[----:B------:R-:W4:Y:S01]  /*1aa60*/  LDL.LU R12, [R1+0x9a0] ;  /* 0x0009a000010c7983 */ /* 0x000f220000300800 */
[----:B------:R-:W-:Y:S02]  /*1aa70*/  IMAD.MOV.U32 R81, RZ, RZ, R80 ;  /* 0x000000ffff517224 */ /* 0x000fe400078e0050 */
[----:B------:R-:W-:Y:S02]  /*1aa80*/  IMAD.MOV.U32 R16, RZ, RZ, R11 ;  /* 0x000000ffff107224 */ /* 0x000fe400078e000b */
[----:B------:R-:W-:Y:S02]  /*1aa90*/  IMAD.MOV.U32 R11, RZ, RZ, R10 ;  /* 0x000000ffff0b7224 */ /* 0x000fe400078e000a */
[----:B------:R-:W-:Y:S01]  /*1aaa0*/  IMAD.MOV.U32 R10, RZ, RZ, R8 ;  /* 0x000000ffff0a7224 */ /* 0x000fe200078e0008 */
[----:B------:R-:W-:Y:S01]  /*1aab0*/  STL.64 [R1+0xe08], R18 ;  /* 0x000e081201007387 */ /* 0x000fe20000100a00 */
[----:B------:R-:W-:-:S03]  /*1aac0*/  IMAD.MOV.U32 R8, RZ, RZ, R3 ;  /* 0x000000ffff087224 */ /* 0x000fc600078e0003 */
[----:B------:R-:W-:Y:S04]  /*1aad0*/  STL.64 [R1+0xe18], R16 ;  /* 0x000e181001007387 */ /* 0x000fe80000100a00 */
[----:B------:R-:W-:Y:S04]  /*1aae0*/  STL.64 [R1+0xe20], R10 ;  /* 0x000e200a01007387 */ /* 0x000fe80000100a00 */
[----:B------:R0:W-:Y:S01]  /*1aaf0*/  STL.64 [R1+0xe28], R8 ;  /* 0x000e280801007387 */ /* 0x0001e20000100a00 */
[----:B------:R-:W-:Y:S02]  /*1ab00*/  IMAD.MOV.U32 R79, RZ, RZ, R78 ;  /* 0x000000ffff4f7224 */ /* 0x000fe400078e004e */
[----:B--2---:R-:W-:-:S05]  /*1ab10*/  IMAD.MOV.U32 R80, RZ, RZ, R2 ;  /* 0x000000ffff507224 */ /* 0x004fca00078e0002 */
[----:B------:R-:W-:Y:S04]  /*1ab20*/  STL.64 [R1+0xe38], R80 ;  /* 0x000e385001007387 */ /* 0x000fe80000100a00 */
[----:B0-----:R-:W2:Y:S04]  /*1ab30*/  LDL.LU R8, [R1+0x9a4] ;  /* 0x0009a40001087983 */ /* 0x001ea80000300800 */
[----:B------:R-:W2:Y:S04]  /*1ab40*/  LDL.LU R20, [R1] ;  /* 0x0000000001147983 */ /* 0x000ea80000300800 */
[----:B------:R-:W2:Y:S04]  /*1ab50*/  LDL.LU R19, [R1+0x9a8] ;  /* 0x0009a80001137983 */ /* 0x000ea80000300800 */
[----:B------:R-:W2:Y:S01]  /*1ab60*/  LDL.LU R3, [R1+0x8] ;  /* 0x0000080001037983 */ /* 0x000ea20000300800 */
[----:B---3--:R-:W-:-:S03]  /*1ab70*/  IMAD.MOV.U32 R78, RZ, RZ, R0 ;  /* 0x000000ffff4e7224 */ /* 0x008fc600078e0000 */
[----:B------:R-:W3:Y:S04]  /*1ab80*/  LDL.LU R2, [R1+0x9ac] ;  /* 0x0009ac0001027983 */ /* 0x000ee80000300800 */
[----:B------:R-:W3:Y:S04]  /*1ab90*/  LDL.LU R17, [R1+0x10] ;  /* 0x0000100001117983 */ /* 0x000ee80000300800 */
[----:B------:R-:W3:Y:S04]  /*1aba0*/  LDL.LU R16, [R1+0x9b0] ;  /* 0x0009b00001107983 */ /* 0x000ee80000300800 */
[----:B------:R-:W3:Y:S04]  /*1abb0*/  LDL.LU R10, [R1+0x18] ;  /* 0x00001800010a7983 */ /* 0x000ee80000300800 */
[----:B------:R-:W3:Y:S01]  /*1abc0*/  LDL.LU R0, [R1+0x9b4] ;  /* 0x0009b40001007983 */ /* 0x000ee20000300800 */
[----:B------:R-:W-:-:S02]  /*1abd0*/  IMAD.MOV.U32 R69, RZ, RZ, R68 ;  /* 0x000000ffff457224 */ /* 0x000fc400078e0044 */
[----:B------:R-:W-:Y:S02]  /*1abe0*/  IMAD.MOV.U32 R67, RZ, RZ, R66 ;  /* 0x000000ffff437224 */ /* 0x000fe400078e0042 */
[----:B------:R-:W-:Y:S02]  /*1abf0*/  IMAD.MOV.U32 R57, RZ, RZ, R56 ;  /* 0x000000ffff397224 */ /* 0x000fe400078e0038 */
[----:B------:R-:W-:Y:S01]  /*1ac00*/  IMAD.MOV.U32 R55, RZ, RZ, R54 ;  /* 0x000000ffff377224 */ /* 0x000fe200078e0036 */
[----:B------:R-:W-:Y:S01]  /*1ac10*/  STL.64 [R1+0xe40], R78 ;  /* 0x000e404e01007387 */ /* 0x000fe20000100a00 */
[----:B------:R-:W-:Y:S02]  /*1ac20*/  IMAD.MOV.U32 R45, RZ, RZ, R44 ;  /* 0x000000ffff2d7224 */ /* 0x000fe400078e002c */
[----:B------:R-:W-:Y:S02]  /*1ac30*/  IMAD.MOV.U32 R43, RZ, RZ, R42 ;  /* 0x000000ffff2b7224 */ /* 0x000fe400078e002a */
[----:B------:R-:W-:-:S02]  /*1ac40*/  IMAD.MOV.U32 R33, RZ, RZ, R32 ;  /* 0x000000ffff217224 */ /* 0x000fc400078e0020 */
[----:B----4-:R-:W-:Y:S02]  /*1ac50*/  IMAD.MOV.U32 R68, RZ, RZ, R22 ;  /* 0x000000ffff447224 */ /* 0x010fe400078e0016 */
[----:B------:R-:W-:-:S03]  /*1ac60*/  IMAD.MOV.U32 R66, RZ, RZ, R21 ;  /* 0x000000ffff427224 */ /* 0x000fc600078e0015 */
[----:B------:R-:W-:Y:S01]  /*1ac70*/  STL.64 [R1+0xe48], R68 ;  /* 0x000e484401007387 */ /* 0x000fe20000100a00 */
[----:B------:R-:W-:-:S03]  /*1ac80*/  IMAD.MOV.U32 R56, RZ, RZ, R15 ;  /* 0x000000ffff387224 */ /* 0x000fc600078e000f */
[----:B------:R-:W-:Y:S04]  /*1ac90*/  STL.64 [R1+0xe50], R66 ;  /* 0x000e504201007387 */ /* 0x000fe80000100a00 */
[----:B------:R-:W-:Y:S01]  /*1aca0*/  STL.64 [R1+0xe58], R56 ;  /* 0x000e583801007387 */ /* 0x000fe20000100a00 */
[----:B------:R-:W-:Y:S02]  /*1acb0*/  IMAD.MOV.U32 R54, RZ, RZ, R14 ;  /* 0x000000ffff367224 */ /* 0x000fe400078e000e */
[----:B------:R-:W-:-:S03]  /*1acc0*/  IMAD.MOV.U32 R44, RZ, RZ, R13 ;  /* 0x000000ffff2c7224 */ /* 0x000fc600078e000d */
[----:B------:R-:W-:Y:S04]  /*1acd0*/  STL.64 [R1+0xe68], R54 ;  /* 0x000e683601007387 */ /* 0x000fe80000100a00 */
[----:B------:R-:W-:Y:S04]  /*1ace0*/  STL [R1+0xe80], R44 ;  /* 0x000e802c01007387 */ /* 0x000fe80000100800 */
[----:B------:R-:W-:Y:S01]  /*1acf0*/  STL [R1+0xe70], R45 ;  /* 0x000e702d01007387 */ /* 0x000fe20000100800 */
[----:B------:R-:W-:-:S03]  /*1ad00*/  IMAD.MOV.U32 R42, RZ, RZ, R12 ;  /* 0x000000ffff2a7224 */ /* 0x000fc600078e000c */
        /* <DEDUP_REMOVED lines=8> */
[----:B------:R-:W-:Y:S04]  /*1ad90*/  STL.64 [R1+0xe78], R42 ;  /* 0x000e782a01007387 */ /* 0x000fe80000100a00 */
[----:B------:R-:W4:Y:S04]  /*1ada0*/  LDL.LU R18, [R1+0x58] ;  /* 0x0000580001127983 */ /* 0x000f280000300800 */
[----:B------:R-:W4:Y:S04]  /*1adb0*/  LDL.LU R11, [R1+0x3e8] ;  /* 0x0003e800010b7983 */ /* 0x000f280000300800 */
[----:B------:R-:W4:Y:S01]  /*1adc0*/  LDL.LU R9, [R1+0x60] ;  /* 0x0000600001097983 */ /* 0x000f220000300800 */
[----:B--2---:R-:W-:-:S03]  /*1add0*/  IMAD.MOV.U32 R32, RZ, RZ, R8 ;  /* 0x000000ffff207224 */ /* 0x004fc600078e0008 */
[----:B------:R-:W2:Y:S01]  /*1ade0*/  LDL.LU R8, [R1+0x3ec] ;  /* 0x0003ec0001087983 */ /* 0x000ea20000300800 */
[----:B------:R-:W-:-:S03]  /*1adf0*/  IMAD.MOV.U32 R41, RZ, RZ, R20 ;  /* 0x000000ffff297224 */ /* 0x000fc600078e0014 */
[----:B------:R-:W-:Y:S01]  /*1ae00*/  STL.64 [R1+0xe88], R32 ;  /* 0x000e882001007387 */ /* 0x000fe20000100a00 */
[----:B------:R-:W-:-:S03]  /*1ae10*/  IMAD.MOV.U32 R40, RZ, RZ, R19 ;  /* 0x000000ffff287224 */ /* 0x000fc600078e0013 */
[----:B------:R-:W2:Y:S04]  /*1ae20*/  LDL.LU R22, [R1+0x68] ;  /* 0x0000680001167983 */ /* 0x000ea80000300800 */
[----:B------:R-:W2:Y:S04]  /*1ae30*/  LDL.LU R21, [R1+0x3f0] ;  /* 0x0003f00001157983 */ /* 0x000ea80000300800 */
[----:B------:R-:W2:Y:S01]  /*1ae40*/  LDL.LU R20, [R1+0x88] ;  /* 0x0000880001147983 */ /* 0x000ea20000300800 */
[----:B---3--:R-:W-:-:S03]  /*1ae50*/  IMAD.MOV.U32 R39, RZ, RZ, R17 ;  /* 0x000000ffff277224 */ /* 0x008fc600078e0011 */
[----:B------:R-:W3:Y:S01]  /*1ae60*/  LDL.LU R19, [R1+0x3e0] ;  /* 0x0003e00001137983 */ /* 0x000ee20000300800 */
[----:B------:R-:W-:-:S03]  /*1ae70*/  IMAD.MOV.U32 R38, RZ, RZ, R16 ;  /* 0x000000ffff267224 */ /* 0x000fc600078e0010 */
[----:B------:R-:W3:Y:S01]  /*1ae80*/  LDL.LU R17, [R1+0x90] ;  /* 0x0000900001117983 */ /* 0x000ee20000300800 */
[----:B------:R-:W-:-:S03]  /*1ae90*/  IMAD.MOV.U32 R31, RZ, RZ, R10 ;  /* 0x000000ffff1f7224 */ /* 0x000fc600078e000a */
[----:B------:R-:W3:Y:S01]  /*1aea0*/  LDL.LU R16, [R1+0x3e4] ;  /* 0x0003e40001107983 */ /* 0x000ee20000300800 */
[----:B------:R-:W-:-:S03]  /*1aeb0*/  IMAD.MOV.U32 R30, RZ, RZ, R0 ;  /* 0x000000ffff1e7224 */ /* 0x000fc600078e0000 */
[----:B------:R-:W3:Y:S04]  /*1aec0*/  LDL.LU R10, [R1+0x98] ;  /* 0x00009800010a7983 */ /* 0x000ee80000300800 */
[----:B------:R-:W3:Y:S04]  /*1aed0*/  LDL.LU R0, [R1+0x3c4] ;  /* 0x0003c40001007983 */ /* 0x000ee80000300800 */
[----:B------:R-:W-:Y:S04]  /*1aee0*/  STL.64 [R1], R40 ;  /* 0x0000002801007387 */ /* 0x000fe80000100a00 */
[----:B------:R-:W-:Y:S04]  /*1aef0*/  STL.64 [R1+0xe90], R40 ;  /* 0x000e902801007387 */ /* 0x000fe80000100a00 */
[----:B------:R-:W-:Y:S04]  /*1af00*/  STL.64 [R1+0x8], R2 ;  /* 0x0000080201007387 */ /* 0x000fe80000100a00 */
[----:B------:R-:W-:Y:S04]  /*1af10*/  STL [R1+0xf00], R2 ;  /* 0x000f000201007387 */ /* 0x000fe80000100800 */
[----:B------:R-:W-:Y:S04]  /*1af20*/  STL [R1+0xe98], R3 ;  /* 0x000e980301007387 */ /* 0x000fe80000100800 */
[----:B------:R-:W-:Y:S04]  /*1af30*/  STL.64 [R1+0x10], R38 ;  /* 0x0000102601007387 */ /* 0x000fe80000100a00 */
[----:B------:R-:W-:Y:S04]  /*1af40*/  STL.64 [R1+0xea0], R38 ;  /* 0x000ea02601007387 */ /* 0x000fe80000100a00 */
[----:B------:R-:W-:Y:S04]  /*1af50*/  STL.64 [R1+0x18], R30 ;  /* 0x0000181e01007387 */ /* 0x000fe80000100a00 */
[----:B------:R-:W-:Y:S04]  /*1af60*/  STL.64 [R1+0xea8], R30 ;  /* 0x000ea81e01007387 */ /* 0x000fe80000100a00 */
[----:B----4-:R-:W-:Y:S04]  /*1af70*/  STL.64 [R1+0x28], R14 ;  /* 0x0000280e01007387 */ /* 0x010fe80000100a00 */
[----:B------:R0:W-:Y:S04]  /*1af80*/  STL.64 [R1+0xeb0], R14 ;  /* 0x000eb00e01007387 */ /* 0x0001e80000100a00 */
[----:B------:R-:W-:Y:S04]  /*1af90*/  STL.64 [R1+0x30], R12 ;  /* 0x0000300c01007387 */ /* 0x000fe80000100a00 */
[----:B------:R1:W-:Y:S01]  /*1afa0*/  STL.64 [R1+0xeb8], R12 ;  /* 0x000eb80c01007387 */ /* 0x0003e20000100a00 */
[----:B------:R-:W-:-:S02]  /*1afb0*/  IMAD.MOV.U32 R85, RZ, RZ, R26 ;  /* 0x000000ffff557224 */ /* 0x000fc400078e001a */
[----:B------:R-:W-:Y:S02]  /*1afc0*/  IMAD.MOV.U32 R84, RZ, RZ, R25 ;  /* 0x000000ffff547224 */ /* 0x000fe400078e0019 */
[----:B------:R-:W-:Y:S02]  /*1afd0*/  IMAD.MOV.U32 R73, RZ, RZ, R24 ;  /* 0x000000ffff497224 */ /* 0x000fe400078e0018 */
[----:B------:R-:W-:Y:S02]  /*1afe0*/  IMAD.MOV.U32 R72, RZ, RZ, R23 ;  /* 0x000000ffff487224 */ /* 0x000fe400078e0017 */
[----:B------:R-:W-:Y:S02]  /*1aff0*/  IMAD.MOV.U32 R71, RZ, RZ, R18 ;  /* 0x000000ffff477224 */ /* 0x000fe400078e0012 */
[----:B------:R-:W-:Y:S02]  /*1b000*/  IMAD.MOV.U32 R59, RZ, RZ, R9 ;  /* 0x000000ffff3b7224 */ /* 0x000fe400078e0009 */
[----:B------:R-:W4:Y:S01]  /*1b010*/  LDL.LU R9, [R1+0xb0] ;  /* 0x0000b00001097983 */ /* 0x000f220000300800 */
[----:B------:R-:W-:-:S02]  /*1b020*/  IMAD.MOV.U32 R70, RZ, RZ, R11 ;  /* 0x000000ffff467224 */ /* 0x000fc400078e000b */
[----:B--2---:R-:W-:Y:S02]  /*1b030*/  IMAD.MOV.U32 R58, RZ, RZ, R8 ;  /* 0x000000ffff3a7224 */ /* 0x004fe400078e0008 */
[----:B------:R-:W4:Y:S04]  /*1b040*/  LDL.LU R8, [R1+0x3d0] ;  /* 0x0003d00001087983 */ /* 0x000f280000300800 */
[----:B------:R-:W2:Y:S04]  /*1b050*/  LDL.LU R18, [R1+0x128] ;  /* 0x0001280001127983 */ /* 0x000ea80000300800 */
[----:B0-----:R-:W4:Y:S04]  /*1b060*/  LDL.LU R15, [R1+0x344] ;  /* 0x00034400010f7983 */ /* 0x001f280000300800 */
[----:B------:R-:W4:Y:S04]  /*1b070*/  LDL.LU R14, [R1+0x130] ;  /* 0x00013000010e7983 */ /* 0x000f280000300800 */
[----:B------:R-:W4:Y:S04]  /*1b080*/  LDL.LU R11, [R1+0x348] ;  /* 0x00034800010b7983 */ /* 0x000f280000300800 */
[----:B------:R-:W4:Y:S04]  /*1b090*/  LDL.LU R3, [R1+0x138] ;  /* 0x0001380001037983 */ /* 0x000f280000300800 */
[----:B------:R-:W4:Y:S04]  /*1b0a0*/  LDL.LU R2, [R1+0x32c] ;  /* 0x00032c0001027983 */ /* 0x000f280000300800 */
[----:B------:R-:W-:Y:S04]  /*1b0b0*/  STL.64 [R1+0x48], R84 ;  /* 0x0000485401007387 */ /* 0x000fe80000100a00 */
[----:B------:R-:W-:Y:S04]  /*1b0c0*/  STL.64 [R1+0xec0], R84 ;  /* 0x000ec05401007387 */ /* 0x000fe80000100a00 */
[----:B------:R-:W-:Y:S04]  /*1b0d0*/  STL.64 [R1+0x50], R72 ;  /* 0x0000504801007387 */ /* 0x000fe80000100a00 */
[----:B------:R-:W-:Y:S01]  /*1b0e0*/  STL.64 [R1+0xec8], R72 ;  /* 0x000ec84801007387 */ /* 0x000fe20000100a00 */
[----:B---3--:R-:W-:-:S03]  /*1b0f0*/  IMAD.MOV.U32 R37, RZ, RZ, R10 ;  /* 0x000000ffff257224 */ /* 0x008fc600078e000a */
[----:B------:R-:W-:Y:S01]  /*1b100*/  STL.64 [R1+0x58], R70 ;  /* 0x0000584601007387 */ /* 0x000fe20000100a00 */
[----:B------:R-:W-:-:S03]  /*1b110*/  IMAD.MOV.U32 R36, RZ, RZ, R0 ;  /* 0x000000ffff247224 */ /* 0x000fc600078e0000 */
[----:B------:R-:W-:Y:S04]  /*1b120*/  STL.64 [R1+0xed0], R70 ;  /* 0x000ed04601007387 */ /* 0x000fe80000100a00 */
[----:B------:R-:W-:Y:S04]  /*1b130*/  STL.64 [R1+0x60], R58 ;  /* 0x0000603a01007387 */ /* 0x000fe80000100a00 */
[----:B------:R-:W-:Y:S04]  /*1b140*/  STL.64 [R1+0xed8], R58 ;  /* 0x000ed83a01007387 */ /* 0x000fe80000100a00 */
[----:B------:R-:W3:Y:S04]  /*1b150*/  LDL.LU R10, [R1+0x140] ;  /* 0x00014000010a7983 */ /* 0x000ee80000300800 */
[----:B------:R-:W3:Y:S01]  /*1b160*/  LDL.LU R0, [R1+0x330] ;  /* 0x0003300001007983 */ /* 0x000ee20000300800 */
[----:B------:R-:W-:-:S02]  /*1b170*/  IMAD.MOV.U32 R48, RZ, RZ, R21 ;  /* 0x000000ffff307224 */ /* 0x000fc400078e0015 */
[----:B------:R-:W-:Y:S02]  /*1b180*/  IMAD.MOV.U32 R49, RZ, RZ, R22 ;  /* 0x000000ffff317224 */ /* 0x000fe400078e0016 */
[----:B------:R-:W-:Y:S02]  /*1b190*/  IMAD.MOV.U32 R29, RZ, RZ, R17 ;  /* 0x000000ffff1d7224 */ /* 0x000fe400078e0011 */
[----:B------:R-:W-:Y:S01]  /*1b1a0*/  IMAD.MOV.U32 R28, RZ, RZ, R16 ;  /* 0x000000ffff1c7224 */ /* 0x000fe200078e0010 */
[----:B------:R-:W3:Y:S01]  /*1b1b0*/  LDL.LU R17, [R1+0x148] ;  /* 0x0001480001117983 */ /* 0x000ee20000300800 */
[----:B------:R-:W-:Y:S02]  /*1b1c0*/  IMAD.MOV.U32 R22, RZ, RZ, R19 ;  /* 0x000000ffff167224 */ /* 0x000fe400078e0013 */
[----:B------:R-:W-:Y:S01]  /*1b1d0*/  IMAD.MOV.U32 R23, RZ, RZ, R20 ;  /* 0x000000ffff177224 */ /* 0x000fe200078e0014 */
[----:B------:R-:W3:Y:S04]  /*1b1e0*/  LDL.LU R16, [R1+0x334] ;  /* 0x0003340001107983 */ /* 0x000ee80000300800 */
[----:B-1----:R-:W3:Y:S04]  /*1b1f0*/  LDL.LU R13, [R1+0xac] ;  /* 0x0000ac00010d7983 */ /* 0x002ee80000300800 */
[----:B------:R-:W3:Y:S04]  /*1b200*/  LDL.LU R12, [R1+0x168] ;  /* 0x00016800010c7983 */ /* 0x000ee80000300800 */
[----:B------:R-:W-:Y:S04]  /*1b210*/  STL.64 [R1+0x68], R48 ;  /* 0x0000683001007387 */ /* 0x000fe80000100a00 */
[----:B------:R-:W-:Y:S04]  /*1b220*/  STL.64 [R1+0xee0], R48 ;  /* 0x000ee03001007387 */ /* 0x000fe80000100a00 */
[----:B------:R-:W-:Y:S04]  /*1b230*/  STL.64 [R1+0x88], R22 ;  /* 0x0000881601007387 */ /* 0x000fe80000100a00 */
[----:B------:R0:W-:Y:S04]  /*1b240*/  STL.64 [R1+0xee8], R22 ;  /* 0x000ee81601007387 */ /* 0x0001e80000100a00 */
[----:B------:R-:W-:Y:S04]  /*1b250*/  STL.64 [R1+0x90], R28 ;  /* 0x0000901c01007387 */ /* 0x000fe80000100a00 */
[----:B------:R-:W-:Y:S04]  /*1b260*/  STL.64 [R1+0xef0], R28 ;  /* 0x000ef01c01007387 */ /* 0x000fe80000100a00 */
[----:B------:R-:W-:Y:S04]  /*1b270*/  STL.64 [R1+0x98], R36 ;  /* 0x0000982401007387 */ /* 0x000fe80000100a00 */
[----:B------:R-:W-:Y:S04]  /*1b280*/  STL.64 [R1+0xef8], R36 ;  /* 0x000ef82401007387 */ /* 0x000fe80000100a00 */
[----:B------:R-:W3:Y:S04]  /*1b290*/  LDL.LU R27, [R1+0xb8] ;  /* 0x0000b800011b7983 */ /* 0x000ee80000300800 */
[----:B------:R-:W3:Y:S04]  /*1b2a0*/  LDL.LU R26, [R1+0x170] ;  /* 0x00017000011a7983 */ /* 0x000ee80000300800 */
[----:B------:R-:W3:Y:S04]  /*1b2b0*/  LDL.LU R25, [R1+0xbc] ;  /* 0x0000bc0001197983 */ /* 0x000ee80000300800 */
[----:B------:R-:W3:Y:S04]  /*1b2c0*/  LDL.LU R24, [R1+0x178] ;  /* 0x0001780001187983 */ /* 0x000ee80000300800 */
[----:B0-----:R-:W3:Y:S01]  /*1b2d0*/  LDL.LU R23, [R1+0xc0] ;  /* 0x0000c00001177983 */ /* 0x001ee20000300800 */
[----:B--2---:R-:W-:-:S02]  /*1b2e0*/  IMAD.MOV.U32 R19, RZ, RZ, R18 ;  /* 0x000000ffff137224 */ /* 0x004fc400078e0012 */
[----:B----4-:R-:W-:Y:S02]  /*1b2f0*/  IMAD.MOV.U32 R18, RZ, RZ, R15 ;  /* 0x000000ffff127224 */ /* 0x010fe400078e000f */
[----:B------:R-:W-:Y:S02]  /*1b300*/  IMAD.MOV.U32 R81, RZ, RZ, R14 ;  /* 0x000000ffff517224 */ /* 0x000fe400078e000e */
[----:B------:R-:W-:Y:S02]  /*1b310*/  IMAD.MOV.U32 R35, RZ, RZ, R3 ;  /* 0x000000ffff237224 */ /* 0x000fe400078e0003 */
[----:B------:R-:W2:Y:S01]  /*1b320*/  LDL.LU R3, [R1+0x180] ;  /* 0x0001800001037983 */ /* 0x000ea20000300800 */
[----:B------:R-:W-:-:S03]  /*1b330*/  IMAD.MOV.U32 R34, RZ, RZ, R2 ;  /* 0x000000ffff227224 */ /* 0x000fc600078e0002 */
[----:B------:R-:W4:Y:S01]  /*1b340*/  LDL.LU R22, [R1+0xc4] ;  /* 0x0000c40001167983 */ /* 0x000f220000300800 */
[----:B------:R-:W-:-:S03]  /*1b350*/  IMAD.MOV.U32 R80, RZ, RZ, R11 ;  /* 0x000000ffff507224 */ /* 0x000fc600078e000b */
[----:B------:R-:W4:Y:S04]  /*1b360*/  LDL.LU R21, [R1+0x188] ;  /* 0x0001880001157983 */ /* 0x000f280000300800 */
[----:B------:R-:W4:Y:S04]  /*1b370*/  LDL.LU R20, [R1+0xc8] ;  /* 0x0000c80001147983 */ /* 0x000f280000300800 */
[----:B------:R-:W4:Y:S04]  /*1b380*/  LDL.LU R2, [R1+0x190] ;  /* 0x0001900001027983 */ /* 0x000f280000300800 */
[----:B------:R-:W-:Y:S04]  /*1b390*/  STL.64 [R1+0xb0], R8 ;  /* 0x0000b00801007387 */ /* 0x000fe80000100a00 */
[----:B------:R0:W-:Y:S04]  /*1b3a0*/  STL.64 [R1+0xf08], R8 ;  /* 0x000f080801007387 */ /* 0x0001e80000100a00 */
[----:B------:R-:W-:Y:S04]  /*1b3b0*/  STL.64 [R1+0x128], R18 ;  /* 0x0001281201007387 */ /* 0x000fe80000100a00 */
[----:B------:R-:W-:Y:S04]  /*1b3c0*/  STL [R1+0xf20], R18 ;  /* 0x000f201201007387 */ /* 0x000fe80000100800 */
[----:B------:R-:W-:Y:S01]  /*1b3d0*/  STL [R1+0xf10], R19 ;  /* 0x000f101301007387 */ /* 0x000fe20000100800 */
[----:B---3--:R-:W-:-:S03]  /*1b3e0*/  IMAD.MOV.U32 R11, RZ, RZ, R10 ;  /* 0x000000ffff0b7224 */ /* 0x008fc600078e000a */
[----:B------:R-:W-:Y:S01]  /*1b3f0*/  STL.64 [R1+0x130], R80 ;  /* 0x0001305001007387 */ /* 0x000fe20000100a00 */
[----:B------:R-:W-:-:S03]  /*1b400*/  IMAD.MOV.U32 R10, RZ, RZ, R0 ;  /* 0x000000ffff0a7224 */ /* 0x000fc600078e0000 */
[----:B------:R-:W-:Y:S04]  /*1b410*/  STL.64 [R1+0xf18], R80 ;  /* 0x000f185001007387 */ /* 0x000fe80000100a00 */
[----:B------:R-:W3:Y:S04]  /*1b420*/  LDL.LU R15, [R1+0xcc] ;  /* 0x0000cc00010f7983 */ /* 0x000ee80000300800 */
[----:B------:R-:W3:Y:S04]  /*1b430*/  LDL.LU R14, [R1+0x198] ;  /* 0x00019800010e7983 */ /* 0x000ee80000300800 */
[----:B------:R-:W3:Y:S01]  /*1b440*/  LDL.LU R0, [R1+0x1a8] ;  /* 0x0001a80001007983 */ /* 0x000ee20000300800 */
[----:B------:R-:W-:-:S03]  /*1b450*/  IMAD.MOV.U32 R79, RZ, RZ, R13 ;  /* 0x000000ffff4f7224 */ /* 0x000fc600078e000d */
[----:B------:R-:W-:Y:S04]  /*1b460*/  STL.64 [R1+0x138], R34 ;  /* 0x0001382201007387 */ /* 0x000fe80000100a00 */
[----:B------:R-:W-:Y:S04]  /*1b470*/  STL.64 [R1+0xf28], R34 ;  /* 0x000f282201007387 */ /* 0x000fe80000100a00 */
[----:B------:R-:W3:Y:S01]  /*1b480*/  LDL.LU R13, [R1+0x1b0] ;  /* 0x0001b000010d7983 */ /* 0x000ee20000300800 */
[----:B------:R-:W-:-:S03]  /*1b490*/  IMAD.MOV.U32 R78, RZ, RZ, R12 ;  /* 0x000000ffff4e7224 */ /* 0x000fc600078e000c */
[----:B------:R-:W3:Y:S04]  /*1b4a0*/  LDL.LU R12, [R1+0xd4] ;  /* 0x0000d400010c7983 */ /* 0x000ee80000300800 */
[----:B------:R-:W-:Y:S04]  /*1b4b0*/  STL.64 [R1+0x140], R10 ;  /* 0x0001400a01007387 */ /* 0x000fe80000100a00 */
[----:B------:R1:W-:Y:S04]  /*1b4c0*/  STL.64 [R1+0xf30], R10 ;  /* 0x000f300a01007387 */ /* 0x0003e80000100a00 */
[----:B------:R-:W-:Y:S04]  /*1b4d0*/  STL.64 [R1+0x148], R16 ;  /* 0x0001481001007387 */ /* 0x000fe80000100a00 */
[----:B------:R1:W-:Y:S04]  /*1b4e0*/  STL.64 [R1+0xf38], R16 ;  /* 0x000f381001007387 */ /* 0x0003e80000100a00 */
[----:B0-----:R-:W3:Y:S04]  /*1b4f0*/  LDL.LU R9, [R1+0xd8] ;  /* 0x0000d80001097983 */ /* 0x001ee80000300800 */
[----:B------:R-:W-:Y:S01]  /*1b500*/  STL.64 [R1+0x168], R78 ;  /* 0x0001684e01007387 */ /* 0x000fe20000100a00 */
[----:B------:R-:W-:-:S03]  /*1b510*/  IMAD.MOV.U32 R69, RZ, RZ, R27 ;  /* 0x000000ffff457224 */ /* 0x000fc600078e001b */
[----:B------:R-:W-:Y:S01]  /*1b520*/  STL.64 [R1+0xf40], R78 ;  /* 0x000f404e01007387 */ /* 0x000fe20000100a00 */
[----:B------:R-:W-:-:S03]  /*1b530*/  IMAD.MOV.U32 R68, RZ, RZ, R26 ;  /* 0x000000ffff447224 */ /* 0x000fc600078e001a */
[----:B------:R-:W3:Y:S01]  /*1b540*/  LDL.LU R8, [R1+0xdc] ;  /* 0x0000dc0001087983 */ /* 0x000ee20000300800 */
[----:B------:R-:W-:Y:S02]  /*1b550*/  IMAD.MOV.U32 R67, RZ, RZ, R25 ;  /* 0x000000ffff437224 */ /* 0x000fe400078e0019 */
[----:B------:R-:W-:Y:S02]  /*1b560*/  IMAD.MOV.U32 R66, RZ, RZ, R24 ;  /* 0x000000ffff427224 */ /* 0x000fe400078e0018 */
[----:B------:R-:W-:Y:S02]  /*1b570*/  IMAD.MOV.U32 R57, RZ, RZ, R23 ;  /* 0x000000ffff397224 */ /* 0x000fe400078e0017 */
[----:B--2---:R-:W-:Y:S02]  /*1b580*/  IMAD.MOV.U32 R56, RZ, RZ, R3 ;  /* 0x000000ffff387224 */ /* 0x004fe400078e0003 */
[----:B------:R-:W2:Y:S04]  /*1b590*/  LDL.LU R3, [R1+0xe0] ;  /* 0x0000e00001037983 */ /* 0x000ea80000300800 */
[----:B------:R-:W-:Y:S01]  /*1b5a0*/  STL.64 [R1+0x170], R68 ;  /* 0x0001704401007387 */ /* 0x000fe20000100a00 */
[----:B----4-:R-:W-:-:S03]  /*1b5b0*/  IMAD.MOV.U32 R55, RZ, RZ, R22 ;  /* 0x000000ffff377224 */ /* 0x010fc600078e0016 */
[----:B------:R-:W-:Y:S01]  /*1b5c0*/  STL.64 [R1+0xf48], R68 ;  /* 0x000f484401007387 */ /* 0x000fe20000100a00 */
[----:B------:R-:W-:-:S03]  /*1b5d0*/  IMAD.MOV.U32 R54, RZ, RZ, R21 ;  /* 0x000000ffff367224 */ /* 0x000fc600078e0015 */
[----:B------:R-:W-:Y:S01]  /*1b5e0*/  STL.64 [R1+0x178], R66 ;  /* 0x0001784201007387 */ /* 0x000fe20000100a00 */
[----:B------:R-:W-:-:S03]  /*1b5f0*/  IMAD.MOV.U32 R42, RZ, RZ, R2 ;  /* 0x000000ffff2a7224 */ /* 0x000fc600078e0002 */
[----:B------:R-:W-:Y:S04]  /*1b600*/  STL.64 [R1+0xf50], R66 ;  /* 0x000f504201007387 */ /* 0x000fe80000100a00 */
[----:B------:R-:W-:Y:S04]  /*1b610*/  STL.64 [R1+0x180], R56 ;  /* 0x0001803801007387 */ /* 0x000fe80000100a00 */
[----:B------:R-:W-:Y:S04]  /*1b620*/  STL.64 [R1+0xf58], R56 ;  /* 0x000f583801007387 */ /* 0x000fe80000100a00 */
[----:B------:R-:W4:Y:S04]  /*1b630*/  LDL.LU R2, [R1+0xe4] ;  /* 0x0000e40001027983 */ /* 0x000f280000300800 */
[----:B------:R-:W-:Y:S04]  /*1b640*/  STL.64 [R1+0x188], R54 ;  /* 0x0001883601007387 */ /* 0x000fe80000100a00 */
[----:B------:R-:W-:Y:S04]  /*1b650*/  STL.64 [R1+0xf60], R54 ;  /* 0x000f603601007387 */ /* 0x000fe80000100a00 */
[----:B-1----:R-:W4:Y:S01]  /*1b660*/  LDL.LU R10, [R1+0xe8] ;  /* 0x0000e800010a7983 */ /* 0x002f220000300800 */
[----:B---3--:R-:W-:-:S03]  /*1b670*/  IMAD.MOV.U32 R24, RZ, RZ, R0 ;  /* 0x000000ffff187224 */ /* 0x008fc600078e0000 */
[----:B------:R-:W3:Y:S01]  /*1b680*/  LDL.LU R0, [R1+0xec] ;  /* 0x0000ec0001007983 */ /* 0x000ee20000300800 */
[----:B------:R-:W-:Y:S02]  /*1b690*/  IMAD.MOV.U32 R43, RZ, RZ, R20 ;  /* 0x000000ffff2b7224 */ /* 0x000fe400078e0014 */
[----:B------:R-:W-:Y:S02]  /*1b6a0*/  IMAD.MOV.U32 R32, RZ, RZ, R14 ;  /* 0x000000ffff207224 */ /* 0x000fe400078e000e */
[----:B------:R-:W-:Y:S01]  /*1b6b0*/  IMAD.MOV.U32 R33, RZ, RZ, R15 ;  /* 0x000000ffff217224 */ /* 0x000fe200078e000f */
[----:B------:R-:W-:Y:S01]  /*1b6c0*/  STL.64 [R1+0x190], R42 ;  /* 0x0001902a01007387 */ /* 0x000fe20000100a00 */
[----:B------:R-:W-:Y:S02]  /*1b6d0*/  IMAD.MOV.U32 R25, RZ, RZ, R51 ;  /* 0x000000ffff197224 */ /* 0x000fe400078e0033 */
[----:B------:R-:W-:Y:S01]  /*1b6e0*/  IMAD.MOV.U32 R41, RZ, RZ, R52 ;  /* 0x000000ffff297224 */ /* 0x000fe200078e0034 */
[----:B------:R-:W-:Y:S01]  /*1b6f0*/  STL.64 [R1+0xf68], R42 ;  /* 0x000f682a01007387 */ /* 0x000fe20000100a00 */
[----:B------:R-:W-:-:S03]  /*1b700*/  IMAD.MOV.U32 R40, RZ, RZ, R13 ;  /* 0x000000ffff287224 */ /* 0x000fc600078e000d */
[----:B------:R-:W3:Y:S04]  /*1b710*/  LDL.LU R28, [R1+0xf0] ;  /* 0x0000f000011c7983 */ /* 0x000ee80000300800 */
[----:B------:R-:W-:Y:S01]  /*1b720*/  STL.64 [R1+0x198], R32 ;  /* 0x0001982001007387 */ /* 0x000fe20000100a00 */
[----:B------:R-:W-:-:S03]  /*1b730*/  IMAD.MOV.U32 R38, RZ, RZ, R12 ;  /* 0x000000ffff267224 */ /* 0x000fc600078e000c */
[----:B------:R0:W-:Y:S01]  /*1b740*/  STL.64 [R1+0xf78], R32 ;  /* 0x000f782001007387 */ /* 0x0001e20000100a00 */
[----:B------:R-:W-:-:S03]  /*1b750*/  IMAD.MOV.U32 R39, RZ, RZ, R53 ;  /* 0x000000ffff277224 */ /* 0x000fc600078e0035 */
[----:B------:R-:W-:Y:S04]  /*1b760*/  STL.64 [R1+0x1a8], R24 ;  /* 0x0001a81801007387 */ /* 0x000fe80000100a00 */
[----:B------:R-:W3:Y:S04]  /*1b770*/  LDL.LU R27, [R1+0xf4] ;  /* 0x0000f400011b7983 */ /* 0x000ee80000300800 */
[----:B------:R-:W-:Y:S04]  /*1b780*/  STL.64 [R1+0x1b0], R40 ;  /* 0x0001b02801007387 */ /* 0x000fe80000100a00 */
[----:B------:R-:W3:Y:S04]  /*1b790*/  LDL.LU R23, [R1+0xf8] ;  /* 0x0000f80001177983 */ /* 0x000ee80000300800 */
[----:B------:R-:W3:Y:S04]  /*1b7a0*/  LDL.LU R22, [R1+0xfc] ;  /* 0x0000fc0001167983 */ /* 0x000ee80000300800 */
[----:B------:R-:W3:Y:S01]  /*1b7b0*/  LDL.LU R21, [R1+0x100] ;  /* 0x0001000001157983 */ /* 0x000ee20000300800 */
[----:B------:R-:W-:-:S03]  /*1b7c0*/  IMAD.MOV.U32 R60, RZ, RZ, R9 ;  /* 0x000000ffff3c7224 */ /* 0x000fc600078e0009 */
[----:B------:R-:W-:Y:S01]  /*1b7d0*/  STL.64 [R1+0x1b8], R38 ;  /* 0x0001b82601007387 */ /* 0x000fe20000100a00 */
[----:B------:R-:W-:-:S03]  /*1b7e0*/  IMAD.MOV.U32 R61, RZ, RZ, R62 ;  /* 0x000000ffff3d7224 */ /* 0x000fc600078e003e */
[----:B------:R-:W3:Y:S01]  /*1b7f0*/  LDL.LU R20, [R1+0x104] ;  /* 0x0001040001147983 */ /* 0x000ee20000300800 */
[----:B------:R-:W-:Y:S02]  /*1b800*/  IMAD.MOV.U32 R82, RZ, RZ, R8 ;  /* 0x000000ffff527224 */ /* 0x000fe400078e0008 */
[----:B------:R-:W-:Y:S01]  /*1b810*/  IMAD.MOV.U32 R83, RZ, RZ, R63 ;  /* 0x000000ffff537224 */ /* 0x000fe200078e003f */
[----:B------:R-:W3:Y:S04]  /*1b820*/  LDL.LU R17, [R1+0x20] ;  /* 0x0000200001117983 */ /* 0x000ee80000300800 */
[----:B------:R-:W3:Y:S04]  /*1b830*/  LDL.LU R16, [R1+0x108] ;  /* 0x0001080001107983 */ /* 0x000ee80000300800 */
[----:B------:R-:W3:Y:S01]  /*1b840*/  LDL.LU R19, [R1+0x24] ;  /* 0x0000240001137983 */ /* 0x000ee20000300800 */
[----:B------:R-:W-:-:S03]  /*1b850*/  IMAD.MOV.U32 R31, RZ, RZ, R64 ;  /* 0x000000ffff1f7224 */ /* 0x000fc600078e0040 */
[----:B------:R-:W3:Y:S04]  /*1b860*/  LDL.LU R18, [R1+0x10c] ;  /* 0x00010c0001127983 */ /* 0x000ee80000300800 */
[----:B------:R-:W-:Y:S04]  /*1b870*/  STL.64 [R1+0x1c0], R60 ;  /* 0x0001c03c01007387 */ /* 0x000fe80000100a00 */
[----:B------:R-:W-:Y:S04]  /*1b880*/  STL.64 [R1+0x1c8], R82 ;  /* 0x0001c85201007387 */ /* 0x000fe80000100a00 */
[----:B------:R-:W3:Y:S04]  /*1b890*/  LDL.LU R9, [R1+0x38] ;  /* 0x0000380001097983 */ /* 0x000ee80000300800 */
[----:B------:R-:W3:Y:S01]  /*1b8a0*/  LDL.LU R8, [R1+0x110] ;  /* 0x0001100001087983 */ /* 0x000ee20000300800 */
[----:B--2---:R-:W-:-:S03]  /*1b8b0*/  IMAD.MOV.U32 R30, RZ, RZ, R3 ;  /* 0x000000ffff1e7224 */ /* 0x004fc600078e0003 */
[----:B------:R-:W2:Y:S01]  /*1b8c0*/  LDL.LU R3, [R1+0x3c] ;  /* 0x00003c0001037983 */ /* 0x000ea20000300800 */
[----:B----4-:R-:W-:-:S03]  /*1b8d0*/  IMAD.MOV.U32 R44, RZ, RZ, R2 ;  /* 0x000000ffff2c7224 */ /* 0x010fc600078e0002 */
[----:B------:R-:W4:Y:S04]  /*1b8e0*/  LDL.LU R2, [R1+0x114] ;  /* 0x0001140001027983 */ /* 0x000f280000300800 */
[----:B------:R-:W-:Y:S04]  /*1b8f0*/  STL.64 [R1+0x1d0], R30 ;  /* 0x0001d01e01007387 */ /* 0x000fe80000100a00 */
[----:B------:R-:W4:Y:S01]  /*1b900*/  LDL.LU R26, [R1+0x40] ;  /* 0x00004000011a7983 */ /* 0x000f220000300800 */
[----:B------:R-:W-:-:S03]  /*1b910*/  IMAD.MOV.U32 R14, RZ, RZ, R10 ;  /* 0x000000ffff0e7224 */ /* 0x000fc600078e000a */
[----:B------:R-:W4:Y:S04]  /*1b920*/  LDL.LU R11, [R1+0x118] ;  /* 0x00011800010b7983 */ /* 0x000f280000300800 */
[----:B------:R-:W4:Y:S01]  /*1b930*/  LDL.LU R10, [R1+0x44] ;  /* 0x00004400010a7983 */ /* 0x000f220000300800 */
[----:B---3--:R-:W-:-:S03]  /*1b940*/  IMAD.MOV.U32 R12, RZ, RZ, R0 ;  /* 0x000000ffff0c7224 */ /* 0x008fc600078e0000 */
[----:B------:R-:W3:Y:S01]  /*1b950*/  LDL.LU R0, [R1+0x11c] ;  /* 0x00011c0001007983 */ /* 0x000ee20000300800 */
[----:B------:R-:W-:Y:S02]  /*1b960*/  IMAD.MOV.U32 R45, RZ, RZ, R65 ;  /* 0x000000ffff2d7224 */ /* 0x000fe400078e0041 */
[----:B------:R-:W-:Y:S02]  /*1b970*/  IMAD.MOV.U32 R15, RZ, RZ, R74 ;  /* 0x000000ffff0f7224 */ /* 0x000fe400078e004a */
[----:B------:R-:W-:Y:S02]  /*1b980*/  IMAD.MOV.U32 R13, RZ, RZ, R75 ;  /* 0x000000ffff0d7224 */ /* 0x000fe400078e004b */
[----:B------:R-:W-:Y:S01]  /*1b990*/  IMAD.MOV.U32 R85, RZ, RZ, R76 ;  /* 0x000000ffff557224 */ /* 0x000fe200078e004c */
[----:B------:R-:W-:Y:S01]  /*1b9a0*/  STL.64 [R1+0x1d8], R44 ;  /* 0x0001d82c01007387 */ /* 0x000fe20000100a00 */
[----:B------:R-:W-:Y:S02]  /*1b9b0*/  IMAD.MOV.U32 R73, RZ, RZ, R77 ;  /* 0x000000ffff497224 */ /* 0x000fe400078e004d */
[----:B------:R-:W-:Y:S01]  /*1b9c0*/  IMAD.MOV.U32 R84, RZ, RZ, R28 ;  /* 0x000000ffff547224 */ /* 0x000fe200078e001c */
[----:B------:R-:W-:Y:S01]  /*1b9d0*/  STL.64 [R1+0x1e0], R14 ;  /* 0x0001e00e01007387 */ /* 0x000fe20000100a00 */
[----:B------:R-:W-:-:S02]  /*1b9e0*/  IMAD.MOV.U32 R71, RZ, RZ, R86 ;  /* 0x000000ffff477224 */ /* 0x000fc400078e0056 */
[----:B------:R-:W-:Y:S01]  /*1b9f0*/  IMAD.MOV.U32 R59, RZ, RZ, R87 ;  /* 0x000000ffff3b7224 */ /* 0x000fe200078e0057 */
[----:B------:R-:W-:Y:S01]  /*1ba00*/  STL.64 [R1+0x1e8], R12 ;  /* 0x0001e80c01007387 */ /* 0x000fe20000100a00 */
[----:B------:R-:W-:-:S03]  /*1ba10*/  IMAD.MOV.U32 R49, RZ, RZ, R88 ;  /* 0x000000ffff317224 */ /* 0x000fc600078e0058 */
[----:B------:R-:W-:Y:S01]  /*1ba20*/  STL.64 [R1+0x1f0], R84 ;  /* 0x0001f05401007387 */ /* 0x000fe20000100a00 */
[----:B------:R-:W-:Y:S02]  /*1ba30*/  IMAD.MOV.U32 R72, RZ, RZ, R27 ;  /* 0x000000ffff487224 */ /* 0x000fe400078e001b */
[----:B------:R-:W-:-:S03]  /*1ba40*/  IMAD.MOV.U32 R70, RZ, RZ, R23 ;  /* 0x000000ffff467224 */ /* 0x000fc600078e0017 */
[----:B------:R-:W-:Y:S01]  /*1ba50*/  STL.64 [R1+0x1f8], R72 ;  /* 0x0001f84801007387 */ /* 0x000fe20000100a00 */
[----:B------:R-:W-:-:S03]  /*1ba60*/  IMAD.MOV.U32 R58, RZ, RZ, R22 ;  /* 0x000000ffff3a7224 */ /* 0x000fc600078e0016 */
[----:B------:R-:W-:Y:S01]  /*1ba70*/  STL.64 [R1+0x200], R70 ;  /* 0x0002004601007387 */ /* 0x000fe20000100a00 */
[----:B------:R-:W-:-:S03]  /*1ba80*/  IMAD.MOV.U32 R48, RZ, RZ, R21 ;  /* 0x000000ffff307224 */ /* 0x000fc600078e0015 */
[----:B------:R-:W-:Y:S01]  /*1ba90*/  STL.64 [R1+0x208], R58 ;  /* 0x0002083a01007387 */ /* 0x000fe20000100a00 */
[----:B------:R-:W-:-:S03]  /*1baa0*/  IMAD.MOV.U32 R23, RZ, RZ, R89 ;  /* 0x000000ffff177224 */ /* 0x000fc600078e0059 */
[----:B------:R-:W-:Y:S01]  /*1bab0*/  STL.64 [R1+0x210], R48 ;  /* 0x0002103001007387 */ /* 0x000fe20000100a00 */
[----:B------:R-:W-:Y:S02]  /*1bac0*/  IMAD.MOV.U32 R22, RZ, RZ, R20 ;  /* 0x000000ffff167224 */ /* 0x000fe400078e0014 */
[----:B------:R-:W-:Y:S02]  /*1bad0*/  IMAD.MOV.U32 R29, RZ, RZ, R17 ;  /* 0x000000ffff1d7224 */ /* 0x000fe400078e0011 */
[----:B------:R-:W3:Y:S01]  /*1bae0*/  LDL.LU R17, [R1+0x70] ;  /* 0x0000700001117983 */ /* 0x000ee20000300800 */
[----:B------:R-:W-:-:S03]  /*1baf0*/  IMAD.MOV.U32 R28, RZ, RZ, R16 ;  /* 0x000000ffff1c7224 */ /* 0x000fc600078e0010 */
[----:B------:R-:W3:Y:S01]  /*1bb00*/  LDL.LU R16, [R1+0x120] ;  /* 0x0001200001107983 */ /* 0x000ee20000300800 */
[----:B------:R-:W-:-:S03]  /*1bb10*/  IMAD.MOV.U32 R37, RZ, RZ, R19 ;  /* 0x000000ffff257224 */ /* 0x000fc600078e0013 */
[----:B------:R-:W3:Y:S01]  /*1bb20*/  LDL.LU R21, [R1+0x74] ;  /* 0x0000740001157983 */ /* 0x000ee20000300800 */
[----:B------:R-:W-:-:S03]  /*1bb30*/  IMAD.MOV.U32 R36, RZ, RZ, R18 ;  /* 0x000000ffff247224 */ /* 0x000fc600078e0012 */
[----:B------:R-:W3:Y:S04]  /*1bb40*/  LDL.LU R20, [R1+0x124] ;  /* 0x0001240001147983 */ /* 0x000ee80000300800 */
[----:B------:R-:W-:Y:S04]  /*1bb50*/  STL.64 [R1+0x218], R22 ;  /* 0x0002181601007387 */ /* 0x000fe80000100a00 */
        /* <DEDUP_REMOVED lines=8> */
[----:B------:R-:W-:Y:S01]  /*1bbe0*/  STL.64 [R1+0x230], R8 ;  /* 0x0002300801007387 */ /* 0x000fe20000100a00 */
[----:B------:R-:W-:-:S03]  /*1bbf0*/  IMAD.MOV.U32 R35, RZ, RZ, R26 ;  /* 0x000000ffff237224 */ /* 0x000fc600078e001a */
[----:B0-----:R-:W4:Y:S01]  /*1bc00*/  LDL.LU R32, [R1+0x80] ;  /* 0x0000800001207983 */ /* 0x001f220000300800 */
[----:B------:R-:W-:Y:S02]  /*1bc10*/  IMAD.MOV.U32 R34, RZ, RZ, R11 ;  /* 0x000000ffff227224 */ /* 0x000fe400078e000b */
[----:B------:R-:W-:Y:S02]  /*1bc20*/  IMAD.MOV.U32 R11, RZ, RZ, R10 ;  /* 0x000000ffff0b7224 */ /* 0x000fe400078e000a */
[----:B---3--:R-:W-:Y:S02]  /*1bc30*/  IMAD.MOV.U32 R10, RZ, RZ, R0 ;  /* 0x000000ffff0a7224 */ /* 0x008fe400078e0000 */
[----:B------:R-:W3:Y:S04]  /*1bc40*/  LDL.LU R0, [R1+0x158] ;  /* 0x0001580001007983 */ /* 0x000ee80000300800 */
[----:B------:R-:W-:Y:S04]  /*1bc50*/  STL.64 [R1+0x238], R80 ;  /* 0x0002385001007387 */ /* 0x000fe80000100a00 */
[----:B------:R-:W-:Y:S04]  /*1bc60*/  STL.64 [R1+0x240], R34 ;  /* 0x0002402201007387 */ /* 0x000fe80000100a00 */
[----:B------:R-:W-:Y:S04]  /*1bc70*/  STL.64 [R1+0x248], R10 ;  /* 0x0002480a01007387 */ /* 0x000fe80000100a00 */
[----:B------:R-:W3:Y:S04]  /*1bc80*/  LDL.LU R27, [R1+0x84] ;  /* 0x00008400011b7983 */ /* 0x000ee80000300800 */
[----:B------:R-:W3:Y:S01]  /*1bc90*/  LDL.LU R26, [R1+0x15c] ;  /* 0x00015c00011a7983 */ /* 0x000ee20000300800 */
[----:B------:R-:W-:-:S03]  /*1bca0*/  IMAD.MOV.U32 R79, RZ, RZ, R21 ;  /* 0x000000ffff4f7224 */ /* 0x000fc600078e0015 */
[----:B------:R-:W3:Y:S01]  /*1bcb0*/  LDL.LU R21, [R1+0xa0] ;  /* 0x0000a00001157983 */ /* 0x000ee20000300800 */
[----:B------:R-:W-:-:S03]  /*1bcc0*/  IMAD.MOV.U32 R78, RZ, RZ, R20 ;  /* 0x000000ffff4e7224 */ /* 0x000fc600078e0014 */
[----:B------:R-:W3:Y:S04]  /*1bcd0*/  LDL.LU R20, [R1+0x160] ;  /* 0x0001600001147983 */ /* 0x000ee80000300800 */
[----:B------:R-:W-:Y:S01]  /*1bce0*/  STL.64 [R1+0x250], R16 ;  /* 0x0002501001007387 */ /* 0x000fe20000100a00 */
[----:B------:R-:W-:Y:S02]  /*1bcf0*/  IMAD.MOV.U32 R69, RZ, RZ, R19 ;  /* 0x000000ffff457224 */ /* 0x000fe400078e0013 */
[----:B------:R-:W-:Y:S02]  /*1bd00*/  IMAD.MOV.U32 R68, RZ, RZ, R18 ;  /* 0x000000ffff447224 */ /* 0x000fe400078e0012 */
[----:B--2---:R-:W-:Y:S02]  /*1bd10*/  IMAD.MOV.U32 R67, RZ, RZ, R3 ;  /* 0x000000ffff437224 */ /* 0x004fe400078e0003 */
[----:B------:R-:W2:Y:S01]  /*1bd20*/  LDL.LU R3, [R1+0xa4] ;  /* 0x0000a40001037983 */ /* 0x000ea20000300800 */
[----:B----4-:R-:W-:-:S03]  /*1bd30*/  IMAD.MOV.U32 R66, RZ, RZ, R2 ;  /* 0x000000ffff427224 */ /* 0x010fc600078e0002 */
[----:B------:R-:W2:Y:S04]  /*1bd40*/  LDL.LU R2, [R1+0x164] ;  /* 0x0001640001027983 */ /* 0x000ea80000300800 */
[----:B------:R-:W4:Y:S01]  /*1bd50*/  LDL.LU R19, [R1+0xa8] ;  /* 0x0000a80001137983 */ /* 0x000f220000300800 */
[----:B------:R-:W-:-:S03]  /*1bd60*/  IMAD.MOV.U32 R57, RZ, RZ, R32 ;  /* 0x000000ffff397224 */ /* 0x000fc600078e0020 */
[----:B------:R-:W4:Y:S04]  /*1bd70*/  LDL.LU R18, [R1+0x1a0] ;  /* 0x0001a00001127983 */ /* 0x000f280000300800 */
[----:B------:R-:W-:Y:S01]  /*1bd80*/  STL.64 [R1+0x258], R78 ;  /* 0x0002584e01007387 */ /* 0x000fe20000100a00 */
[----:B---3--:R-:W-:-:S03]  /*1bd90*/  IMAD.MOV.U32 R56, RZ, RZ, R0 ;  /* 0x000000ffff387224 */ /* 0x008fc600078e0000 */
[----:B------:R-:W3:Y:S04]  /*1bda0*/  LDL.LU R0, [R1+0x1a4] ;  /* 0x0001a40001007983 */ /* 0x000ee80000300800 */
[----:B------:R-:W2:Y:S04]  /*1bdb0*/  LDL R46, [R1+0x2b0] ;  /* 0x0002b000012e7983 */ /* 0x000ea80000100800 */
[----:B------:R-:W-:Y:S04]  /*1bdc0*/  STL.64 [R1+0x260], R68 ;  /* 0x0002604401007387 */ /* 0x000fe80000100a00 */
[----:B------:R-:W-:Y:S01]  /*1bdd0*/  STL.64 [R1+0x268], R66 ;  /* 0x0002684201007387 */ /* 0x000fe20000100a00 */
[----:B------:R-:W-:-:S03]  /*1bde0*/  IMAD.MOV.U32 R55, RZ, RZ, R27 ;  /* 0x000000ffff377224 */ /* 0x000fc600078e001b */
[----:B------:R-:W-:Y:S04]  /*1bdf0*/  STL.64 [R1+0x270], R56 ;  /* 0x0002703801007387 */ /* 0x000fe80000100a00 */
[----:B------:R-:W2:Y:S04]  /*1be00*/  LDL.LU R32, [R1+0x2a0] ;  /* 0x0002a00001207983 */ /* 0x000ea80000300800 */
[----:B------:R-:W2:Y:S01]  /*1be10*/  LDL.LU R27, [R1+0x2a8] ;  /* 0x0002a800011b7983 */ /* 0x000ea20000300800 */
[----:B------:R-:W-:-:S03]  /*1be20*/  IMAD.MOV.U32 R54, RZ, RZ, R26 ;  /* 0x000000ffff367224 */ /* 0x000fc600078e001a */
[----:B------:R-:W3:Y:S01]  /*1be30*/  LDL.LU R26, [R1+0x2ac] ;  /* 0x0002ac00011a7983 */ /* 0x000ee20000300800 */
[----:B------:R-:W-:Y:S01]  /*1be40*/  ISETP.GT.AND P2, PT, R50, RZ, PT ;  /* 0x000000ff3200720c */ /* 0x000fe20003f44270 */
[----:B------:R-:W-:Y:S02]  /*1be50*/  IMAD.MOV.U32 R33, RZ, RZ, R6 ;  /* 0x000000ffff217224 */ /* 0x000fe400078e0006 */
[----:B------:R-:W-:Y:S01]  /*1be60*/  STL.64 [R1+0x278], R54 ;  /* 0x0002783601007387 */ /* 0x000fe20000100a00 */
[----:B------:R-:W-:Y:S02]  /*1be70*/  IMAD.MOV.U32 R43, RZ, RZ, R21 ;  /* 0x000000ffff2b7224 */ /* 0x000fe400078e0015 */
[----:B------:R-:W-:-:S05]  /*1be80*/  IMAD.MOV.U32 R42, RZ, RZ, R20 ;  /* 0x000000ffff2a7224 */ /* 0x000fca00078e0014 */
[----:B------:R-:W-:Y:S04]  /*1be90*/  STL.64 [R1+0x280], R42 ;  /* 0x0002802a01007387 */ /* 0x000fe80000100a00 */
[----:B------:R-:W4:Y:S04]  /*1bea0*/  LDL R20, [R1+0x2ec] ;  /* 0x0002ec0001147983 */ /* 0x000f280000100800 */
[----:B------:R-:W4:Y:S01]  /*1beb0*/  LDL R21, [R1+0x2f0] ;  /* 0x0002f00001157983 */ /* 0x000f220000100800 */
[----:B--2---:R-:W-:-:S05]  /*1bec0*/  IMAD.MOV.U32 R6, RZ, RZ, R27 ;  /* 0x000000ffff067224 */ /* 0x004fca00078e001b */
[----:B------:R-:W2:Y:S01]  /*1bed0*/  @P2 LDG.E.U16 R46, desc[UR24][R6.64] ;  /* 0x00000018062e2981 */ /* 0x000ea2000c1e1500 */
[----:B---3--:R-:W-:Y:S02]  /*1bee0*/  IMAD.MOV.U32 R90, RZ, RZ, R0 ;  /* 0x000000ffff5a7224 */ /* 0x008fe400078e0000 */
[----:B------:R-:W-:Y:S01]  /*1bef0*/  IMAD.MOV.U32 R91, RZ, RZ, R4 ;  /* 0x000000ffff5b7224 */ /* 0x000fe200078e0004 */
[----:B------:R-:W-:Y:S01]  /*1bf00*/  STL.64 [R1+0x288], R2 ;  /* 0x0002880201007387 */ /* 0x000fe20000100a00 */
[----:B------:R-:W-:-:S03]  /*1bf10*/  IMAD.MOV.U32 R4, RZ, RZ, R26 ;  /* 0x000000ffff047224 */ /* 0x000fc600078e001a */
[----:B----4-:R-:W-:Y:S04]  /*1bf20*/  STL.64 [R1+0x290], R18 ;  /* 0x0002901201007387 */ /* 0x010fe80000100a00 */
[----:B------:R-:W3:Y:S04]  /*1bf30*/  LDL R0, [R1+0x454] ;  /* 0x0004540001007983 */ /* 0x000ee80000100800 */
[----:B------:R-:W4:Y:S04]  /*1bf40*/  LDL R92, [R1+0x458] ;  /* 0x00045800015c7983 */ /* 0x000f280000100800 */
[----:B------:R-:W-:Y:S01]  /*1bf50*/  STL.64 [R1+0x298], R90 ;  /* 0x0002985a01007387 */ /* 0x000fe20000100a00 */
[----:B------:R-:W-:-:S03]  /*1bf60*/  ISETP.GT.AND P5, PT, R50, 0x1, PT ;  /* 0x000000013200780c */ /* 0x000fc60003fa4270 */
[----:B------:R-:W-:Y:S04]  /*1bf70*/  STL.64 [R1+0x2a0], R32 ;  /* 0x0002a02001007387 */ /* 0x000fe80000100a00 */
[----:B------:R-:W-:Y:S04]  /*1bf80*/  STL [R1+0xa50], R4 ;  /* 0x000a500401007387 */ /* 0x000fe80000100800 */
[----:B------:R-:W-:Y:S04]  /*1bf90*/  STL [R1+0xb60], R4 ;  /* 0x000b600401007387 */ /* 0x000fe80000100800 */
[----:B------:R-:W-:Y:S04]  /*1bfa0*/  STL [R1+0xcd8], R4 ;  /* 0x000cd80401007387 */ /* 0x000fe80000100800 */
[----:B------:R-:W-:Y:S04]  /*1bfb0*/  STL [R1+0xa4c], R5 ;  /* 0x000a4c0501007387 */ /* 0x000fe80000100800 */
[----:B------:R-:W-:Y:S04]  /*1bfc0*/  STL [R1+0xb64], R5 ;  /* 0x000b640501007387 */ /* 0x000fe80000100800 */
[----:B------:R-:W-:Y:S04]  /*1bfd0*/  STL [R1+0xcdc], R5 ;  /* 0x000cdc0501007387 */ /* 0x000fe80000100800 */
[----:B------:R-:W4:Y:S04]  /*1bfe0*/  LDL R26, [R1+0x550] ;  /* 0x00055000011a7983 */ /* 0x000f280000100800 */
[----:B------:R-:W4:Y:S04]  /*1bff0*/  LDL R47, [R1+0x54c] ;  /* 0x00054c00012f7983 */ /* 0x000f280000100800 */
[----:B------:R-:W-:Y:S04]  /*1c000*/  STL [R1+0xa58], R6 ;  /* 0x000a580601007387 */ /* 0x000fe80000100800 */
[----:B------:R-:W-:Y:S04]  /*1c010*/  STL [R1+0xb68], R6 ;  /* 0x000b680601007387 */ /* 0x000fe80000100800 */
[----:B------:R0:W-:Y:S04]  /*1c020*/  STL [R1+0xce0], R6 ;  /* 0x000ce00601007387 */ /* 0x0001e80000100800 */
[----:B------:R-:W4:Y:S04]  /*1c030*/  @P5 LDG.E.U16 R20, desc[UR24][R32.64] ;  /* 0x0000001820145981 */ /* 0x000f28000c1e1500 */
[----:B------:R-:W4:Y:S04]  /*1c040*/  @P5 LDG.E.U16 R21, desc[UR24][R90.64] ;  /* 0x000000185a155981 */ /* 0x000f28000c1e1500 */
[----:B0-----:R-:W4:Y:S04]  /*1c050*/  LDL R6, [R1+0x554] ;  /* 0x0005540001067983 */ /* 0x001f280000100800 */
[----:B------:R-:W-:Y:S04]  /*1c060*/  STL [R1+0xa54], R7 ;  /* 0x000a540701007387 */ /* 0x000fe80000100800 */
[----:B------:R-:W-:Y:S04]  /*1c070*/  STL [R1+0xb6c], R7 ;  /* 0x000b6c0701007387 */ /* 0x000fe80000100800 */
[----:B------:R0:W-:Y:S01]  /*1c080*/  STL [R1+0xce4], R7 ;  /* 0x000ce40701007387 */ /* 0x0001e20000100800 */
[----:B------:R-:W-:-:S02]  /*1c090*/  ISETP.GT.AND P6, PT, R50, 0x2, PT ;  /* 0x000000023200780c */ /* 0x000fc40003fc4270 */
[C---:B------:R-:W-:Y:S01]  /*1c0a0*/  ISETP.GT.AND P4, PT, R50.reuse, 0x3, PT ;  /* 0x000000033200780c */ /* 0x040fe20003f84270 */
[----:B------:R-:W4:Y:S04]  /*1c0b0*/  @P2 LDG.E.U16 R93, desc[UR24][R4.64] ;  /* 0x00000018045d2981 */ /* 0x000f28000c1e1500 */
[----:B0-----:R-:W4:Y:S04]  /*1c0c0*/  LDL R7, [R1+0x4b8] ;  /* 0x0004b80001077983 */ /* 0x001f280000100800 */
[----:B--2---:R-:W-:Y:S04]  /*1c0d0*/  @P2 STL [R1+0x2b0], R46 ;  /* 0x0002b02e01002387 */ /* 0x004fe80000100800 */
[----:B------:R-:W2:Y:S04]  /*1c0e0*/  LDL.LU.64 R32, [R1+0xf78] ;  /* 0x000f780001207983 */ /* 0x000ea80000300a00 */
[----:B------:R-:W2:Y:S04]  /*1c0f0*/  LDL.LU.64 R90, [R1+0xf70] ;  /* 0x000f7000015a7983 */ /* 0x000ea80000300a00 */
[----:B---3--:R-:W3:Y:S04]  /*1c100*/  @P6 LDG.E.U16 R0, desc[UR24][R18.64] ;  /* 0x0000001812006981 */ /* 0x008ee8000c1e1500 */
[----:B----4-:R-:W4:Y:S04]  /*1c110*/  @P6 LDG.E.U16 R92, desc[UR24][R2.64] ;  /* 0x00000018025c6981 */ /* 0x010f28000c1e1500 */
[----:B------:R0:W-:Y:S04]  /*1c120*/  @P5 STL [R1+0x2ec], R20 ;  /* 0x0002ec1401005387 */ /* 0x0001e80000100800 */
[----:B0-----:R-:W4:Y:S04]  /*1c130*/  LDL R20, [R1+0x548] ;  /* 0x0005480001147983 */ /* 0x001f280000100800 */
[----:B--2---:R-:W2:Y:S04]  /*1c140*/  @P4 LDG.E.U16 R91, desc[UR24][R42.64] ;  /* 0x000000182a5b4981 */ /* 0x004ea8000c1e1500 */
[----:B------:R-:W2:Y:S01]  /*1c150*/  @P4 LDG.E.U16 R90, desc[UR24][R54.64] ;  /* 0x00000018365a4981 */ /* 0x000ea2000c1e1500 */
[----:B------:R-:W-:-:S03]  /*1c160*/  ISETP.GT.AND P3, PT, R50, 0x4, PT ;  /* 0x000000043200780c */ /* 0x000fc60003f64270 */
[----:B------:R0:W-:Y:S04]  /*1c170*/  @P5 STL [R1+0x2f0], R21 ;  /* 0x0002f01501005387 */ /* 0x0001e80000100800 */
[----:B------:R-:W2:Y:S04]  /*1c180*/  LDL R18, [R1+0x540] ;  /* 0x0005400001127983 */ /* 0x000ea80000100800 */
[----:B------:R-:W2:Y:S04]  /*1c190*/  LDL R19, [R1+0x53c] ;  /* 0x00053c0001137983 */ /* 0x000ea80000100800 */
[----:B0-----:R-:W2:Y:S01]  /*1c1a0*/  LDL R21, [R1+0x544] ;  /* 0x0005440001157983 */ /* 0x001ea20000100800 */
[----:B------:R-:W-:-:S03]  /*1c1b0*/  ISETP.GT.AND P2, PT, R50, 0x5, PT ;  /* 0x000000053200780c */ /* 0x000fc60003f44270 */
[----:B------:R-:W2:Y:S04]  /*1c1c0*/  LDL R2, [R1+0x2b4] ;  /* 0x0002b40001027983 */ /* 0x000ea80000100800 */
[----:B---3--:R0:W-:Y:S04]  /*1c1d0*/  @P6 STL [R1+0x454], R0 ;  /* 0x0004540001006387 */ /* 0x0081e80000100800 */
[----:B------:R-:W3:Y:S04]  /*1c1e0*/  @P3 LDG.E.U16 R6, desc[UR24][R66.64] ;  /* 0x0000001842063981 */ /* 0x000ee8000c1e1500 */
[----:B------:R-:W3:Y:S04]  /*1c1f0*/  @P3 LDG.E.U16 R7, desc[UR24][R56.64] ;  /* 0x0000001838073981 */ /* 0x000ee8000c1e1500 */
[----:B0-----:R-:W3:Y:S04]  /*1c200*/  LDL R0, [R1+0x2b8] ;  /* 0x0002b80001007983 */ /* 0x001ee80000100800 */
[----:B----4-:R-:W-:Y:S04]  /*1c210*/  @P6 STL [R1+0x458], R92 ;  /* 0x0004585c01006387 */ /* 0x010fe80000100800 */
[----:B------:R-:W4:Y:S04]  /*1c220*/  @P2 LDG.E.U16 R26, desc[UR24][R68.64] ;  /* 0x00000018441a2981 */ /* 0x000f28000c1e1500 */
[----:B------:R-:W3:Y:S04]  /*1c230*/  LDL.LU.64 R42, [R1+0xf68] ;  /* 0x000f6800012a7983 */ /* 0x000ee80000300a00 */
[----:B------:R-:W3:Y:S01]  /*1c240*/  @P2 LDG.E.U16 R47, desc[UR24][R78.64] ;  /* 0x000000184e2f2981 */ /* 0x000ee2000c1e1500 */
[----:B------:R-:W-:-:S13]  /*1c250*/  ISETP.GT.AND P5, PT, R50, 0x6, PT ;  /* 0x000000063200780c */ /* 0x000fda0003fa4270 */
[----:B------:R-:W4:Y:S04]  /*1c260*/  @P5 LDG.E.U16 R20, desc[UR24][R16.64] ;  /* 0x0000001810145981 */ /* 0x000f28000c1e1500 */
[----:B--2---:R0:W-:Y:S04]  /*1c270*/  STL [R1+0xce8], R91 ;  /* 0x000ce85b01007387 */ /* 0x0041e80000100800 */
[----:B0-----:R-:W2:Y:S04]  /*1c280*/  LDL R91, [R1+0x308] ;  /* 0x00030800015b7983 */ /* 0x001ea80000100800 */
[----:B------:R-:W2:Y:S04]  /*1c290*/  LDL.LU.64 R54, [R1+0xf60] ;  /* 0x000f600001367983 */ /* 0x000ea80000300a00 */
[----:B------:R-:W2:Y:S04]  /*1c2a0*/  LDL R3, [R1+0x45c] ;  /* 0x00045c0001037983 */ /* 0x000ea80000100800 */
[----:B------:R-:W2:Y:S04]  /*1c2b0*/  LDL R27, [R1+0x460] ;  /* 0x00046000011b7983 */ /* 0x000ea80000100800 */
[----:B------:R-:W2:Y:S04]  /*1c2c0*/  LDL R46, [R1+0x490] ;  /* 0x00049000012e7983 */ /* 0x000ea80000100800 */
[----:B------:R-:W2:Y:S04]  /*1c2d0*/  LDL R92, [R1+0x494] ;  /* 0x00049400015c7983 */ /* 0x000ea80000100800 */
[----:B------:R0:W-:Y:S01]  /*1c2e0*/  STL [R1+0xcec], R90 ;  /* 0x000cec5a01007387 */ /* 0x0001e20000100800 */
[----:B------:R-:W-:-:S02]  /*1c2f0*/  ISETP.GT.AND P6, PT, R50, 0x7, PT ;  /* 0x000000073200780c */ /* 0x000fc40003fc4270 */
[C---:B------:R-:W-:Y:S01]  /*1c300*/  ISETP.GT.AND P4, PT, R50.reuse, 0x8, PT ;  /* 0x000000083200780c */ /* 0x040fe20003f84270 */
[----:B------:R-:W2:Y:S04]  /*1c310*/  @P5 LDG.E.U16 R21, desc[UR24][R10.64] ;  /* 0x000000180a155981 */ /* 0x000ea8000c1e1500 */
[----:B0-----:R-:W2:Y:S06]  /*1c320*/  LDL R90, [R1+0x304] ;  /* 0x00030400015a7983 */ /* 0x001eac0000100800 */
[----:B------:R-:W2:Y:S04]  /*1c330*/  @P6 LDG.E.U16 R18, desc[UR24][R34.64] ;  /* 0x0000001822126981 */ /* 0x000ea8000c1e1500 */
[----:B------:R-:W2:Y:S04]  /*1c340*/  @P6 LDG.E.U16 R19, desc[UR24][R80.64] ;  /* 0x0000001850136981 */ /* 0x000ea8000c1e1500 */
[----:B------:R-:W2:Y:S04]  /*1c350*/  @P4 LDG.E.U16 R2, desc[UR24][R8.64] ;  /* 0x0000001808024981 */ /* 0x000ea8000c1e1500 */
[----:B------:R-:W2:Y:S04]  /*1c360*/  LDL.LU.64 R56, [R1+0xf58] ;  /* 0x000f580001387983 */ /* 0x000ea80000300a00 */
[----:B---3--:R-:W3:Y:S04]  /*1c370*/  @P4 LDG.E.U16 R0, desc[UR24][R36.64] ;  /* 0x0000001824004981 */ /* 0x008ee8000c1e1500 */
[----:B------:R-:W3:Y:S04]  /*1c380*/  LDL.LU.64 R66, [R1+0xf50] ;  /* 0x000f500001427983 */ /* 0x000ee80000300a00 */
[----:B------:R0:W-:Y:S04]  /*1c390*/  @P3 STL [R1+0x554], R6 ;  /* 0x0005540601003387 */ /* 0x0001e80000100800 */
[----:B------:R1:W-:Y:S01]  /*1c3a0*/  @P3 STL [R1+0x4b8], R7 ;  /* 0x0004b80701003387 */ /* 0x0003e20000100800 */
[----:B------:R-:W-:-:S03]  /*1c3b0*/  ISETP.GT.AND P3, PT, R50, 0x9, PT ;  /* 0x000000093200780c */ /* 0x000fc60003f64270 */
[----:B------:R-:W3:Y:S04]  /*1c3c0*/  LDL.LU.64 R68, [R1+0xf48] ;  /* 0x000f480001447983 */ /* 0x000ee80000300a00 */
[----:B0-----:R-:W3:Y:S04]  /*1c3d0*/  LDL R6, [R1+0x534] ;  /* 0x0005340001067983 */ /* 0x001ee80000100800 */
[----:B-1----:R-:W3:Y:S04]  /*1c3e0*/  LDL R7, [R1+0x538] ;  /* 0x0005380001077983 */ /* 0x002ee80000100800 */
[----:B------:R-:W3:Y:S04]  /*1c3f0*/  LDL.LU.64 R78, [R1+0xf40] ;  /* 0x000f4000014e7983 */ /* 0x000ee80000300a00 */
[----:B----4-:R0:W-:Y:S04]  /*1c400*/  @P2 STL [R1+0x550], R26 ;  /* 0x0005501a01002387 */ /* 0x0101e80000100800 */
[----:B0-----:R-:W4:Y:S04]  /*1c410*/  LDL R26, [R1+0x530] ;  /* 0x00053000011a7983 */ /* 0x001f280000100800 */
[----:B------:R0:W-:Y:S04]  /*1c420*/  @P2 STL [R1+0x54c], R47 ;  /* 0x00054c2f01002387 */ /* 0x0001e80000100800 */
[----:B0-----:R-:W4:Y:S04]  /*1c430*/  LDL R47, [R1+0x52c] ;  /* 0x00052c00012f7983 */ /* 0x001f280000100800 */
[----:B------:R-:W4:Y:S04]  /*1c440*/  LDL.LU.64 R16, [R1+0xf38] ;  /* 0x000f380001107983 */ /* 0x000f280000300a00 */
[----:B------:R0:W-:Y:S04]  /*1c450*/  @P5 STL [R1+0x548], R20 ;  /* 0x0005481401005387 */ /* 0x0001e80000100800 */
[----:B0-----:R-:W4:Y:S04]  /*1c460*/  LDL R20, [R1+0x528] ;  /* 0x0005280001147983 */ /* 0x001f280000100800 */
[----:B--2---:R-:W2:Y:S04]  /*1c470*/  @P3 LDG.E.U16 R91, desc[UR24][R22.64] ;  /* 0x00000018165b3981 */ /* 0x004ea8000c1e1500 */
[----:B------:R-:W2:Y:S01]  /*1c480*/  @P3 LDG.E.U16 R90, desc[UR24][R28.64] ;  /* 0x000000181c5a3981 */ /* 0x000ea2000c1e1500 */
[----:B------:R-:W-:-:S03]  /*1c490*/  ISETP.GT.AND P2, PT, R50, 0xa, PT ;  /* 0x0000000a3200780c */ /* 0x000fc60003f44270 */
[----:B------:R-:W2:Y:S04]  /*1c4a0*/  LDL.LU.64 R10, [R1+0xf30] ;  /* 0x000f3000010a7983 */ /* 0x000ea80000300a00 */
[----:B------:R0:W-:Y:S01]  /*1c4b0*/  @P5 STL [R1+0x544], R21 ;  /* 0x0005441501005387 */ /* 0x0001e20000100800 */
[----:B------:R-:W-:-:S05]  /*1c4c0*/  ISETP.GT.AND P5, PT, R50, 0xb, PT ;  /* 0x0000000b3200780c */ /* 0x000fca0003fa4270 */
[----:B------:R-:W2:Y:S04]  /*1c4d0*/  @P2 LDG.E.U16 R27, desc[UR24][R58.64] ;  /* 0x000000183a1b2981 */ /* 0x000ea8000c1e1500 */
[----:B0-----:R-:W2:Y:S04]  /*1c4e0*/  LDL R21, [R1+0x524] ;  /* 0x0005240001157983 */ /* 0x001ea80000100800 */
[----:B------:R-:W2:Y:S04]  /*1c4f0*/  LDL.LU.64 R34, [R1+0xf28] ;  /* 0x000f280001227983 */ /* 0x000ea80000300a00 */
[----:B------:R0:W-:Y:S04]  /*1c500*/  @P6 STL [R1+0x540], R18 ;  /* 0x0005401201006387 */ /* 0x0001e80000100800 */
[----:B------:R-:W2:Y:S04]  /*1c510*/  @P2 LDG.E.U16 R3, desc[UR24][R48.64] ;  /* 0x0000001830032981 */ /* 0x000ea8000c1e1500 */
[----:B------:R-:W2:Y:S04]  /*1c520*/  @P5 LDG.E.U16 R92, desc[UR24][R72.64] ;  /* 0x00000018485c5981 */ /* 0x000ea8000c1e1500 */
[----:B0-----:R-:W2:Y:S04]  /*1c530*/  LDL.LU R18, [R1+0xf20] ;  /* 0x000f200001127983 */ /* 0x001ea80000300800 */
[----:B------:R-:W2:Y:S04]  /*1c540*/  LDL.LU.64 R80, [R1+0xf18] ;  /* 0x000f180001507983 */ /* 0x000ea80000300a00 */
[----:B------:R0:W-:Y:S01]  /*1c550*/  @P6 STL [R1+0x53c], R19 ;  /* 0x00053c1301006387 */ /* 0x0001e20000100800 */
[----:B------:R-:W-:-:S03]  /*1c560*/  ISETP.GT.AND P6, PT, R50, 0xc, PT ;  /* 0x0000000c3200780c */ /* 0x000fc60003fc4270 */
[----:B------:R-:W2:Y:S04]  /*1c570*/  @P5 LDG.E.U16 R46, desc[UR24][R70.64] ;  /* 0x00000018462e5981 */ /* 0x000ea8000c1e1500 */
[----:B0-----:R-:W2:Y:S04]  /*1c580*/  LDL.LU R19, [R1+0xf10] ;  /* 0x000f100001137983 */ /* 0x001ea80000300800 */
[----:B------:R-:W2:Y:S04]  /*1c590*/  LDL.LU.64 R8, [R1+0xf08] ;  /* 0x000f080001087983 */ /* 0x000ea80000300a00 */
[----:B------:R0:W-:Y:S04]  /*1c5a0*/  @P4 STL [R1+0x2b4], R2 ;  /* 0x0002b40201004387 */ /* 0x0001e80000100800 */
[----:B---3--:R-:W3:Y:S04]  /*1c5b0*/  @P6 LDG.E.U16 R6, desc[UR24][R12.64] ;  /* 0x000000180c066981 */ /* 0x008ee8000c1e1500 */
[----:B------:R-:W3:Y:S04]  /*1c5c0*/  @P6 LDG.E.U16 R7, desc[UR24][R84.64] ;  /* 0x0000001854076981 */ /* 0x000ee8000c1e1500 */
[----:B0-----:R-:W3:Y:S04]  /*1c5d0*/  LDL.LU R2, [R1+0xf00] ;  /* 0x000f000001027983 */ /* 0x001ee80000300800 */
[----:B------:R-:W3:Y:S04]  /*1c5e0*/  LDL.LU.64 R36, [R1+0xef8] ;  /* 0x000ef80001247983 */ /* 0x000ee80000300a00 */
[----:B------:R0:W-:Y:S01]  /*1c5f0*/  @P4 STL [R1+0x2b8], R0 ;  /* 0x0002b80001004387 */ /* 0x0001e20000100800 */
[----:B------:R-:W-:-:S03]  /*1c600*/  ISETP.GT.AND P4, PT, R50, 0xd, PT ;  /* 0x0000000d3200780c */ /* 0x000fc60003f84270 */
[----:B0-----:R-:W3:Y:S10]  /*1c610*/  LDL R0, [R1+0x520] ;  /* 0x0005200001007983 */ /* 0x001ef40000100800 */
[----:B----4-:R-:W4:Y:S04]  /*1c620*/  @P4 LDG.E.U16 R47, desc[UR24][R44.64] ;  /* 0x000000182c2f4981 */ /* 0x010f28000c1e1500 */
[----:B------:R-:W4:Y:S04]  /*1c630*/  LDL.LU.64 R28, [R1+0xef0] ;  /* 0x000ef000011c7983 */ /* 0x000f280000300a00 */
[----:B------:R-:W4:Y:S04]  /*1c640*/  @P4 LDG.E.U16 R26, desc[UR24][R14.64] ;  /* 0x000000180e1a4981 */ /* 0x000f28000c1e1500 */
[----:B------:R-:W4:Y:S04]  /*1c650*/  LDL.LU.64 R22, [R1+0xee8] ;  /* 0x000ee80001167983 */ /* 0x000f280000300a00 */
[----:B--2---:R-:W-:Y:S04]  /*1c660*/  @P3 STL [R1+0x308], R91 ;  /* 0x0003085b01003387 */ /* 0x004fe80000100800 */
[----:B------:R-:W-:Y:S01]  /*1c670*/  @P3 STL [R1+0x304], R90 ;  /* 0x0003045a01003387 */ /* 0x000fe20000100800 */
[----:B------:R-:W-:-:S03]  /*1c680*/  ISETP.GT.AND P3, PT, R50, 0xe, PT ;  /* 0x0000000e3200780c */ /* 0x000fc60003f64270 */
[----:B------:R-:W2:Y:S04]  /*1c690*/  LDL.LU.64 R48, [R1+0xee0] ;  /* 0x000ee00001307983 */ /* 0x000ea80000300a00 */
[----:B------:R-:W2:Y:S06]  /*1c6a0*/  LDL.LU.64 R58, [R1+0xed8] ;  /* 0x000ed800013a7983 */ /* 0x000eac0000300a00 */
[----:B------:R-:W2:Y:S04]  /*1c6b0*/  @P3 LDG.E.U16 R20, desc[UR24][R30.64] ;  /* 0x000000181e143981 */ /* 0x000ea8000c1e1500 */
[----:B------:R-:W-:Y:S04]  /*1c6c0*/  @P2 STL [R1+0x460], R27 ;  /* 0x0004601b01002387 */ /* 0x000fe80000100800 */
[----:B------:R-:W2:Y:S04]  /*1c6d0*/  @P3 LDG.E.U16 R21, desc[UR24][R82.64] ;  /* 0x0000001852153981 */ /* 0x000ea8000c1e1500 */
[----:B------:R0:W-:Y:S04]  /*1c6e0*/  @P2 STL [R1+0x45c], R3 ;  /* 0x00045c0301002387 */ /* 0x0001e80000100800 */
[----:B------:R-:W2:Y:S04]  /*1c6f0*/  LDL.LU.64 R70, [R1+0xed0] ;  /* 0x000ed00001467983 */ /* 0x000ea80000300a00 */
[----:B0-----:R-:W2:Y:S04]  /*1c700*/  LDL R3, [R1+0x51c] ;  /* 0x00051c0001037983 */ /* 0x001ea80000100800 */
[----:B------:R-:W2:Y:S04]  /*1c710*/  LDL.LU.64 R72, [R1+0xec8] ;  /* 0x000ec80001487983 */ /* 0x000ea80000300a00 */
[----:B------:R-:W2:Y:S04]  /*1c720*/  LDL R27, [R1+0x2bc] ;  /* 0x0002bc00011b7983 */ /* 0x000ea80000100800 */
[----:B------:R0:W-:Y:S04]  /*1c730*/  @P5 STL [R1+0x494], R92 ;  /* 0x0004945c01005387 */ /* 0x0001e80000100800 */
[----:B0-----:R-:W2:Y:S04]  /*1c740*/  LDL R92, [R1+0x2c0] ;  /* 0x0002c000015c7983 */ /* 0x001ea80000100800 */
[----:B------:R0:W-:Y:S04]  /*1c750*/  @P5 STL [R1+0x490], R46 ;  /* 0x0004902e01005387 */ /* 0x0001e80000100800 */
[----:B0-----:R-:W2:Y:S04]  /*1c760*/  LDL R46, [R1+0x30c] ;  /* 0x00030c00012e7983 */ /* 0x001ea80000100800 */
[----:B------:R-:W2:Y:S04]  /*1c770*/  LDL.LU.64 R84, [R1+0xec0] ;  /* 0x000ec00001547983 */ /* 0x000ea80000300a00 */
[----:B------:R-:W2:Y:S04]  /*1c780*/  LDL.LU.64 R12, [R1+0xeb8] ;  /* 0x000eb800010c7983 */ /* 0x000ea80000300a00 */
[----:B---3--:R-:W-:Y:S04]  /*1c790*/  @P6 STL [R1+0x534], R6 ;  /* 0x0005340601006387 */ /* 0x008fe80000100800 */
[----:B------:R-:W-:Y:S04]  /*1c7a0*/  @P6 STL [R1+0x538], R7 ;  /* 0x0005380701006387 */ /* 0x000fe80000100800 */
[----:B------:R-:W3:Y:S04]  /*1c7b0*/  LDL.LU.64 R14, [R1+0xeb0] ;  /* 0x000eb000010e7983 */ /* 0x000ee80000300a00 */
[----:B------:R-:W3:Y:S04]  /*1c7c0*/  LDL R44, [R1+0x310] ;  /* 0x00031000012c7983 */ /* 0x000ee80000100800 */
[----:B----4-:R-:W-:Y:S04]  /*1c7d0*/  @P4 STL [R1+0x52c], R47 ;  /* 0x00052c2f01004387 */ /* 0x010fe80000100800 */
[----:B------:R0:W-:Y:S04]  /*1c7e0*/  @P4 STL [R1+0x530], R26 ;  /* 0x0005301a01004387 */ /* 0x0001e80000100800 */
[----:B------:R-:W4:Y:S04]  /*1c7f0*/  LDL.LU.64 R30, [R1+0xea8] ;  /* 0x000ea800011e7983 */ /* 0x000f280000300a00 */
[----:B------:R-:W4:Y:S04]  /*1c800*/  LDL R45, [R1+0x464] ;  /* 0x00046400012d7983 */ /* 0x000f280000100800 */
[----:B0-----:R-:W4:Y:S04]  /*1c810*/  LDL R26, [R1+0x468] ;  /* 0x00046800011a7983 */ /* 0x001f280000100800 */
[----:B------:R-:W4:Y:S04]  /*1c820*/  LDL.LU R7, [R1+0xd0] ;  /* 0x0000d00001077983 */ /* 0x000f280000300800 */
[----:B------:R-:W4:Y:S04]  /*1c830*/  LDL.LU R6, [R1+0x2f4] ;  /* 0x0002f40001067983 */ /* 0x000f280000300800 */
[----:B------:R-:W4:Y:S04]  /*1c840*/  LDL R90, [R1+0x498] ;  /* 0x00049800015a7983 */ /* 0x000f280000100800 */
[----:B--2---:R0:W-:Y:S04]  /*1c850*/  @P3 STL [R1+0x528], R20 ;  /* 0x0005281401003387 */ /* 0x0041e80000100800 */
[----:B0-----:R-:W2:Y:S01]  /*1c860*/  LDL R20, [R1+0x49c] ;  /* 0x00049c0001147983 */ /* 0x001ea20000100800 */
[----:B------:R-:W-:-:S02]  /*1c870*/  ISETP.GT.AND P2, PT, R50, 0xf, PT ;  /* 0x0000000f3200780c */ /* 0x000fc40003f44270 */
[C---:B------:R-:W-:Y:S02]  /*1c880*/  ISETP.GT.AND P5, PT, R50.reuse, 0x10, PT ;  /* 0x000000103200780c */ /* 0x040fe40003fa4270 */
[----:B------:R-:W-:-:S09]  /*1c890*/  ISETP.GT.AND P6, PT, R50, 0x11, PT ;  /* 0x000000113200780c */ /* 0x000fd20003fc4270 */
[----:B------:R-:W2:Y:S04]  /*1c8a0*/  @P2 LDG.E.U16 R0, desc[UR24][R60.64] ;  /* 0x000000183c002981 */ /* 0x000ea8000c1e1500 */
[----:B------:R-:W2:Y:S01]  /*1c8b0*/  @P2 LDG.E.U16 R3, desc[UR24][R38.64] ;  /* 0x0000001826032981 */ /* 0x000ea2000c1e1500 */
[----:B------:R-:W-:-:S03]  /*1c8c0*/  ISETP.GT.AND P4, PT, R50, 0x12, PT ;  /* 0x000000123200780c */ /* 0x000fc60003f84270 */
[----:B------:R-:W2:Y:S04]  /*1c8d0*/  @P5 LDG.E.U16 R27, desc[UR24][R40.64] ;  /* 0x00000018281b5981 */ /* 0x000ea8000c1e1500 */
[----:B------:R0:W-:Y:S01]  /*1c8e0*/  @P3 STL [R1+0x524], R21 ;  /* 0x0005241501003387 */ /* 0x0001e20000100800 */
[----:B------:R-:W-:-:S03]  /*1c8f0*/  ISETP.GT.AND P3, PT, R50, 0x13, PT ;  /* 0x000000133200780c */ /* 0x000fc60003f64270 */
[----:B------:R-:W2:Y:S04]  /*1c900*/  LDL R47, [R1+0x514] ;  /* 0x00051400012f7983 */ /* 0x000ea80000100800 */
[----:B------:R-:W2:Y:S04]  /*1c910*/  LDL R91, [R1+0x518] ;  /* 0x00051800015b7983 */ /* 0x000ea80000100800 */
[----:B------:R-:W2:Y:S04]  /*1c920*/  @P5 LDG.E.U16 R92, desc[UR24][R24.64] ;  /* 0x00000018185c5981 */ /* 0x000ea8000c1e1500 */
[----:B0-----:R-:W2:Y:S04]  /*1c930*/  LDL R21, [R1+0x2c4] ;  /* 0x0002c40001157983 */ /* 0x001ea80000100800 */
[----:B------:R-:W2:Y:S04]  /*1c940*/  LDL R61, [R1+0x510] ;  /* 0x00051000013d7983 */ /* 0x000ea80000100800 */
[----:B------:R-:W2:Y:S04]  /*1c950*/  LDL R60, [R1+0x50c] ;  /* 0x00050c00013c7983 */ /* 0x000ea80000100800 */
[----:B------:R-:W2:Y:S04]  /*1c960*/  LDL R83, [R1+0x2c8] ;  /* 0x0002c80001537983 */ /* 0x000ea80000100800 */
[----:B------:R-:W2:Y:S04]  /*1c970*/  LDL R82, [R1+0x508] ;  /* 0x0005080001527983 */ /* 0x000ea80000100800 */
[----:B---3--:R-:W3:Y:S04]  /*1c980*/  @P6 LDG.E.U16 R44, desc[UR24][R32.64] ;  /* 0x00000018202c6981 */ /* 0x008ee8000c1e1500 */
[----:B----4-:R-:W4:Y:S04]  /*1c990*/  @P4 LDG.E.U16 R45, desc[UR24][R42.64] ;  /* 0x000000182a2d4981 */ /* 0x010f28000c1e1500 */
[----:B------:R-:W3:Y:S04]  /*1c9a0*/  @P4 LDG.E.U16 R26, desc[UR24][R54.64] ;  /* 0x00000018361a4981 */ /* 0x000ee8000c1e1500 */
[----:B------:R-:W3:Y:S04]  /*1c9b0*/  @P6 LDG.E.U16 R46, desc[UR24][R6.64] ;  /* 0x00000018062e6981 */ /* 0x000ee8000c1e1500 */
[----:B------:R-:W4:Y:S04]  /*1c9c0*/  @P3 LDG.E.U16 R90, desc[UR24][R56.64] ;  /* 0x00000018385a3981 */ /* 0x000f28000c1e1500 */
[----:B--2---:R-:W2:Y:S04]  /*1c9d0*/  @P3 LDG.E.U16 R20, desc[UR24][R66.64] ;  /* 0x0000001842143981 */ /* 0x004ea8000c1e1500 */
[----:B------:R0:W-:Y:S04]  /*1c9e0*/  @P2 STL [R1+0x520], R0 ;  /* 0x0005200001002387 */ /* 0x0001e80000100800 */
[----:B0-----:R-:W2:Y:S04]  /*1c9f0*/  LDL R0, [R1+0x504] ;  /* 0x0005040001007983 */ /* 0x001ea80000100800 */
[----:B------:R-:W2:Y:S04]  /*1ca00*/  LDL.LU.64 R38, [R1+0xea0] ;  /* 0x000ea00001267983 */ /* 0x000ea80000300a00 */
[----:B------:R0:W-:Y:S01]  /*1ca10*/  @P2 STL [R1+0x51c], R3 ;  /* 0x00051c0301002387 */ /* 0x0001e20000100800 */
[----:B------:R-:W-:-:S03]  /*1ca20*/  ISETP.GT.AND P2, PT, R50, 0x14, PT ;  /* 0x000000143200780c */ /* 0x000fc60003f44270 */
[----:B0-----:R-:W2:Y:S04]  /*1ca30*/  LDL.LU R3, [R1+0xe98] ;  /* 0x000e980001037983 */ /* 0x001ea80000300800 */
[----:B------:R-:W2:Y:S04]  /*1ca40*/  LDL.LU.64 R40, [R1+0xe90] ;  /* 0x000e900001287983 */ /* 0x000ea80000300a00 */
[----:B------:R0:W-:Y:S04]  /*1ca50*/  @P5 STL [R1+0x2c0], R92 ;  /* 0x0002c05c01005387 */ /* 0x0001e80000100800 */
[----:B------:R-:W2:Y:S04]  /*1ca60*/  @P2 LDG.E.U16 R47, desc[UR24][R78.64] ;  /* 0x000000184e2f2981 */ /* 0x000ea8000c1e1500 */
[----:B------:R-:W2:Y:S04]  /*1ca70*/  @P2 LDG.E.U16 R91, desc[UR24][R68.64] ;  /* 0x00000018445b2981 */ /* 0x000ea8000c1e1500 */
[----:B0-----:R-:W2:Y:S04]  /*1ca80*/  LDL R92, [R1+0x500] ;  /* 0x00050000015c7983 */ /* 0x001ea80000100800 */
[----:B------:R-:W-:Y:S04]  /*1ca90*/  @P5 STL [R1+0x2bc], R27 ;  /* 0x0002bc1b01005387 */ /* 0x000fe80000100800 */
[----:B------:R0:W-:Y:S01]  /*1caa0*/  STL.64 [R1+0x1a0], R6 ;  /* 0x0001a00601007387 */ /* 0x0001e20000100a00 */
[----:B------:R-:W-:-:S03]  /*1cab0*/  ISETP.GT.AND P5, PT, R50, 0x18, PT ;  /* 0x000000183200780c */ /* 0x000fc60003fa4270 */
[----:B0-----:R-:W2:Y:S04]  /*1cac0*/  LDL.LU R7, [R1+0x2f8] ;  /* 0x0002f80001077983 */ /* 0x001ea80000300800 */
[----:B------:R-:W2:Y:S04]  /*1cad0*/  LDL.LU R6, [R1+0x338] ;  /* 0x0003380001067983 */ /* 0x000ea80000300800 */
[----:B------:R-:W2:Y:S04]  /*1cae0*/  LDL.LU R25, [R1+0x2fc] ;  /* 0x0002fc0001197983 */ /* 0x000ea80000300800 */
[----:B------:R-:W2:Y:S04]  /*1caf0*/  LDL.LU R24, [R1+0x33c] ;  /* 0x00033c0001187983 */ /* 0x000ea80000300800 */
[----:B------:R-:W2:Y:S04]  /*1cb00*/  @P5 LDG.E.U16 R21, desc[UR24][R80.64] ;  /* 0x0000001850155981 */ /* 0x000ea8000c1e1500 */
[----:B------:R-:W2:Y:S04]  /*1cb10*/  @P5 LDG.E.U16 R83, desc[UR24][R18.64] ;  /* 0x0000001812535981 */ /* 0x000ea8000c1e1500 */
[----:B---3--:R0:W-:Y:S04]  /*1cb20*/  @P6 STL [R1+0x30c], R46 ;  /* 0x00030c2e01006387 */ /* 0x0081e80000100800 */
[----:B0-----:R-:W3:Y:S04]  /*1cb30*/  LDL.LU R46, [R1+0x300] ;  /* 0x00030000012e7983 */ /* 0x001ee80000300800 */
[----:B------:R-:W3:Y:S04]  /*1cb40*/  LDL.LU R27, [R1+0x340] ;  /* 0x00034000011b7983 */ /* 0x000ee80000300800 */
[----:B------:R-:W3:Y:S04]  /*1cb50*/  LDL.LU.64 R32, [R1+0xe88] ;  /* 0x000e880001207983 */ /* 0x000ee80000300a00 */
[----:B------:R0:W-:Y:S04]  /*1cb60*/  @P6 STL [R1+0x310], R44 ;  /* 0x0003102c01006387 */ /* 0x0001e80000100800 */
[----:B0-----:R-:W3:Y:S04]  /*1cb70*/  LDL.LU R44, [R1+0xe80] ;  /* 0x000e8000012c7983 */ /* 0x001ee80000300800 */
[----:B------:R-:W3:Y:S04]  /*1cb80*/  LDL.LU.64 R42, [R1+0xe78] ;  /* 0x000e7800012a7983 */ /* 0x000ee80000300a00 */
[----:B----4-:R0:W-:Y:S04]  /*1cb90*/  @P4 STL [R1+0x464], R45 ;  /* 0x0004642d01004387 */ /* 0x0101e80000100800 */
[----:B0-----:R-:W4:Y:S04]  /*1cba0*/  LDL.LU R45, [R1+0xe70] ;  /* 0x000e7000012d7983 */ /* 0x001f280000300800 */
[----:B------:R-:W4:Y:S04]  /*1cbb0*/  LDL.LU.64 R54, [R1+0xe68] ;  /* 0x000e680001367983 */ /* 0x000f280000300a00 */
[----:B------:R0:W-:Y:S04]  /*1cbc0*/  @P4 STL [R1+0x468], R26 ;  /* 0x0004681a01004387 */ /* 0x0001e80000100800 */
[----:B0-----:R-:W4:Y:S04]  /*1cbd0*/  LDL.LU R26, [R1+0xe60] ;  /* 0x000e6000011a7983 */ /* 0x001f280000300800 */
[----:B------:R-:W4:Y:S04]  /*1cbe0*/  LDL.LU.64 R56, [R1+0xe58] ;  /* 0x000e580001387983 */ /* 0x000f280000300a00 */
[----:B------:R-:W4:Y:S04]  /*1cbf0*/  LDL.LU.64 R66, [R1+0xe50] ;  /* 0x000e500001427983 */ /* 0x000f280000300a00 */
[----:B--2---:R0:W-:Y:S04]  /*1cc00*/  @P3 STL [R1+0x49c], R20 ;  /* 0x00049c1401003387 */ /* 0x0041e80000100800 */
[----:B0-----:R-:W2:Y:S01]  /*1cc10*/  LDL R20, [R1+0x4fc] ;  /* 0x0004fc0001147983 */ /* 0x001ea20000100800 */
[----:B------:R-:W-:-:S03]  /*1cc20*/  ISETP.GT.AND P4, PT, R50, 0x16, PT ;  /* 0x000000163200780c */ /* 0x000fc60003f84270 */
[----:B------:R-:W-:Y:S01]  /*1cc30*/  @P3 STL [R1+0x498], R90 ;  /* 0x0004985a01003387 */ /* 0x000fe20000100800 */
[C---:B------:R-:W-:Y:S02]  /*1cc40*/  ISETP.GT.AND P3, PT, R50.reuse, 0x17, PT ;  /* 0x000000173200780c */ /* 0x040fe40003f64270 */
[----:B------:R-:W-:Y:S01]  /*1cc50*/  ISETP.GT.AND P6, PT, R50, 0x15, PT ;  /* 0x000000153200780c */ /* 0x000fe20003fc4270 */
[----:B------:R-:W4:Y:S04]  /*1cc60*/  LDL.LU.64 R68, [R1+0xe48] ;  /* 0x000e480001447983 */ /* 0x000f280000300a00 */
[----:B------:R-:W4:Y:S04]  /*1cc70*/  LDL.LU.64 R78, [R1+0xe40] ;  /* 0x000e4000014e7983 */ /* 0x000f280000300a00 */
[----:B------:R-:W4:Y:S04]  /*1cc80*/  @P4 LDG.E.U16 R0, desc[UR24][R16.64] ;  /* 0x0000001810004981 */ /* 0x000f28000c1e1500 */
[----:B------:R-:W-:Y:S04]  /*1cc90*/  @P2 STL [R1+0x514], R47 ;  /* 0x0005142f01002387 */ /* 0x000fe80000100800 */
[----:B------:R-:W-:Y:S04]  /*1cca0*/  @P2 STL [R1+0x518], R91 ;  /* 0x0005185b01002387 */ /* 0x000fe80000100800 */
[----:B------:R-:W4:Y:S04]  /*1ccb0*/  @P3 LDG.E.U16 R92, desc[UR24][R10.64] ;  /* 0x000000180a5c3981 */ /* 0x000f28000c1e1500 */
[----:B------:R-:W4:Y:S04]  /*1ccc0*/  @P4 LDG.E.U16 R82, desc[UR24][R6.64] ;  /* 0x0000001806524981 */ /* 0x000f28000c1e1500 */
[----:B------:R-:W4:Y:S04]  /*1ccd0*/  @P6 LDG.E.U16 R60, desc[UR24][R24.64] ;  /* 0x00000018183c6981 */ /* 0x000f28000c1e1500 */
[----:B------:R0:W-:Y:S04]  /*1cce0*/  @P5 STL [R1+0x2c4], R21 ;  /* 0x0002c41501005387 */ /* 0x0001e80000100800 */
[----:B0-----:R-:W4:Y:S01]  /*1ccf0*/  LDL R21, [R1+0x2cc] ;  /* 0x0002cc0001157983 */ /* 0x001f220000100800 */
[----:B---3--:R-:W-:-:S02]  /*1cd00*/  IMAD.MOV.U32 R47, RZ, RZ, R46 ;  /* 0x000000ffff2f7224 */ /* 0x008fc400078e002e */
[----:B------:R-:W-:-:S05]  /*1cd10*/  IMAD.MOV.U32 R46, RZ, RZ, R27 ;  /* 0x000000ffff2e7224 */ /* 0x000fca00078e001b */
[----:B------:R-:W3:Y:S04]  /*1cd20*/  @P6 LDG.E.U16 R61, desc[UR24][R46.64] ;  /* 0x000000182e3d6981 */ /* 0x000ee8000c1e1500 */
[----:B--2---:R-:W2:Y:S04]  /*1cd30*/  @P3 LDG.E.U16 R20, desc[UR24][R34.64] ;  /* 0x0000001822143981 */ /* 0x004ea8000c1e1500 */
[----:B------:R-:W-:Y:S04]  /*1cd40*/  STL.64 [R1+0x150], R6 ;  /* 0x0001500601007387 */ /* 0x000fe80000100a00 */
[----:B------:R-:W-:Y:S04]  /*1cd50*/  STL.64 [R1+0x160], R46 ;  /* 0x0001602e01007387 */ /* 0x000fe80000100a00 */
[----:B------:R0:W-:Y:S04]  /*1cd60*/  STL.64 [R1+0x158], R24 ;  /* 0x0001581801007387 */ /* 0x0001e80000100a00 */
[----:B------:R-:W-:Y:S01]  /*1cd70*/  @P5 STL [R1+0x2c8], R83 ;  /* 0x0002c85301005387 */ /* 0x000fe20000100800 */
[----:B------:R-:W-:-:S03]  /*1cd80*/  ISETP.GT.AND P2, PT, R50, 0x20, PT ;  /* 0x000000203200780c */ /* 0x000fc60003f44270 */
[----:B----4-:R1:W-:Y:S04]  /*1cd90*/  @P4 STL [R1+0x504], R0 ;  /* 0x0005040001004387 */ /* 0x0103e80000100800 */
[----:B0-----:R-:W4:Y:S04]  /*1cda0*/  LDL R24, [R1+0x314] ;  /* 0x0003140001187983 */ /* 0x001f280000100800 */
[----:B------:R-:W4:Y:S04]  /*1cdb0*/  LDL R25, [R1+0x318] ;  /* 0x0003180001197983 */ /* 0x000f280000100800 */
[----:B-1----:R-:W4:Y:S04]  /*1cdc0*/  LDL R0, [R1+0x2d0] ;  /* 0x0002d00001007983 */ /* 0x002f280000100800 */
[----:B------:R-:W-:Y:S04]  /*1cdd0*/  @P4 STL [R1+0x508], R82 ;  /* 0x0005085201004387 */ /* 0x000fe80000100800 */
        /* <DEDUP_REMOVED lines=8> */
[----:B------:R0:W-:Y:S04]  /*1ce60*/  @P3 STL [R1+0x500], R92 ;  /* 0x0005005c01003387 */ /* 0x0001e80000100800 */
[----:B------:R-:W4:Y:S04]  /*1ce70*/  LDL R90, [R1+0x470] ;  /* 0x00047000015a7983 */ /* 0x000f280000100800 */
[----:B------:R-:W4:Y:S04]  /*1ce80*/  LDL R47, [R1+0x2d4] ;  /* 0x0002d400012f7983 */ /* 0x000f280000100800 */
[----:B0-----:R-:W4:Y:S04]  /*1ce90*/  LDL R92, [R1+0x46c] ;  /* 0x00046c00015c7983 */ /* 0x001f280000100800 */
[----:B------:R-:W4:Y:S04]  /*1cea0*/  LDL R91, [R1+0x2d8] ;  /* 0x0002d800015b7983 */ /* 0x000f280000100800 */
[----:B------:R-:W4:Y:S04]  /*1ceb0*/  LDL R27, [R1+0x4a0] ;  /* 0x0004a000011b7983 */ /* 0x000f280000100800 */
[----:B------:R-:W4:Y:S04]  /*1cec0*/  LDL R83, [R1+0x4a4] ;  /* 0x0004a40001537983 */ /* 0x000f280000100800 */
[----:B------:R-:W4:Y:S04]  /*1ced0*/  LDL R82, [R1+0x4f8] ;  /* 0x0004f80001527983 */ /* 0x000f280000100800 */
[----:B---3--:R-:W-:Y:S04]  /*1cee0*/  @P6 STL [R1+0x510], R61 ;  /* 0x0005103d01006387 */ /* 0x008fe80000100800 */
[----:B------:R-:W3:Y:S04]  /*1cef0*/  @P2 LDG.E.U16 R21, desc[UR24][R8.64] ;  /* 0x0000001808152981 */ /* 0x000ee8000c1e1500 */
[----:B--2---:R0:W-:Y:S04]  /*1cf00*/  @P3 STL [R1+0x4fc], R20 ;  /* 0x0004fc1401003387 */ /* 0x0041e80000100800 */
[----:B0-----:R-:W2:Y:S04]  /*1cf10*/  LDL R20, [R1+0x4f4] ;  /* 0x0004f40001147983 */ /* 0x001ea80000100800 */
[----:B------:R-:W-:Y:S04]  /*1cf20*/  @P6 STL [R1+0x50c], R60 ;  /* 0x00050c3c01006387 */ /* 0x000fe80000100800 */
[----:B------:R-:W2:Y:S04]  /*1cf30*/  LDL.LU R9, [R1+0x358] ;  /* 0x0003580001097983 */ /* 0x000ea80000300800 */
[----:B------:R-:W2:Y:S01]  /*1cf40*/  LDL.LU R8, [R1+0x360] ;  /* 0x0003600001087983 */ /* 0x000ea20000300800 */
[----:B------:R-:W-:Y:S01]  /*1cf50*/  ISETP.GT.AND P5, PT, R50, 0x19, PT ;  /* 0x000000193200780c */ /* 0x000fe20003fa4270 */
[----:B----4-:R-:W-:-:S02]  /*1cf60*/  IMAD.MOV.U32 R81, RZ, RZ, R19 ;  /* 0x000000ffff517224 */ /* 0x010fc400078e0013 */
[----:B------:R-:W-:Y:S02]  /*1cf70*/  IMAD.MOV.U32 R80, RZ, RZ, R18 ;  /* 0x000000ffff507224 */ /* 0x000fe400078e0012 */
[----:B------:R-:W-:-:S03]  /*1cf80*/  IMAD.MOV.U32 R19, RZ, RZ, R17 ;  /* 0x000000ffff137224 */ /* 0x000fc600078e0011 */
[----:B------:R-:W4:Y:S01]  /*1cf90*/  @P2 LDG.E.U16 R0, desc[UR24][R80.64] ;  /* 0x0000001850002981 */ /* 0x000f22000c1e1500 */
[----:B------:R-:W-:Y:S02]  /*1cfa0*/  IMAD.MOV.U32 R18, RZ, RZ, R16 ;  /* 0x000000ffff127224 */ /* 0x000fe400078e0010 */
[----:B------:R-:W-:Y:S02]  /*1cfb0*/  IMAD.MOV.U32 R17, RZ, RZ, R11 ;  /* 0x000000ffff117224 */ /* 0x000fe400078e000b */
[----:B------:R-:W-:Y:S02]  /*1cfc0*/  IMAD.MOV.U32 R16, RZ, RZ, R10 ;  /* 0x000000ffff107224 */ /* 0x000fe400078e000a */
[----:B------:R-:W-:Y:S02]  /*1cfd0*/  IMAD.MOV.U32 R11, RZ, RZ, R7 ;  /* 0x000000ffff0b7224 */ /* 0x000fe400078e0007 */
[----:B------:R-:W-:-:S05]  /*1cfe0*/  IMAD.MOV.U32 R10, RZ, RZ, R6 ;  /* 0x000000ffff0a7224 */ /* 0x000fca00078e0006 */
[----:B------:R-:W4:Y:S04]  /*1cff0*/  @P5 LDG.E.U16 R25, desc[UR24][R10.64] ;  /* 0x000000180a195981 */ /* 0x000f28000c1e1500 */
[----:B--2---:R-:W2:Y:S01]  /*1d000*/  @P5 LDG.E.U16 R24, desc[UR24][R8.64] ;  /* 0x0000001808185981 */ /* 0x004ea2000c1e1500 */
[C---:B------:R-:W-:Y:S02]  /*1d010*/  ISETP.GT.AND P4, PT, R50.reuse, 0x1a, PT ;  /* 0x0000001a3200780c */ /* 0x040fe40003f84270 */
[C---:B------:R-:W-:Y:S01]  /*1d020*/  ISETP.GT.AND P3, PT, R50.reuse, 0x28, PT ;  /* 0x000000283200780c */ /* 0x040fe20003f64270 */
[----:B------:R-:W-:Y:S04]  /*1d030*/  STL.64 [R1+0xa8], R80 ;  /* 0x0000a85001007387 */ /* 0x000fe80000100a00 */
[----:B------:R-:W2:Y:S04]  /*1d040*/  LDL.LU R35, [R1+0x384] ;  /* 0x0003840001237983 */ /* 0x000ea80000300800 */
[----:B------:R-:W-:Y:S04]  /*1d050*/  STL.64 [R1+0x108], R18 ;  /* 0x0001081201007387 */ /* 0x000fe80000100a00 */
[----:B------:R-:W-:Y:S04]  /*1d060*/  STL.64 [R1+0x110], R16 ;  /* 0x0001101001007387 */ /* 0x000fe80000100a00 */
[----:B------:R-:W-:Y:S04]  /*1d070*/  STL.64 [R1+0x118], R10 ;  /* 0x0001180a01007387 */ /* 0x000fe80000100a00 */
[----:B------:R-:W2:Y:S04]  /*1d080*/  LDL.LU R34, [R1+0x3bc] ;  /* 0x0003bc0001227983 */ /* 0x000ea80000300800 */
[----:B------:R-:W2:Y:S04]  /*1d090*/  @P4 LDG.E.U16 R92, desc[UR24][R16.64] ;  /* 0x00000018105c4981 */ /* 0x000ea8000c1e1500 */
[----:B------:R-:W2:Y:S04]  /*1d0a0*/  LDL.LU R7, [R1+0x36c] ;  /* 0x00036c0001077983 */ /* 0x000ea80000300800 */
[----:B------:R-:W2:Y:S04]  /*1d0b0*/  LDL.LU R6, [R1+0x394] ;  /* 0x0003940001067983 */ /* 0x000ea80000300800 */
[----:B------:R-:W2:Y:S04]  /*1d0c0*/  LDL.LU R46, [R1+0x370] ;  /* 0x00037000012e7983 */ /* 0x000ea80000300800 */
[----:B---3--:R0:W-:Y:S04]  /*1d0d0*/  @P2 STL [R1+0x2cc], R21 ;  /* 0x0002cc1501002387 */ /* 0x0081e80000100800 */
[----:B------:R-:W3:Y:S04]  /*1d0e0*/  @P3 LDG.E.U16 R47, desc[UR24][R12.64] ;  /* 0x000000180c2f3981 */ /* 0x000ee8000c1e1500 */
[----:B------:R-:W3:Y:S04]  /*1d0f0*/  @P4 LDG.E.U16 R90, desc[UR24][R18.64] ;  /* 0x00000018125a4981 */ /* 0x000ee8000c1e1500 */
[----:B0-----:R-:W3:Y:S04]  /*1d100*/  LDL.LU R21, [R1+0x398] ;  /* 0x0003980001157983 */ /* 0x001ee80000300800 */
[----:B------:R-:W3:Y:S04]  /*1d110*/  LDL.LU R61, [R1+0x374] ;  /* 0x00037400013d7983 */ /* 0x000ee80000300800 */
[----:B------:R-:W3:Y:S04]  /*1d120*/  LDL.LU R60, [R1+0x37c] ;  /* 0x00037c00013c7983 */ /* 0x000ee80000300800 */
[----:B------:R-:W3:Y:S04]  /*1d130*/  LDL.LU.64 R80, [R1+0xe38] ;  /* 0x000e380001507983 */ /* 0x000ee80000300a00 */
[----:B----4-:R0:W-:Y:S04]  /*1d140*/  @P2 STL [R1+0x2d0], R0 ;  /* 0x0002d00001002387 */ /* 0x0101e80000100800 */
[----:B------:R-:W4:Y:S04]  /*1d150*/  @P3 LDG.E.U16 R91, desc[UR24][R14.64] ;  /* 0x000000180e5b3981 */ /* 0x000f28000c1e1500 */
[----:B0-----:R-:W4:Y:S04]  /*1d160*/  LDL.LU R0, [R1+0xe30] ;  /* 0x000e300001007983 */ /* 0x001f280000300800 */
[----:B------:R0:W-:Y:S04]  /*1d170*/  STL.64 [R1+0x120], R8 ;  /* 0x0001200801007387 */ /* 0x0001e80000100a00 */
[----:B0-----:R-:W4:Y:S04]  /*1d180*/  LDL.LU.64 R8, [R1+0xe28] ;  /* 0x000e280001087983 */ /* 0x001f280000300a00 */
[----:B------:R-:W4:Y:S04]  /*1d190*/  LDL.LU.64 R10, [R1+0xe20] ;  /* 0x000e2000010a7983 */ /* 0x000f280000300a00 */
[----:B------:R0:W-:Y:S04]  /*1d1a0*/  @P5 STL [R1+0x318], R25 ;  /* 0x0003181901005387 */ /* 0x0001e80000100800 */
[----:B0-----:R-:W4:Y:S04]  /*1d1b0*/  LDL.LU R25, [R1+0x378] ;  /* 0x0003780001197983 */ /* 0x001f280000300800 */
[----:B--2---:R0:W-:Y:S04]  /*1d1c0*/  @P5 STL [R1+0x314], R24 ;  /* 0x0003141801005387 */ /* 0x0041e80000100800 */
[----:B0-----:R-:W2:Y:S04]  /*1d1d0*/  LDL.LU R24, [R1+0x380] ;  /* 0x0003800001187983 */ /* 0x001ea80000300800 */
[----:B------:R-:W2:Y:S01]  /*1d1e0*/  LDL.LU.64 R16, [R1+0xe18] ;  /* 0x000e180001107983 */ /* 0x000ea20000300a00 */
[----:B------:R-:W-:-:S03]  /*1d1f0*/  ISETP.GT.AND P2, PT, R50, 0x1b, PT ;  /* 0x0000001b3200780c */ /* 0x000fc60003f44270 */
[----:B------:R0:W-:Y:S04]  /*1d200*/  @P4 STL [R1+0x46c], R92 ;  /* 0x00046c5c01004387 */ /* 0x0001e80000100800 */
[----:B0-----:R-:W2:Y:S04]  /*1d210*/  LDL.LU R92, [R1+0xe10] ;  /* 0x000e1000015c7983 */ /* 0x001ea80000300800 */
[----:B------:R-:W2:Y:S04]  /*1d220*/  LDL.LU.64 R18, [R1+0xe08] ;  /* 0x000e080001127983 */ /* 0x000ea80000300a00 */
[----:B------:R-:W2:Y:S04]  /*1d230*/  LDL.LU.64 R12, [R1+0xe00] ;  /* 0x000e0000010c7983 */ /* 0x000ea80000300a00 */
[----:B---3--:R0:W-:Y:S02]  /*1d240*/  @P3 STL [R1+0x2d4], R47 ;  /* 0x0002d42f01003387 */ /* 0x0081e40000100800 */
[----:B0-----:R-:W-:-:S02]  /*1d250*/  IMAD.MOV.U32 R47, RZ, RZ, R46 ;  /* 0x000000ffff2f7224 */ /* 0x001fc400078e002e */
[----:B------:R-:W-:Y:S02]  /*1d260*/  IMAD.MOV.U32 R46, RZ, RZ, R21 ;  /* 0x000000ffff2e7224 */ /* 0x000fe400078e0015 */
[----:B------:R-:W3:Y:S04]  /*1d270*/  LDL R21, [R1+0x4f0] ;  /* 0x0004f00001157983 */ /* 0x000ee80000100800 */
[----:B------:R-:W-:Y:S04]  /*1d280*/  STL.64 [R1+0xe8], R6 ;  /* 0x0000e80601007387 */ /* 0x000fe80000100a00 */
[----:B------:R-:W-:Y:S04]  /*1d290*/  STL.64 [R1+0xf0], R46 ;  /* 0x0000f02e01007387 */ /* 0x000fe80000100a00 */
[----:B------:R-:W-:Y:S01]  /*1d2a0*/  STL.64 [R1+0xc8], R34 ;  /* 0x0000c82201007387 */ /* 0x000fe20000100a00 */
[----:B------:R-:W-:-:S03]  /*1d2b0*/  ISETP.GT.AND P5, PT, R50, 0x1c, PT ;  /* 0x0000001c3200780c */ /* 0x000fc60003fa4270 */
[----:B------:R-:W-:Y:S04]  /*1d2c0*/  STL.64 [R1+0xf8], R60 ;  /* 0x0000f83c01007387 */ /* 0x000fe80000100a00 */
[----:B------:R-:W-:Y:S04]  /*1d2d0*/  @P4 STL [R1+0x470], R90 ;  /* 0x0004705a01004387 */ /* 0x000fe80000100800 */
[----:B------:R-:W3:Y:S04]  /*1d2e0*/  LDL.LU.64 R14, [R1+0xdf8] ;  /* 0x000df800010e7983 */ /* 0x000ee80000300a00 */
[----:B----4-:R0:W-:Y:S04]  /*1d2f0*/  @P3 STL [R1+0x2d8], R91 ;  /* 0x0002d85b01003387 */ /* 0x0101e80000100800 */
[----:B------:R-:W4:Y:S04]  /*1d300*/  @P2 LDG.E.U16 R83, desc[UR24][R60.64] ;  /* 0x000000183c532981 */ /* 0x000f28000c1e1500 */
[----:B------:R-:W3:Y:S04]  /*1d310*/  @P5 LDG.E.U16 R20, desc[UR24][R6.64] ;  /* 0x0000001806145981 */ /* 0x000ee8000c1e1500 */
[----:B------:R-:W3:Y:S01]  /*1d320*/  @P5 LDG.E.U16 R82, desc[UR24][R46.64] ;  /* 0x000000182e525981 */ /* 0x000ee2000c1e1500 */
[----:B0-----:R-:W-:-:S03]  /*1d330*/  IMAD.MOV.U32 R91, RZ, RZ, R25 ;  /* 0x000000ffff5b7224 */ /* 0x001fc600078e0019 */
[----:B------:R-:W3:Y:S01]  /*1d340*/  LDL R25, [R1+0x2e0] ;  /* 0x0002e00001197983 */ /* 0x000ee20000100800 */
[----:B--2---:R-:W-:-:S05]  /*1d350*/  IMAD.MOV.U32 R90, RZ, RZ, R24 ;  /* 0x000000ffff5a7224 */ /* 0x004fca00078e0018 */
[----:B------:R-:W2:Y:S04]  /*1d360*/  @P2 LDG.E.U16 R27, desc[UR24][R90.64] ;  /* 0x000000185a1b2981 */ /* 0x000ea8000c1e1500 */
[----:B------:R-:W-:Y:S04]  /*1d370*/  STL.64 [R1+0x100], R90 ;  /* 0x0001005a01007387 */ /* 0x000fe80000100a00 */
[----:B----4-:R-:W-:Y:S04]  /*1d380*/  @P2 STL [R1+0x4a4], R83 ;  /* 0x0004a45301002387 */ /* 0x010fe80000100800 */
[----:B--2---:R0:W-:Y:S04]  /*1d390*/  @P2 STL [R1+0x4a0], R27 ;  /* 0x0004a01b01002387 */ /* 0x0041e80000100800 */
[----:B------:R-:W2:Y:S04]  /*1d3a0*/  LDL.LU R47, [R1+0x388] ;  /* 0x00038800012f7983 */ /* 0x000ea80000300800 */
[----:B------:R-:W2:Y:S04]  /*1d3b0*/  LDL.LU R46, [R1+0x3c0] ;  /* 0x0003c000012e7983 */ /* 0x000ea80000300800 */
[----:B------:R-:W4:Y:S04]  /*1d3c0*/  LDL.LU R6, [R1+0x39c] ;  /* 0x00039c0001067983 */ /* 0x000f280000300800 */
[----:B0-----:R-:W4:Y:S04]  /*1d3d0*/  LDL R27, [R1+0x4ec] ;  /* 0x0004ec00011b7983 */ /* 0x001f280000100800 */
[----:B------:R-:W4:Y:S04]  /*1d3e0*/  LDL.LU R7, [R1+0x38c] ;  /* 0x00038c0001077983 */ /* 0x000f280000300800 */
[----:B------:R-:W2:Y:S04]  /*1d3f0*/  LDL.LU R24, [R1+0x390] ;  /* 0x0003900001187983 */ /* 0x000ea80000300800 */
[----:B---3--:R0:W-:Y:S04]  /*1d400*/  @P5 STL [R1+0x4f4], R20 ;  /* 0x0004f41401005387 */ /* 0x0081e80000100800 */
[----:B0-----:R-:W3:Y:S01]  /*1d410*/  LDL.LU R20, [R1+0x3a0] ;  /* 0x0003a00001147983 */ /* 0x001ee20000300800 */
[----:B------:R-:W-:-:S02]  /*1d420*/  ISETP.GT.AND P6, PT, R50, 0x30, PT ;  /* 0x000000303200780c */ /* 0x000fc40003fc4270 */
[C---:B------:R-:W-:Y:S01]  /*1d430*/  ISETP.GT.AND P4, PT, R50.reuse, 0x1d, PT ;  /* 0x0000001d3200780c */ /* 0x040fe20003f84270 */
[----:B------:R-:W4:Y:S04]  /*1d440*/  LDL R60, [R1+0x4e4] ;  /* 0x0004e400013c7983 */ /* 0x000f280000100800 */
[----:B------:R-:W4:Y:S01]  /*1d450*/  LDL R61, [R1+0x4e8] ;  /* 0x0004e800013d7983 */ /* 0x000f220000100800 */
[----:B------:R-:W-:-:S03]  /*1d460*/  ISETP.GT.AND P2, PT, R50, 0x1e, PT ;  /* 0x0000001e3200780c */ /* 0x000fc60003f44270 */
[----:B------:R-:W4:Y:S04]  /*1d470*/  LDL R83, [R1+0x2e4] ;  /* 0x0002e40001537983 */ /* 0x000f280000100800 */
[----:B------:R-:W4:Y:S04]  /*1d480*/  @P6 LDG.E.U16 R92, desc[UR24][R8.64] ;  /* 0x00000018085c6981 */ /* 0x000f28000c1e1500 */
[----:B------:R-:W4:Y:S01]  /*1d490*/  @P6 LDG.E.U16 R25, desc[UR24][R10.64] ;  /* 0x000000180a196981 */ /* 0x000f22000c1e1500 */
[----:B--2---:R-:W-:Y:S02]  /*1d4a0*/  IMAD.MOV.U32 R91, RZ, RZ, R24 ;  /* 0x000000ffff5b7224 */ /* 0x004fe400078e0018 */
[----:B---3--:R-:W-:Y:S01]  /*1d4b0*/  IMAD.MOV.U32 R90, RZ, RZ, R20 ;  /* 0x000000ffff5a7224 */ /* 0x008fe200078e0014 */
[----:B----4-:R-:W2:Y:S04]  /*1d4c0*/  @P4 LDG.E.U16 R27, desc[UR24][R6.64] ;  /* 0x00000018061b4981 */ /* 0x010ea8000c1e1500 */
[----:B------:R-:W3:Y:S04]  /*1d4d0*/  @P4 LDG.E.U16 R21, desc[UR24][R90.64] ;  /* 0x000000185a154981 */ /* 0x000ee8000c1e1500 */
[----:B------:R-:W-:Y:S04]  /*1d4e0*/  STL [R1+0xa60], R8 ;  /* 0x000a600801007387 */ /* 0x000fe80000100800 */
[----:B------:R-:W-:Y:S04]  /*1d4f0*/  STL [R1+0xb70], R8 ;  /* 0x000b700801007387 */ /* 0x000fe80000100800 */
[----:B------:R-:W-:Y:S04]  /*1d500*/  STL [R1+0xcf0], R8 ;  /* 0x000cf00801007387 */ /* 0x000fe80000100800 */
[----:B------:R-:W-:Y:S04]  /*1d510*/  STL [R1+0xa5c], R9 ;  /* 0x000a5c0901007387 */ /* 0x000fe80000100800 */
[----:B------:R-:W-:Y:S04]  /*1d520*/  STL [R1+0xb74], R9 ;  /* 0x000b740901007387 */ /* 0x000fe80000100800 */
[----:B------:R-:W-:Y:S04]  /*1d530*/  STL [R1+0xcf4], R9 ;  /* 0x000cf40901007387 */ /* 0x000fe80000100800 */
[----:B------:R0:W-:Y:S04]  /*1d540*/  @P5 STL [R1+0x4f8], R82 ;  /* 0x0004f85201005387 */ /* 0x0001e80000100800 */
[----:B------:R-:W4:Y:S04]  /*1d550*/  @P2 LDG.E.U16 R60, desc[UR24][R34.64] ;  /* 0x00000018223c2981 */ /* 0x000f28000c1e1500 */
[----:B------:R-:W2:Y:S04]  /*1d560*/  @P2 LDG.E.U16 R61, desc[UR24][R46.64] ;  /* 0x000000182e3d2981 */ /* 0x000ea8000c1e1500 */
[----:B0-----:R-:W2:Y:S04]  /*1d570*/  LDL R82, [R1+0x4e0] ;  /* 0x0004e00001527983 */ /* 0x001ea80000100800 */
[----:B------:R0:W-:Y:S04]  /*1d580*/  STL [R1+0x2dc], R92 ;  /* 0x0002dc5c01007387 */ /* 0x0001e80000100800 */
[----:B0-----:R-:W2:Y:S04]  /*1d590*/  LDL R92, [R1+0x4dc] ;  /* 0x0004dc00015c7983 */ /* 0x001ea80000100800 */
[----:B------:R-:W-:Y:S04]  /*1d5a0*/  STL.64 [R1+0xd0], R46 ;  /* 0x0000d02e01007387 */ /* 0x000fe80000100a00 */
[----:B------:R-:W-:Y:S04]  /*1d5b0*/  STL.64 [R1+0xe0], R90 ;  /* 0x0000e05a01007387 */ /* 0x000fe80000100a00 */
[----:B---3--:R0:W-:Y:S04]  /*1d5c0*/  @P4 STL [R1+0x4f0], R21 ;  /* 0x0004f01501004387 */ /* 0x0081e80000100800 */
[----:B0-----:R-:W3:Y:S04]  /*1d5d0*/  LDL.LU R21, [R1+0x3a8] ;  /* 0x0003a80001157983 */ /* 0x001ee80000300800 */
[----:B------:R-:W-:Y:S04]  /*1d5e0*/  STL.64 [R1+0xd8], R6 ;  /* 0x0000d80601007387 */ /* 0x000fe80000100a00 */
[----:B------:R-:W3:Y:S04]  /*1d5f0*/  LDL.LU R20, [R1+0x3b4] ;  /* 0x0003b40001147983 */ /* 0x000ee80000300800 */
[----:B------:R-:W3:Y:S04]  /*1d600*/  LDL.LU R90, [R1+0x474] ;  /* 0x00047400015a7983 */ /* 0x000ee80000300800 */
[----:B------:R-:W3:Y:S04]  /*1d610*/  LDL.LU R91, [R1+0x478] ;  /* 0x00047800015b7983 */ /* 0x000ee80000300800 */
[----:B------:R-:W-:Y:S04]  /*1d620*/  STL [R1+0xa68], R10 ;  /* 0x000a680a01007387 */ /* 0x000fe80000100800 */
[----:B------:R-:W-:Y:S04]  /*1d630*/  STL [R1+0xb78], R10 ;  /* 0x000b780a01007387 */ /* 0x000fe80000100800 */
[----:B------:R-:W-:Y:S04]  /*1d640*/  STL [R1+0xcf8], R10 ;  /* 0x000cf80a01007387 */ /* 0x000fe80000100800 */
[----:B------:R-:W-:Y:S04]  /*1d650*/  STL [R1+0xa64], R11 ;  /* 0x000a640b01007387 */ /* 0x000fe80000100800 */
[----:B------:R-:W-:Y:S04]  /*1d660*/  STL [R1+0xb7c], R11 ;  /* 0x000b7c0b01007387 */ /* 0x000fe80000100800 */
[----:B------:R-:W-:Y:S04]  /*1d670*/  STL [R1+0xcfc], R11 ;  /* 0x000cfc0b01007387 */ /* 0x000fe80000100800 */
[----:B------:R0:W-:Y:S04]  /*1d680*/  @P6 STL [R1+0x2e0], R25 ;  /* 0x0002e01901006387 */ /* 0x0001e80000100800 */
[----:B0-----:R-:W3:Y:S04]  /*1d690*/  LDL.LU R25, [R1+0x3ac] ;  /* 0x0003ac0001197983 */ /* 0x001ee80000300800 */
[----:B------:R-:W3:Y:S01]  /*1d6a0*/  LDL.LU R24, [R1+0x3b8] ;  /* 0x0003b80001187983 */ /* 0x000ee20000300800 */
[----:B------:R-:W-:-:S03]  /*1d6b0*/  ISETP.GT.AND P5, PT, R50, 0x1f, PT ;  /* 0x0000001f3200780c */ /* 0x000fc60003fa4270 */
[----:B------:R-:W3:Y:S04]  /*1d6c0*/  LDL.LU R7, [R1+0x3b0] ;  /* 0x0003b00001077983 */ /* 0x000ee80000300800 */
[----:B------:R-:W3:Y:S04]  /*1d6d0*/  LDL.LU R6, [R1+0x3c8] ;  /* 0x0003c80001067983 */ /* 0x000ee80000300800 */
[----:B--2---:R-:W-:Y:S01]  /*1d6e0*/  @P4 STL [R1+0x4ec], R27 ;  /* 0x0004ec1b01004387 */ /* 0x004fe20000100800 */
[----:B------:R-:W-:-:S03]  /*1d6f0*/  ISETP.GT.AND P3, PT, R50, 0x38, PT ;  /* 0x000000383200780c */ /* 0x000fc60003f64270 */
[----:B----4-:R-:W-:Y:S04]  /*1d700*/  @P2 STL [R1+0x4e4], R60 ;  /* 0x0004e43c01002387 */ /* 0x010fe80000100800 */
[----:B------:R-:W-:Y:S04]  /*1d710*/  @P2 STL [R1+0x4e8], R61 ;  /* 0x0004e83d01002387 */ /* 0x000fe80000100800 */
[----:B------:R-:W2:Y:S04]  /*1d720*/  LDL R35, [R1+0x31c] ;  /* 0x00031c0001237983 */ /* 0x000ea80000100800 */
[----:B------:R-:W4:Y:S04]  /*1d730*/  @P3 LDG.E.U16 R83, desc[UR24][R12.64] ;  /* 0x000000180c533981 */ /* 0x000f28000c1e1500 */
[----:B------:R-:W4:Y:S04]  /*1d740*/  @P3 LDG.E.U16 R0, desc[UR24][R14.64] ;  /* 0x000000180e003981 */ /* 0x000f28000c1e1500 */
[----:B---3--:R-:W3:Y:S04]  /*1d750*/  @P5 LDG.E.U16 R92, desc[UR24][R20.64] ;  /* 0x00000018145c5981 */ /* 0x008ee8000c1e1500 */
[----:B------:R-:W4:Y:S01]  /*1d760*/  @P5 LDG.E.U16 R82, desc[UR24][R24.64] ;  /* 0x0000001818525981 */ /* 0x000f22000c1e1500 */
[----:B------:R-:W-:-:S03]  /*1d770*/  ISETP.GT.AND P4, PT, R50, 0x21, PT ;  /* 0x000000213200780c */ /* 0x000fc60003f84270 */
[----:B------:R-:W-:Y:S04]  /*1d780*/  STL [R1+0xa70], R12 ;  /* 0x000a700c01007387 */ /* 0x000fe80000100800 */
[----:B------:R-:W-:Y:S04]  /*1d790*/  STL.64 [R1+0xb8], R20 ;  /* 0x0000b81401007387 */ /* 0x000fe80000100a00 */
[----:B------:R-:W-:Y:S04]  /*1d7a0*/  STL [R1+0xb80], R12 ;  /* 0x000b800c01007387 */ /* 0x000fe80000100800 */
[----:B------:R-:W-:Y:S04]  /*1d7b0*/  STL [R1+0xd00], R12 ;  /* 0x000d000c01007387 */ /* 0x000fe80000100800 */
[----:B------:R-:W-:Y:S04]  /*1d7c0*/  STL [R1+0xa6c], R13 ;  /* 0x000a6c0d01007387 */ /* 0x000fe80000100800 */
[----:B--2---:R-:W2:Y:S04]  /*1d7d0*/  @P4 LDG.E.U16 R35, desc[UR24][R6.64] ;  /* 0x0000001806234981 */ /* 0x004ea8000c1e1500 */
[----:B------:R-:W-:Y:S04]  /*1d7e0*/  STL [R1+0xb84], R13 ;  /* 0x000b840d01007387 */ /* 0x000fe80000100800 */
[----:B------:R0:W-:Y:S04]  /*1d7f0*/  STL [R1+0xd04], R13 ;  /* 0x000d040d01007387 */ /* 0x0001e80000100800 */
[----:B------:R-:W-:Y:S04]  /*1d800*/  STL.64 [R1+0xc0], R24 ;  /* 0x0000c01801007387 */ /* 0x000fe80000100a00 */
[----:B0-----:R-:W2:Y:S04]  /*1d810*/  LDL.LU R13, [R1+0x324] ;  /* 0x00032400010d7983 */ /* 0x001ea80000300800 */
[----:B------:R-:W2:Y:S04]  /*1d820*/  LDL.LU R12, [R1+0x328] ;  /* 0x00032800010c7983 */ /* 0x000ea80000300800 */
[----:B---3--:R-:W-:Y:S04]  /*1d830*/  @P5 STL [R1+0x4dc], R92 ;  /* 0x0004dc5c01005387 */ /* 0x008fe80000100800 */
[----:B----4-:R0:W-:Y:S04]  /*1d840*/  @P5 STL [R1+0x4e0], R82 ;  /* 0x0004e05201005387 */ /* 0x0101e80000100800 */
[----:B------:R-:W-:Y:S04]  /*1d850*/  STL.64 [R1+0xa0], R6 ;  /* 0x0000a00601007387 */ /* 0x000fe80000100a00 */
[----:B------:R-:W3:Y:S04]  /*1d860*/  LDL.LU R21, [R1+0x3d4] ;  /* 0x0003d40001157983 */ /* 0x000ee80000300800 */
[----:B------:R-:W4:Y:S04]  /*1d870*/  LDL.LU R20, [R1+0x3f4] ;  /* 0x0003f40001147983 */ /* 0x000f280000300800 */
[----:B------:R-:W3:Y:S04]  /*1d880*/  LDL R27, [R1+0x4a8] ;  /* 0x0004a800011b7983 */ /* 0x000ee80000100800 */
[----:B------:R-:W3:Y:S04]  /*1d890*/  LDL R46, [R1+0x4ac] ;  /* 0x0004ac00012e7983 */ /* 0x000ee80000100800 */
[----:B------:R-:W3:Y:S04]  /*1d8a0*/  LDL R47, [R1+0x4d8] ;  /* 0x0004d800012f7983 */ /* 0x000ee80000100800 */
[----:B------:R-:W3:Y:S04]  /*1d8b0*/  LDL R60, [R1+0x4d4] ;  /* 0x0004d400013c7983 */ /* 0x000ee80000100800 */
[----:B------:R-:W3:Y:S04]  /*1d8c0*/  LDL R61, [R1+0x4d0] ;  /* 0x0004d000013d7983 */ /* 0x000ee80000100800 */
[----:B0-----:R-:W3:Y:S04]  /*1d8d0*/  LDL R82, [R1+0x4cc] ;  /* 0x0004cc0001527983 */ /* 0x001ee80000100800 */
[----:B------:R0:W-:Y:S04]  /*1d8e0*/  @P3 STL [R1+0x2e4], R83 ;  /* 0x0002e45301003387 */ /* 0x0001e80000100800 */
[----:B------:R-:W3:Y:S04]  /*1d8f0*/  LDL R92, [R1+0x4c4] ;  /* 0x0004c400015c7983 */ /* 0x000ee80000100800 */
[----:B0-----:R-:W3:Y:S04]  /*1d900*/  LDL R83, [R1+0x4c8] ;  /* 0x0004c80001537983 */ /* 0x001ee80000100800 */
[----:B------:R0:W-:Y:S04]  /*1d910*/  STL [R1+0x2e8], R0 ;  /* 0x0002e80001007387 */ /* 0x0001e80000100800 */
[----:B0-----:R-:W3:Y:S04]  /*1d920*/  LDL R0, [R1+0x4c0] ;  /* 0x0004c00001007983 */ /* 0x001ee80000100800 */
[----:B------:R-:W-:Y:S04]  /*1d930*/  STL [R1+0xa78], R14 ;  /* 0x000a780e01007387 */ /* 0x000fe80000100800 */
[----:B------:R-:W-:Y:S04]  /*1d940*/  STL [R1+0xb88], R14 ;  /* 0x000b880e01007387 */ /* 0x000fe80000100800 */
[----:B------:R0:W-:Y:S04]  /*1d950*/  STL [R1+0xd08], R14 ;  /* 0x000d080e01007387 */ /* 0x0001e80000100800 */
[----:B0-----:R-:W3:Y:S04]  /*1d960*/  LDL.LU R14, [R1+0x320] ;  /* 0x00032000010e7983 */ /* 0x001ee80000300800 */
[----:B------:R-:W-:Y:S04]  /*1d970*/  STL [R1+0xa74], R15 ;  /* 0x000a740f01007387 */ /* 0x000fe80000100800 */
[----:B------:R-:W-:Y:S04]  /*1d980*/  STL [R1+0xb8c], R15 ;  /* 0x000b8c0f01007387 */ /* 0x000fe80000100800 */
[----:B--2---:R0:W-:Y:S01]  /*1d990*/  @P4 STL [R1+0x31c], R35 ;  /* 0x00031c2301004387 */ /* 0x0041e20000100800 */
[----:B------:R-:W-:-:S03]  /*1d9a0*/  ISETP.GT.AND P2, PT, R50, 0x22, PT ;  /* 0x000000223200780c */ /* 0x000fc60003f44270 */
[----:B0-----:R-:W2:Y:S04]  /*1d9b0*/  LDL.LU R35, [R1+0x3d8] ;  /* 0x0003d80001237983 */ /* 0x001ea80000300800 */
[----:B------:R-:W2:Y:S04]  /*1d9c0*/  LDL.LU R34, [R1+0x3f8] ;  /* 0x0003f80001227983 */ /* 0x000ea80000300800 */
[----:B------:R-:W2:Y:S04]  /*1d9d0*/  LDL.LU R25, [R1+0x3dc] ;  /* 0x0003dc0001197983 */ /* 0x000ea80000300800 */
[----:B------:R-:W2:Y:S04]  /*1d9e0*/  LDL.LU R24, [R1+0x3fc] ;  /* 0x0003fc0001187983 */ /* 0x000ea80000300800 */
[----:B------:R-:W2:Y:S04]  /*1d9f0*/  LDL.LU R7, [R1+0x47c] ;  /* 0x00047c0001077983 */ /* 0x000ea80000300800 */
[----:B------:R-:W2:Y:S04]  /*1da00*/  LDL.LU R6, [R1+0x480] ;  /* 0x0004800001067983 */ /* 0x000ea80000300800 */
[----:B------:R-:W2:Y:S04]  /*1da10*/  @P2 LDG.E.U16 R90, desc[UR24][R28.64] ;  /* 0x000000181c5a2981 */ /* 0x000ea8000c1e1500 */
[----:B------:R-:W2:Y:S04]  /*1da20*/  @P2 LDG.E.U16 R91, desc[UR24][R22.64] ;  /* 0x00000018165b2981 */ /* 0x000ea8000c1e1500 */
[----:B------:R-:W2:Y:S04]  /*1da30*/  LDL.LU R29, [R1+0x40c] ;  /* 0x00040c00011d7983 */ /* 0x000ea80000300800 */
[----:B------:R-:W2:Y:S04]  /*1da40*/  LDL.LU R28, [R1+0x9b8] ;  /* 0x0009b800011c7983 */ /* 0x000ea80000300800 */
[----:B------:R-:W2:Y:S04]  /*1da50*/  LDL.LU R23, [R1+0x410] ;  /* 0x0004100001177983 */ /* 0x000ea80000300800 */
[----:B---3--:R4:W3:Y:S02]  /*1da60*/  @P4 LDG.E.U16 R14, desc[UR24][R36.64] ;  /* 0x00000018240e4981 */ /* 0x0088e4000c1e1500 */
[----:B----4-:R-:W-:-:S02]  /*1da70*/  IMAD.MOV.U32 R36, RZ, RZ, R20 ;  /* 0x000000ffff247224 */ /* 0x010fc400078e0014 */
[----:B------:R-:W-:-:S05]  /*1da80*/  IMAD.MOV.U32 R37, RZ, RZ, R21 ;  /* 0x000000ffff257224 */ /* 0x000fca00078e0015 */
[----:B------:R-:W-:Y:S04]  /*1da90*/  STL.64 [R1+0x70], R36 ;  /* 0x0000702401007387 */ /* 0x000fe80000100a00 */
[----:B------:R-:W4:Y:S04]  /*1daa0*/  LDL.LU R22, [R1+0x9c4] ;  /* 0x0009c40001167983 */ /* 0x000f280000300800 */
[----:B------:R-:W3:Y:S04]  /*1dab0*/  LDL.LU R21, [R1+0x414] ;  /* 0x0004140001157983 */ /* 0x000ee80000300800 */
[----:B------:R-:W3:Y:S01]  /*1dac0*/  LDL.LU R20, [R1+0x9c8] ;  /* 0x0009c80001147983 */ /* 0x000ee20000300800 */
[----:B------:R-:W-:-:S02]  /*1dad0*/  ISETP.GT.AND P6, PT, R50, 0x23, PT ;  /* 0x000000233200780c */ /* 0x000fc40003fc4270 */
[C---:B------:R-:W-:Y:S02]  /*1dae0*/  ISETP.GT.AND P5, PT, R50.reuse, 0x24, PT ;  /* 0x000000243200780c */ /* 0x040fe40003fa4270 */
[C---:B------:R-:W-:Y:S02]  /*1daf0*/  ISETP.GT.AND P3, PT, R50.reuse, 0x25, PT ;  /* 0x000000253200780c */ /* 0x040fe40003f64270 */
[----:B------:R-:W-:-:S07]  /*1db00*/  ISETP.GT.AND P2, PT, R50, 0x26, PT ;  /* 0x000000263200780c */ /* 0x000fce0003f44270 */
[----:B--2---:R-:W2:Y:S04]  /*1db10*/  @P6 LDG.E.U16 R27, desc[UR24][R24.64] ;  /* 0x00000018181b6981 */ /* 0x004ea8000c1e1500 */
[----:B------:R-:W2:Y:S04]  /*1db20*/  @P6 LDG.E.U16 R46, desc[UR24][R34.64] ;  /* 0x00000018222e6981 */ /* 0x000ea8000c1e1500 */
[----:B------:R-:W4:Y:S01]  /*1db30*/  @P5 LDG.E.U16 R47, desc[UR24][R36.64] ;  /* 0x00000018242f5981 */ /* 0x000f22000c1e1500 */
[----:B------:R-:W-:-:S03]  /*1db40*/  ISETP.GT.AND P4, PT, R50, 0x27, PT ;  /* 0x000000273200780c */ /* 0x000fc60003f84270 */
[----:B------:R-:W4:Y:S04]  /*1db50*/  @P5 LDG.E.U16 R60, desc[UR24][R48.64] ;  /* 0x00000018303c5981 */ /* 0x000f28000c1e1500 */
[----:B------:R-:W4:Y:S04]  /*1db60*/  @P3 LDG.E.U16 R61, desc[UR24][R58.64] ;  /* 0x000000183a3d3981 */ /* 0x000f28000c1e1500 */
[----:B------:R-:W4:Y:S04]  /*1db70*/  @P3 LDG.E.U16 R82, desc[UR24][R70.64] ;  /* 0x0000001846523981 */ /* 0x000f28000c1e1500 */
[----:B------:R-:W4:Y:S04]  /*1db80*/  @P2 LDG.E.U16 R83, desc[UR24][R72.64] ;  /* 0x0000001848532981 */ /* 0x000f28000c1e1500 */
[----:B------:R-:W4:Y:S04]  /*1db90*/  @P2 LDG.E.U16 R92, desc[UR24][R84.64] ;  /* 0x00000018545c2981 */ /* 0x000f28000c1e1500 */
[----:B---3--:R-:W3:Y:S04]  /*1dba0*/  @P4 LDG.E.U16 R0, desc[UR24][R20.64] ;  /* 0x0000001814004981 */ /* 0x008ee8000c1e1500 */
[----:B------:R0:W-:Y:S04]  /*1dbb0*/  STL.64 [R1+0x80], R24 ;  /* 0x0000801801007387 */ /* 0x0001e80000100a00 */
[----:B0-----:R-:W3:Y:S04]  /*1dbc0*/  LDL.LU.64 R24, [R1+0xdf0] ;  /* 0x000df00001187983 */ /* 0x001ee80000300a00 */
[----:B--2---:R0:W-:Y:S04]  /*1dbd0*/  @P6 STL [R1+0x4a8], R27 ;  /* 0x0004a81b01006387 */ /* 0x0041e80000100800 */
[----:B0-----:R-:W2:Y:S04]  /*1dbe0*/  LDL.LU R27, [R1+0xde8] ;  /* 0x000de800011b7983 */ /* 0x001ea80000300800 */
[----:B------:R0:W-:Y:S04]  /*1dbf0*/  STL.64 [R1+0x78], R34 ;  /* 0x0000782201007387 */ /* 0x0001e80000100a00 */
[----:B0-----:R-:W2:Y:S04]  /*1dc00*/  LDL.LU.64 R34, [R1+0xde0] ;  /* 0x000de00001227983 */ /* 0x001ea80000300a00 */
[----:B------:R0:W-:Y:S04]  /*1dc10*/  @P6 STL [R1+0x4ac], R46 ;  /* 0x0004ac2e01006387 */ /* 0x0001e80000100800 */
[----:B0-----:R-:W2:Y:S04]  /*1dc20*/  LDL.LU R46, [R1+0xdd8] ;  /* 0x000dd800012e7983 */ /* 0x001ea80000300800 */
[----:B------:R-:W2:Y:S04]  /*1dc30*/  LDL.LU.64 R36, [R1+0xdd0] ;  /* 0x000dd00001247983 */ /* 0x000ea80000300a00 */
[----:B----4-:R0:W-:Y:S04]  /*1dc40*/  @P5 STL [R1+0x4d8], R47 ;  /* 0x0004d82f01005387 */ /* 0x0101e80000100800 */
[----:B0-----:R-:W4:Y:S04]  /*1dc50*/  LDL.LU R47, [R1+0xdc8] ;  /* 0x000dc800012f7983 */ /* 0x001f280000300800 */
[----:B------:R-:W2:Y:S04]  /*1dc60*/  LDL.LU.64 R48, [R1+0xdc0] ;  /* 0x000dc00001307983 */ /* 0x000ea80000300a00 */
[----:B------:R0:W-:Y:S04]  /*1dc70*/  @P5 STL [R1+0x4d4], R60 ;  /* 0x0004d43c01005387 */ /* 0x0001e80000100800 */
[----:B0-----:R-:W2:Y:S04]  /*1dc80*/  LDL.LU R60, [R1+0xdb8] ;  /* 0x000db800013c7983 */ /* 0x001ea80000300800 */
        /* <DEDUP_REMOVED lines=12> */
[----:B------:R0:W-:Y:S04]  /*1dd50*/  STL.64 [R1+0x40], R20 ;  /* 0x0000401401007387 */ /* 0x0001e80000100a00 */
[----:B0-----:R-:W2:Y:S04]  /*1dd60*/  LDL.LU.64 R20, [R1+0xd70] ;  /* 0x000d700001147983 */ /* 0x001ea80000300a00 */
[----:B---3--:R0:W-:Y:S04]  /*1dd70*/  @P4 STL [R1+0x4c0], R0 ;  /* 0x0004c00001004387 */ /* 0x0081e80000100800 */
[----:B0-----:R-:W3:Y:S01]  /*1dd80*/  LDL.LU R0, [R1+0xd68] ;  /* 0x000d680001007983 */ /* 0x001ee20000300800 */
[----:B------:R-:W-:-:S02]  /*1dd90*/  ISETP.GT.AND P5, PT, R50, 0x29, PT ;  /* 0x000000293200780c */ /* 0x000fc40003fa4270 */
[C---:B------:R-:W-:Y:S01]  /*1dda0*/  ISETP.GT.AND P3, PT, R50.reuse, 0x2a, PT ;  /* 0x0000002a3200780c */ /* 0x040fe20003f64270 */
[----:B---3--:R-:W3:Y:S04]  /*1ddb0*/  @P4 LDG.E.U16 R0, desc[UR24][R22.64] ;  /* 0x0000001816004981 */ /* 0x008ee8000c1e1500 */
[----:B------:R-:W-:Y:S04]  /*1ddc0*/  STL.64 [R1+0x20], R28 ;  /* 0x0000201c01007387 */ /* 0x000fe80000100a00 */
[----:B------:R0:W-:Y:S04]  /*1ddd0*/  STL.64 [R1+0x38], R22 ;  /* 0x0000381601007387 */ /* 0x0001e80000100a00 */
[----:B------:R-:W2:Y:S04]  /*1dde0*/  @P5 LDG.E.U16 R13, desc[UR24][R28.64] ;  /* 0x000000181c0d5981 */ /* 0x000ea8000c1e1500 */
[----:B------:R-:W2:Y:S04]  /*1ddf0*/  @P5 LDG.E.U16 R12, desc[UR24][R30.64] ;  /* 0x000000181e0c5981 */ /* 0x000ea8000c1e1500 */
[----:B0-----:R-:W2:Y:S04]  /*1de00*/  LDL.LU.64 R22, [R1+0xd60] ;  /* 0x000d600001167983 */ /* 0x001ea80000300a00 */
[----:B------:R-:W2:Y:S04]  /*1de10*/  @P3 LDG.E.U16 R7, desc[UR24][R38.64] ;  /* 0x0000001826073981 */ /* 0x000ea8000c1e1500 */
[----:B------:R0:W2:Y:S04]  /*1de20*/  @P3 LDG.E.U16 R6, desc[UR24][R2.64] ;  /* 0x0000001802063981 */ /* 0x0000a8000c1e1500 */
[----:B---3--:R1:W-:Y:S04]  /*1de30*/  STL [R1+0x4bc], R0 ;  /* 0x0004bc0001007387 */ /* 0x0083e80000100800 */
[----:B-1----:R-:W3:Y:S04]  /*1de40*/  LDL.LU R0, [R1+0xd58] ;  /* 0x000d580001007983 */ /* 0x002ee80000300800 */
[----:B------:R-:W3:Y:S04]  /*1de50*/  LDL.LU.64 R28, [R1+0xd50] ;  /* 0x000d5000011c7983 */ /* 0x000ee80000300a00 */
[----:B------:R-:W3:Y:S04]  /*1de60*/  LDL.LU.64 R30, [R1+0xd48] ;  /* 0x000d4800011e7983 */ /* 0x000ee80000300a00 */
[----:B------:R-:W3:Y:S04]  /*1de70*/  LDL.LU.64 R38, [R1+0xd40] ;  /* 0x000d400001267983 */ /* 0x000ee80000300a00 */
[----:B------:R-:W3:Y:S01]  /*1de80*/  LDL.LU.64 R2, [R1+0xd38] ;  /* 0x000d380001027983 */ /* 0x000ee20000300a00 */
[----:B------:R-:W-:-:S02]  /*1de90*/  ISETP.GT.AND P2, PT, R50, 0x2b, PT ;  /* 0x0000002b3200780c */ /* 0x000fc40003f44270 */
[----:B------:R-:W-:-:S11]  /*1dea0*/  ISETP.GT.AND P4, PT, R50, 0x2c, PT ;  /* 0x0000002c3200780c */ /* 0x000fd60003f84270 */
[----:B--2---:R-:W2:Y:S04]  /*1deb0*/  @P2 LDG.E.U16 R92, desc[UR24][R32.64] ;  /* 0x00000018205c2981 */ /* 0x004ea8000c1e1500 */
[----:B---3--:R-:W3:Y:S04]  /*1dec0*/  @P2 LDG.E.U16 R2, desc[UR24][R40.64] ;  /* 0x0000001828022981 */ /* 0x008ee8000c1e1500 */
[----:B------:R-:W2:Y:S04]  /*1ded0*/  LDL.LU.64 R40, [R1+0xd30] ;  /* 0x000d300001287983 */ /* 0x000ea80000300a00 */
[----:B---3--:R1:W-:Y:S04]  /*1dee0*/  STL [R1+0x4b0], R2 ;  /* 0x0004b00201007387 */ /* 0x0083e80000100800 */
[----:B-1----:R-:W0:Y:S01]  /*1def0*/  LDL.LU R2, [R1+0xd28] ;  /* 0x000d280001027983 */ /* 0x002e220000300800 */
[----:B------:R-:W-:-:S06]  /*1df00*/  PRMT R0, RZ, 0x7610, R0 ;  /* 0x00007610ff007816 */ /* 0x000fcc0000000000 */
[----:B------:R-:W3:Y:S01]  /*1df10*/  @P4 LDG.E.U16 R0, desc[UR24][R42.64] ;  /* 0x000000182a004981 */ /* 0x000ee2000c1e1500 */
[----:B0-----:R-:W-:-:S06]  /*1df20*/  PRMT R2, RZ, 0x7610, R2 ;  /* 0x00007610ff027816 */ /* 0x001fcc0000000002 */
[----:B------:R-:W4:Y:S04]  /*1df30*/  @P4 LDG.E.U16 R2, desc[UR24][R44.64] ;  /* 0x000000182c024981 */ /* 0x000f28000c1e1500 */
[----:B--2---:R0:W-:Y:S04]  /*1df40*/  STL [R1+0x4b4], R92 ;  /* 0x0004b45c01007387 */ /* 0x0041e80000100800 */
[----:B0-----:R-:W2:Y:S04]  /*1df50*/  LDL.LU R92, [R1+0xd24] ;  /* 0x000d2400015c7983 */ /* 0x001ea80000300800 */
[----:B------:R-:W-:Y:S04]  /*1df60*/  STL [R1+0xa80], R32 ;  /* 0x000a802001007387 */ /* 0x000fe80000100800 */
[----:B------:R-:W-:Y:S04]  /*1df70*/  STL [R1+0xb90], R32 ;  /* 0x000b902001007387 */ /* 0x000fe80000100800 */
[----:B------:R-:W-:Y:S04]  /*1df80*/  STL [R1+0xa7c], R33 ;  /* 0x000a7c2101007387 */ /* 0x000fe80000100800 */
[----:B------:R-:W-:Y:S04]  /*1df90*/  STL [R1+0xb94], R33 ;  /* 0x000b942101007387 */ /* 0x000fe80000100800 */
[----:B---3--:R0:W-:Y:S04]  /*1dfa0*/  STL [R1+0x450], R0 ;  /* 0x0004500001007387 */ /* 0x0081e80000100800 */
[----:B0-----:R-:W3:Y:S04]  /*1dfb0*/  LDL.LU R0, [R1+0xd20] ;  /* 0x000d200001007983 */ /* 0x001ee80000300800 */
[----:B------:R-:W-:Y:S04]  /*1dfc0*/  STL [R1+0xa88], R42 ;  /* 0x000a882a01007387 */ /* 0x000fe80000100800 */
[----:B------:R-:W-:Y:S04]  /*1dfd0*/  STL [R1+0xb98], R42 ;  /* 0x000b982a01007387 */ /* 0x000fe80000100800 */
[----:B------:R-:W-:Y:S04]  /*1dfe0*/  STL [R1+0xa84], R43 ;  /* 0x000a842b01007387 */ /* 0x000fe80000100800 */
[----:B------:R-:W-:Y:S04]  /*1dff0*/  STL [R1+0xb9c], R43 ;  /* 0x000b9c2b01007387 */ /* 0x000fe80000100800 */
[----:B----4-:R0:W-:Y:S04]  /*1e000*/  STL [R1+0x44c], R2 ;  /* 0x00044c0201007387 */ /* 0x0101e80000100800 */
[----:B0-----:R-:W4:Y:S01]  /*1e010*/  LDL.LU R2, [R1+0xd1c] ;  /* 0x000d1c0001027983 */ /* 0x001f220000300800 */
[----:B------:R-:W-:-:S02]  /*1e020*/  ISETP.GT.AND P5, PT, R50, 0x2d, PT ;  /* 0x0000002d3200780c */ /* 0x000fc40003fa4270 */
[----:B----4-:R-:W-:-:S11]  /*1e030*/  PRMT R2, RZ, 0x7610, R2 ;  /* 0x00007610ff027816 */ /* 0x010fd60000000002 */
[----:B------:R-:W4:Y:S04]  /*1e040*/  @P5 LDG.E.U16 R2, desc[UR24][R54.64] ;  /* 0x0000001836025981 */ /* 0x000f28000c1e1500 */
[----:B------:R-:W-:Y:S04]  /*1e050*/  STL [R1+0xa90], R44 ;  /* 0x000a902c01007387 */ /* 0x000fe80000100800 */
[----:B------:R-:W-:Y:S04]  /*1e060*/  STL [R1+0xba0], R44 ;  /* 0x000ba02c01007387 */ /* 0x000fe80000100800 */
[----:B------:R-:W-:Y:S04]  /*1e070*/  STL [R1+0xa8c], R45 ;  /* 0x000a8c2d01007387 */ /* 0x000fe80000100800 */
[----:B------:R-:W-:Y:S01]  /*1e080*/  STL [R1+0xba4], R45 ;  /* 0x000ba42d01007387 */ /* 0x000fe20000100800 */
[----:B------:R-:W-:-:S02]  /*1e090*/  ISETP.GT.AND P3, PT, R50, 0x2e, PT ;  /* 0x0000002e3200780c */ /* 0x000fc40003f64270 */
[----:B------:R-:W-:Y:S02]  /*1e0a0*/  PRMT R89, RZ, 0x7610, R89 ;  /* 0x00007610ff597816 */ /* 0x000fe40000000059 */
[----:B------:R-:W-:Y:S02]  /*1e0b0*/  PRMT R88, RZ, 0x7610, R88 ;  /* 0x00007610ff587816 */ /* 0x000fe40000000058 */
[----:B------:R-:W-:Y:S02]  /*1e0c0*/  ISETP.GT.AND P2, PT, R50, 0x2f, PT ;  /* 0x0000002f3200780c */ /* 0x000fe40003f44270 */
[----:B------:R-:W2:Y:S01]  /*1e0d0*/  @P5 LDG.E.U16 R89, desc[UR24][R56.64] ;  /* 0x0000001838595981 */ /* 0x000ea2000c1e1500 */
[----:B------:R-:W-:-:S04]  /*1e0e0*/  PRMT R87, RZ, 0x7610, R87 ;  /* 0x00007610ff577816 */ /* 0x000fc80000000057 */
[----:B------:R-:W2:Y:S01]  /*1e0f0*/  @P3 LDG.E.U16 R88, desc[UR24][R66.64] ;  /* 0x0000001842583981 */ /* 0x000ea2000c1e1500 */
[----:B------:R-:W-:-:S03]  /*1e100*/  PRMT R86, RZ, 0x7610, R86 ;  /* 0x00007610ff567816 */ /* 0x000fc60000000056 */
[----:B------:R-:W2:Y:S01]  /*1e110*/  @P3 LDG.E.U16 R87, desc[UR24][R68.64] ;  /* 0x0000001844573981 */ /* 0x000ea2000c1e1500 */
[----:B------:R-:W-:-:S03]  /*1e120*/  PRMT R77, RZ, 0x7610, R77 ;  /* 0x00007610ff4d7816 */ /* 0x000fc6000000004d */
[----:B------:R-:W2:Y:S04]  /*1e130*/  @P2 LDG.E.U16 R86, desc[UR24][R78.64] ;  /* 0x000000184e562981 */ /* 0x000ea8000c1e1500 */
[----:B------:R-:W2:Y:S01]  /*1e140*/  @P2 LDG.E.U16 R77, desc[UR24][R80.64] ;  /* 0x00000018504d2981 */ /* 0x000ea2000c1e1500 */
[C---:B------:R-:W-:Y:S02]  /*1e150*/  ISETP.GT.AND P3, PT, R50.reuse, 0x33, PT ;  /* 0x000000333200780c */ /* 0x040fe40003f64270 */
[----:B------:R-:W-:Y:S01]  /*1e160*/  ISETP.GT.AND P4, PT, R50, 0x31, PT ;  /* 0x000000313200780c */ /* 0x000fe20003f84270 */
[----:B----4-:R0:W-:Y:S04]  /*1e170*/  STL [R1+0x448], R2 ;  /* 0x0004480201007387 */ /* 0x0101e80000100800 */
[----:B0-----:R-:W4:Y:S01]  /*1e180*/  LDL.LU R2, [R1+0xd18] ;  /* 0x000d180001027983 */ /* 0x001f220000300800 */
[----:B------:R-:W-:-:S02]  /*1e190*/  PRMT R76, RZ, 0x7610, R76 ;  /* 0x00007610ff4c7816 */ /* 0x000fc4000000004c */
[----:B------:R-:W-:Y:S02]  /*1e1a0*/  PRMT R11, RZ, 0x7610, R11 ;  /* 0x00007610ff0b7816 */ /* 0x000fe4000000000b */
[----:B------:R-:W-:Y:S02]  /*1e1b0*/  PRMT R10, RZ, 0x7610, R10 ;  /* 0x00007610ff0a7816 */ /* 0x000fe4000000000a */
[C---:B------:R-:W-:Y:S01]  /*1e1c0*/  ISETP.GT.AND P2, PT, R50.reuse, 0x34, PT ;  /* 0x000000343200780c */ /* 0x040fe20003f44270 */
[----:B------:R-:W2:Y:S01]  /*1e1d0*/  @P3 LDG.E.U16 R76, desc[UR24][R34.64] ;  /* 0x00000018224c3981 */ /* 0x000ea2000c1e1500 */
[----:B------:R-:W-:Y:S02]  /*1e1e0*/  PRMT R75, RZ, 0x7610, R75 ;  /* 0x00007610ff4b7816 */ /* 0x000fe4000000004b */
[----:B------:R-:W-:Y:S01]  /*1e1f0*/  ISETP.GT.AND P5, PT, R50, 0x32, PT ;  /* 0x000000323200780c */ /* 0x000fe20003fa4270 */
[----:B------:R-:W2:Y:S01]  /*1e200*/  @P4 LDG.E.U16 R11, desc[UR24][R16.64] ;  /* 0x00000018100b4981 */ /* 0x000ea2000c1e1500 */
[----:B------:R-:W-:-:S03]  /*1e210*/  PRMT R74, RZ, 0x7610, R74 ;  /* 0x00007610ff4a7816 */ /* 0x000fc6000000004a */
[----:B------:R-:W2:Y:S01]  /*1e220*/  @P4 LDG.E.U16 R10, desc[UR24][R18.64] ;  /* 0x00000018120a4981 */ /* 0x000ea2000c1e1500 */
[----:B------:R-:W-:-:S03]  /*1e230*/  ISETP.GT.AND P4, PT, R50, 0x35, PT ;  /* 0x000000353200780c */ /* 0x000fc60003f84270 */
[----:B------:R-:W2:Y:S01]  /*1e240*/  @P3 LDG.E.U16 R75, desc[UR24][R36.64] ;  /* 0x00000018244b3981 */ /* 0x000ea2000c1e1500 */
[----:B------:R-:W-:Y:S02]  /*1e250*/  PRMT R65, RZ, 0x7610, R65 ;  /* 0x00007610ff417816 */ /* 0x000fe40000000041 */
[----:B------:R-:W-:Y:S01]  /*1e260*/  PRMT R5, RZ, 0x7610, R5 ;  /* 0x00007610ff057816 */ /* 0x000fe20000000005 */
[----:B------:R-:W2:Y:S01]  /*1e270*/  @P2 LDG.E.U16 R74, desc[UR24][R46.64] ;  /* 0x000000182e4a2981 */ /* 0x000ea2000c1e1500 */
[----:B------:R-:W-:Y:S02]  /*1e280*/  PRMT R4, RZ, 0x7610, R4 ;  /* 0x00007610ff047816 */ /* 0x000fe40000000004 */
[----:B------:R-:W-:Y:S01]  /*1e290*/  PRMT R64, RZ, 0x7610, R64 ;  /* 0x00007610ff407816 */ /* 0x000fe20000000040 */
[----:B------:R-:W2:Y:S01]  /*1e2a0*/  @P2 LDG.E.U16 R65, desc[UR24][R48.64] ;  /* 0x0000001830412981 */ /* 0x000ea2000c1e1500 */
[----:B------:R-:W-:-:S03]  /*1e2b0*/  PRMT R63, RZ, 0x7610, R63 ;  /* 0x00007610ff3f7816 */ /* 0x000fc6000000003f */
[----:B------:R-:W2:Y:S04]  /*1e2c0*/  @P5 LDG.E.U16 R5, desc[UR24][R24.64] ;  /* 0x0000001818055981 */ /* 0x000ea8000c1e1500 */
[----:B------:R-:W2:Y:S01]  /*1e2d0*/  @P5 LDG.E.U16 R4, desc[UR24][R26.64] ;  /* 0x000000181a045981 */ /* 0x000ea2000c1e1500 */
[----:B------:R-:W-:-:S03]  /*1e2e0*/  ISETP.GT.AND P5, PT, R50, 0x36, PT ;  /* 0x000000363200780c */ /* 0x000fc60003fa4270 */
[----:B------:R-:W2:Y:S01]  /*1e2f0*/  @P4 LDG.E.U16 R64, desc[UR24][R58.64] ;  /* 0x000000183a404981 */ /* 0x000ea2000c1e1500 */
[----:B------:R-:W-:Y:S02]  /*1e300*/  ISETP.GT.AND P3, PT, R50, 0x37, PT ;  /* 0x000000373200780c */ /* 0x000fe40003f64270 */
[----:B------:R-:W-:Y:S01]  /*1e310*/  PRMT R62, RZ, 0x7610, R62 ;  /* 0x00007610ff3e7816 */ /* 0x000fe2000000003e */
[----:B------:R-:W2:Y:S01]  /*1e320*/  @P4 LDG.E.U16 R63, desc[UR24][R60.64] ;  /* 0x000000183c3f4981 */ /* 0x000ea2000c1e1500 */
[----:B------:R-:W-:Y:S02]  /*1e330*/  PRMT R53, RZ, 0x7610, R53 ;  /* 0x00007610ff357816 */ /* 0x000fe40000000035 */
[----:B------:R-:W-:-:S03]  /*1e340*/  PRMT R52, RZ, 0x7610, R52 ;  /* 0x00007610ff347816 */ /* 0x000fc60000000034 */
[----:B------:R-:W2:Y:S01]  /*1e350*/  @P5 LDG.E.U16 R62, desc[UR24][R70.64] ;  /* 0x00000018463e5981 */ /* 0x000ea2000c1e1500 */
[----:B------:R-:W-:Y:S02]  /*1e360*/  ISETP.GT.AND P6, PT, R50, 0x3b, PT ;  /* 0x0000003b3200780c */ /* 0x000fe40003fc4270 */
[----:B------:R-:W-:Y:S01]  /*1e370*/  PRMT R51, RZ, 0x7610, R51 ;  /* 0x00007610ff337816 */ /* 0x000fe20000000033 */
[----:B------:R-:W2:Y:S04]  /*1e380*/  @P5 LDG.E.U16 R53, desc[UR24][R72.64] ;  /* 0x0000001848355981 */ /* 0x000ea8000c1e1500 */
[----:B------:R-:W2:Y:S04]  /*1e390*/  @P3 LDG.E.U16 R52, desc[UR24][R82.64] ;  /* 0x0000001852343981 */ /* 0x000ea8000c1e1500 */
[----:B------:R-:W2:Y:S01]  /*1e3a0*/  @P3 LDG.E.U16 R51, desc[UR24][R84.64] ;  /* 0x0000001854333981 */ /* 0x000ea2000c1e1500 */
[----:B---3--:R-:W-:-:S06]  /*1e3b0*/  PRMT R0, RZ, 0x7610, R0 ;  /* 0x00007610ff007816 */ /* 0x008fcc0000000000 */
[----:B------:R-:W3:Y:S04]  /*1e3c0*/  @P6 LDG.E.U16 R0, desc[UR24][R40.64] ;  /* 0x0000001828006981 */ /* 0x000ee8000c1e1500 */
[----:B------:R-:W-:Y:S04]  /*1e3d0*/  STL [R1+0xa98], R54 ;  /* 0x000a983601007387 */ /* 0x000fe80000100800 */
[----:B------:R-:W-:Y:S04]  /*1e3e0*/  STL [R1+0xba8], R54 ;  /* 0x000ba83601007387 */ /* 0x000fe80000100800 */
[----:B------:R-:W-:Y:S04]  /*1e3f0*/  STL [R1+0xa94], R55 ;  /* 0x000a943701007387 */ /* 0x000fe80000100800 */
[----:B------:R-:W-:Y:S04]  /*1e400*/  STL [R1+0xbac], R55 ;  /* 0x000bac3701007387 */ /* 0x000fe80000100800 */
[----:B------:R-:W-:Y:S04]  /*1e410*/  STL [R1+0xaa0], R56 ;  /* 0x000aa03801007387 */ /* 0x000fe80000100800 */
[----:B------:R-:W-:Y:S01]  /*1e420*/  STL [R1+0xbb0], R56 ;  /* 0x000bb03801007387 */ /* 0x000fe20000100800 */
[----:B----4-:R-:W-:-:S06]  /*1e430*/  PRMT R2, RZ, 0x7610, R2 ;  /* 0x00007610ff027816 */ /* 0x010fcc0000000002 */
[----:B------:R-:W4:Y:S04]  /*1e440*/  @P6 LDG.E.U16 R2, desc[UR24][R38.64] ;  /* 0x0000001826026981 */ /* 0x000f28000c1e1500 */
        /* <DEDUP_REMOVED lines=17> */
[----:B--2---:R0:W-:Y:S04]  /*1e560*/  STL [R1+0x444], R89 ;  /* 0x0004445901007387 */ /* 0x0041e80000100800 */
[----:B------:R-:W-:Y:S04]  /*1e570*/  STL [R1+0xac8], R16 ;  /* 0x000ac81001007387 */ /* 0x000fe80000100800 */
[----:B------:R-:W-:Y:S04]  /*1e580*/  STL [R1+0xbd4], R16 ;  /* 0x000bd41001007387 */ /* 0x000fe80000100800 */
[----:B------:R-:W-:Y:S04]  /*1e590*/  STL [R1+0xac4], R17 ;  /* 0x000ac41101007387 */ /* 0x000fe80000100800 */
[----:B------:R-:W-:Y:S04]  /*1e5a0*/  STL [R1+0xbd8], R17 ;  /* 0x000bd81101007387 */ /* 0x000fe80000100800 */
[----:B------:R1:W-:Y:S04]  /*1e5b0*/  STL [R1+0x440], R88 ;  /* 0x0004405801007387 */ /* 0x0003e80000100800 */
[----:B------:R-:W-:Y:S04]  /*1e5c0*/  STL [R1+0xad0], R18 ;  /* 0x000ad01201007387 */ /* 0x000fe80000100800 */
        /* <DEDUP_REMOVED lines=48> */
[----:B------:R0:W-:Y:S04]  /*1e8d0*/  STL [R1+0x42c], R65 ;  /* 0x00042c4101007387 */ /* 0x0001e80000100800 */
[----:B------:R-:W-:Y:S04]  /*1e8e0*/  STL.64 [R1+0xb20], R20 ;  /* 0x000b201401007387 */ /* 0x000fe80000100a00 */
[----:B------:R-:W-:Y:S04]  /*1e8f0*/  STL.64 [R1+0xb28], R82 ;  /* 0x000b285201007387 */ /* 0x000fe80000100a00 */
[----:B------:R1:W-:Y:S04]  /*1e900*/  STL [R1+0x428], R64 ;  /* 0x0004284001007387 */ /* 0x0003e80000100800 */
[----:B------:R-:W-:Y:S04]  /*1e910*/  STL.64 [R1+0xb30], R22 ;  /* 0x000b301601007387 */ /* 0x000fe80000100a00 */
[----:B0-----:R-:W3:Y:S04]  /*1e920*/  LDL.LU R89, [R1+0x9cc] ;  /* 0x0009cc0001597983 */ /* 0x001ee80000300800 */
[----:B-1----:R-:W3:Y:S04]  /*1e930*/  LDL.LU R88, [R1+0x9ec] ;  /* 0x0009ec0001587983 */ /* 0x002ee80000300800 */
[----:B--2---:R-:W2:Y:S04]  /*1e940*/  LDL.LU R87, [R1+0x9d0] ;  /* 0x0009d00001577983 */ /* 0x004ea80000300800 */
[----:B------:R0:W-:Y:S04]  /*1e950*/  STL [R1+0x424], R63 ;  /* 0x0004243f01007387 */ /* 0x0001e80000100800 */
[----:B------:R-:W2:Y:S04]  /*1e960*/  LDL.LU R86, [R1+0x9f0] ;  /* 0x0009f00001567983 */ /* 0x000ea80000300800 */
[----:B------:R-:W2:Y:S04]  /*1e970*/  LDL.LU R77, [R1+0x9d4] ;  /* 0x0009d400014d7983 */ /* 0x000ea80000300800 */
[----:B------:R-:W2:Y:S04]  /*1e980*/  LDL.LU R76, [R1+0x9f4] ;  /* 0x0009f400014c7983 */ /* 0x000ea80000300800 */
[----:B------:R-:W2:Y:S04]  /*1e990*/  LDL.LU R75, [R1+0x9d8] ;  /* 0x0009d800014b7983 */ /* 0x000ea80000300800 */
[----:B------:R-:W2:Y:S04]  /*1e9a0*/  LDL.LU R74, [R1+0x9f8] ;  /* 0x0009f800014a7983 */ /* 0x000ea80000300800 */
[----:B------:R-:W2:Y:S04]  /*1e9b0*/  LDL.LU R65, [R1+0x9dc] ;  /* 0x0009dc0001417983 */ /* 0x000ea80000300800 */
[----:B------:R1:W-:Y:S04]  /*1e9c0*/  STL [R1+0x420], R62 ;  /* 0x0004203e01007387 */ /* 0x0003e80000100800 */
[----:B------:R-:W2:Y:S04]  /*1e9d0*/  LDL.LU R64, [R1+0x9fc] ;  /* 0x0009fc0001407983 */ /* 0x000ea80000300800 */
[----:B0-----:R-:W2:Y:S04]  /*1e9e0*/  LDL.LU R63, [R1+0x9e0] ;  /* 0x0009e000013f7983 */ /* 0x001ea80000300800 */
[----:B-1----:R-:W2:Y:S04]  /*1e9f0*/  LDL.LU R62, [R1+0xa00] ;  /* 0x000a0000013e7983 */ /* 0x002ea80000300800 */
[----:B------:R0:W-:Y:S04]  /*1ea00*/  STL [R1+0x41c], R53 ;  /* 0x00041c3501007387 */ /* 0x0001e80000100800 */
[----:B0-----:R-:W2:Y:S04]  /*1ea10*/  LDL.LU R53, [R1+0x9e4] ;  /* 0x0009e40001357983 */ /* 0x001ea80000300800 */
[----:B------:R0:W-:Y:S04]  /*1ea20*/  STL [R1+0x418], R52 ;  /* 0x0004183401007387 */ /* 0x0001e80000100800 */
[----:B0-----:R-:W2:Y:S04]  /*1ea30*/  LDL.LU R52, [R1+0xa04] ;  /* 0x000a040001347983 */ /* 0x001ea80000300800 */
[----:B------:R0:W-:Y:S04]  /*1ea40*/  STL [R1+0x414], R51 ;  /* 0x0004143301007387 */ /* 0x0001e80000100800 */
[----:B0-----:R-:W2:Y:S04]  /*1ea50*/  LDL.LU R51, [R1+0xa08] ;  /* 0x000a080001337983 */ /* 0x001ea80000300800 */
[----:B------:R-:W-:Y:S04]  /*1ea60*/  STL.64 [R1+0xb38], R84 ;  /* 0x000b385401007387 */ /* 0x000fe80000100a00 */
[----:B------:R-:W-:Y:S04]  /*1ea70*/  STL.64 [R1+0xb48], R28 ;  /* 0x000b481c01007387 */ /* 0x000fe80000100a00 */
[----:B------:R-:W-:Y:S04]  /*1ea80*/  STL.64 [R1+0xb50], R30 ;  /* 0x000b501e01007387 */ /* 0x000fe80000100a00 */
[----:B------:R-:W-:Y:S04]  /*1ea90*/  STL [R1+0xc3c], R38 ;  /* 0x000c3c2601007387 */ /* 0x000fe80000100800 */
[----:B------:R-:W-:Y:S04]  /*1eaa0*/  STL [R1+0xc38], R39 ;  /* 0x000c382701007387 */ /* 0x000fe80000100800 */
[----:B----4-:R0:W-:Y:S02]  /*1eab0*/  STL [R1+0x3d0], R2 ;  /* 0x0003d00201007387 */ /* 0x0101e40000100800 */
[----:B0-----:R-:W0:Y:S01]  /*1eac0*/  S2R R2, SR_TID.X ;  /* 0x0000000000027919 */ /* 0x001e220000002100 */
[----:B------:R-:W-:-:S02]  /*1ead0*/  ISETP.GT.AND P2, PT, R50, 0x39, PT ;  /* 0x000000393200780c */ /* 0x000fc40003f44270 */
[C---:B------:R-:W-:Y:S02]  /*1eae0*/  ISETP.GT.AND P4, PT, R50.reuse, 0x3a, PT ;  /* 0x0000003a3200780c */ /* 0x040fe40003f84270 */
[----:B------:R-:W-:Y:S02]  /*1eaf0*/  PRMT R9, RZ, 0x7610, R9 ;  /* 0x00007610ff097816 */ /* 0x000fe40000000009 */
[----:B------:R-:W-:Y:S02]  /*1eb00*/  PRMT R8, RZ, 0x7610, R8 ;  /* 0x00007610ff087816 */ /* 0x000fe40000000008 */
[----:B------:R-:W-:Y:S02]  /*1eb10*/  PRMT R3, RZ, 0x7610, R3 ;  /* 0x00007610ff037816 */ /* 0x000fe40000000003 */
[----:B------:R-:W-:Y:S01]  /*1eb20*/  PRMT R92, RZ, 0x7610, R92 ;  /* 0x00007610ff5c7816 */ /* 0x000fe2000000005c */
[----:B---3--:R1:W-:Y:S01]  /*1eb30*/  STL [R1+0x3d8], R0 ;  /* 0x0003d80001007387 */ /* 0x0083e20000100800 */
[----:B------:R-:W-:-:S02]  /*1eb40*/  ISETP.GT.AND P5, PT, R50, 0x3c, PT ;  /* 0x0000003c3200780c */ /* 0x000fc40003fa4270 */
[C---:B------:R-:W-:Y:S01]  /*1eb50*/  ISETP.GT.AND P3, PT, R50.reuse, 0x3d, PT ;  /* 0x0000003d3200780c */ /* 0x040fe20003f64270 */
[----:B------:R-:W3:Y:S04]  /*1eb60*/  @P2 LDG.E.U16 R9, desc[UR24][R20.64] ;  /* 0x0000001814092981 */ /* 0x000ee8000c1e1500 */
[----:B------:R-:W4:Y:S01]  /*1eb70*/  @P2 LDG.E.U16 R8, desc[UR24][R22.64] ;  /* 0x0000001816082981 */ /* 0x000f22000c1e1500 */
[----:B------:R-:W-:-:S03]  /*1eb80*/  ISETP.GT.AND P2, PT, R50, 0x3e, PT ;  /* 0x0000003e3200780c */ /* 0x000fc60003f44270 */
[----:B-1----:R-:W2:Y:S04]  /*1eb90*/  LDL.LU R0, [R1+0xd14] ;  /* 0x000d140001007983 */ /* 0x002ea80000300800 */
[----:B------:R-:W-:Y:S01]  /*1eba0*/  STL [R1+0xc44], R40 ;  /* 0x000c442801007387 */ /* 0x000fe20000100800 */
[----:B0-----:R-:W-:-:S03]  /*1ebb0*/  LOP3.LUT R2, R2, 0x3f, RZ, 0xc0, !PT ;  /* 0x0000003f02027812 */ /* 0x001fc600078ec0ff */
[----:B------:R-:W2:Y:S01]  /*1ebc0*/  @P4 LDG.E.U16 R3, desc[UR24][R28.64] ;  /* 0x000000181c034981 */ /* 0x000ea2000c1e1500 */
[----:B------:R-:W-:-:S03]  /*1ebd0*/  ISETP.GE.AND P6, PT, R2, R50, PT ;  /* 0x000000320200720c */ /* 0x000fc60003fc6270 */
[----:B------:R-:W2:Y:S01]  /*1ebe0*/  @P4 LDG.E.U16 R92, desc[UR24][R30.64] ;  /* 0x000000181e5c4981 */ /* 0x000ea2000c1e1500 */
[----:B------:R-:W-:-:S03]  /*1ebf0*/  ISETP.GT.AND P4, PT, R50, 0x3f, PT ;  /* 0x0000003f3200780c */ /* 0x000fc60003f84270 */
[----:B------:R0:W-:Y:S04]  /*1ec00*/  STL [R1+0xc40], R41 ;  /* 0x000c402901007387 */ /* 0x0001e80000100800 */
[----:B------:R-:W2:Y:S04]  /*1ec10*/  LDL.LU R2, [R1+0xd10] ;  /* 0x000d100001027983 */ /* 0x000ea80000300800 */
[----:B------:R-:W2:Y:S02]  /*1ec20*/  LDL.LU R50, [R1+0x9e8] ;  /* 0x0009e80001327983 */ /* 0x000ea40000300800 */
[----:B--2---:R-:W-:-:S04]  /*1ec30*/  LOP3.LUT R51, R51, R50, RZ, 0x3c, !PT ;  /* 0x0000003233337212 */ /* 0x004fc800078e3cff */
[C---:B------:R-:W-:Y:S02]  /*1ec40*/  LOP3.LUT R50, R51.reuse, R50, RZ, 0x3c, !PT ;  /* 0x0000003233327212 */ /* 0x040fe400078e3cff */
[----:B------:R-:W-:Y:S02]  /*1ec50*/  PRMT R2, RZ, 0x7610, R2 ;  /* 0x00007610ff027816 */ /* 0x000fe40000000002 */
[----:B------:R-:W-:-:S05]  /*1ec60*/  LOP3.LUT R51, R51, R50, RZ, 0x3c, !PT ;  /* 0x0000003233337212 */ /* 0x000fca00078e3cff */
[----:B------:R-:W2:Y:S01]  /*1ec70*/  @P5 LDG.E.U16 R2, desc[UR24][R50.64] ;  /* 0x0000001832025981 */ /* 0x000ea2000c1e1500 */
[----:B0-----:R-:W-:Y:S02]  /*1ec80*/  PRMT R41, RZ, 0x7610, R41 ;  /* 0x00007610ff297816 */ /* 0x001fe40000000029 */
[----:B------:R-:W-:-:S04]  /*1ec90*/  PRMT R40, RZ, 0x7610, R40 ;  /* 0x00007610ff287816 */ /* 0x000fc80000000028 */
[----:B------:R-:W3:Y:S04]  /*1eca0*/  @P5 LDG.E.U16 R41, desc[UR24][R52.64] ;  /* 0x0000001834295981 */ /* 0x000ee8000c1e1500 */
[----:B------:R-:W3:Y:S04]  /*1ecb0*/  @P3 LDG.E.U16 R40, desc[UR24][R62.64] ;  /* 0x000000183e283981 */ /* 0x000ee8000c1e1500 */
[----:B--2---:R0:W-:Y:S04]  /*1ecc0*/  STL [R1+0x410], R2 ;  /* 0x0004100201007387 */ /* 0x0041e80000100800 */
[----:B0-----:R-:W2:Y:S04]  /*1ecd0*/  LDL.LU R2, [R1+0xd0c] ;  /* 0x000d0c0001027983 */ /* 0x001ea80000300800 */
[----:B------:R0:W-:Y:S02]  /*1ece0*/  STL [R1+0xc4c], R50 ;  /* 0x000c4c3201007387 */ /* 0x0001e40000100800 */
[----:B0-----:R-:W-:-:S06]  /*1ecf0*/  PRMT R50, RZ, 0x7610, R50 ;  /* 0x00007610ff327816 */ /* 0x001fcc0000000032 */
[----:B------:R-:W2:Y:S04]  /*1ed00*/  @P2 LDG.E.U16 R50, desc[UR24][R74.64] ;  /* 0x000000184a322981 */ /* 0x000ea8000c1e1500 */
[----:B------:R0:W-:Y:S01]  /*1ed10*/  STL [R1+0xc48], R51 ;  /* 0x000c483301007387 */ /* 0x0001e20000100800 */
[----:B------:R-:W-:-:S03]  /*1ed20*/  PRMT R38, RZ, 0x7610, R38 ;  /* 0x00007610ff267816 */ /* 0x000fc60000000026 */
[----:B---3--:R1:W-:Y:S01]  /*1ed30*/  STL [R1+0x40c], R41 ;  /* 0x00040c2901007387 */ /* 0x0083e20000100800 */
[----:B------:R-:W-:-:S03]  /*1ed40*/  PRMT R0, RZ, 0x7610, R0 ;  /* 0x00007610ff007816 */ /* 0x000fc60000000000 */
[----:B------:R-:W3:Y:S01]  /*1ed50*/  @P4 LDG.E.U16 R38, desc[UR24][R86.64] ;  /* 0x0000001856264981 */ /* 0x000ee2000c1e1500 */
[----:B0-----:R-:W-:-:S03]  /*1ed60*/  PRMT R51, RZ, 0x7610, R51 ;  /* 0x00007610ff337816 */ /* 0x001fc60000000033 */
[----:B------:R-:W3:Y:S04]  /*1ed70*/  @P4 LDG.E.U16 R0, desc[UR24][R88.64] ;  /* 0x0000001858004981 */ /* 0x000ee8000c1e1500 */
[----:B-1----:R-:W3:Y:S04]  /*1ed80*/  LDL R41, [R1+0x74c] ;  /* 0x00074c0001297983 */ /* 0x002ee80000100800 */
[----:B------:R-:W3:Y:S04]  /*1ed90*/  @P2 LDG.E.U16 R51, desc[UR24][R76.64] ;  /* 0x000000184c332981 */ /* 0x000ee8000c1e1500 */
[----:B------:R0:W-:Y:S04]  /*1eda0*/  STL [R1+0xc54], R52 ;  /* 0x000c543401007387 */ /* 0x0001e80000100800 */
[----:B0-----:R-:W4:Y:S04]  /*1edb0*/  LDL R52, [R1+0x748] ;  /* 0x0007480001347983 */ /* 0x001f280000100800 */
[----:B------:R-:W-:Y:S04]  /*1edc0*/  STL [R1+0xc50], R53 ;  /* 0x000c503501007387 */ /* 0x000fe80000100800 */
[----:B------:R0:W-:Y:S04]  /*1edd0*/  STL [R1+0xcb8], R40 ;  /* 0x000cb82801007387 */ /* 0x0001e80000100800 */
[----:B------:R-:W-:Y:S04]  /*1ede0*/  STL [R1+0xc5c], R62 ;  /* 0x000c5c3e01007387 */ /* 0x000fe80000100800 */
[----:B------:R-:W-:Y:S04]  /*1edf0*/  STL [R1+0xc58], R63 ;  /* 0x000c583f01007387 */ /* 0x000fe80000100800 */
[----:B------:R-:W-:Y:S04]  /*1ee00*/  STL [R1+0xc64], R64 ;  /* 0x000c644001007387 */ /* 0x000fe80000100800 */
[----:B------:R-:W-:Y:S04]  /*1ee10*/  STL [R1+0xc60], R65 ;  /* 0x000c604101007387 */ /* 0x000fe80000100800 */
[----:B--2---:R1:W-:Y:S04]  /*1ee20*/  STL [R1+0x3f4], R50 ;  /* 0x0003f43201007387 */ /* 0x0043e80000100800 */
[----:B0-----:R-:W2:Y:S04]  /*1ee30*/  LDL R40, [R1+0x764] ;  /* 0x0007640001287983 */ /* 0x001ea80000100800 */
[----:B-1----:R-:W2:Y:S01]  /*1ee40*/  LDL R50, [R1+0x760] ;  /* 0x0007600001327983 */ /* 0x002ea20000100800 */
[----:B------:R-:W-:-:S06]  /*1ee50*/  PRMT R39, RZ, 0x7610, R39 ;  /* 0x00007610ff277816 */ /* 0x000fcc0000000027 */
[----:B------:R-:W2:Y:S01]  /*1ee60*/  @P3 LDG.E.U16 R39, desc[UR24][R64.64] ;  /* 0x0000001840273981 */ /* 0x000ea2000c1e1500 */
[----:B------:R-:W-:Y:S01]  /*1ee70*/  BAR.SYNC.DEFER_BLOCKING 0x0 ;  /* 0x0000000000007b1d */ /* 0x000fe20000010000 */
[----:B------:R-:W-:-:S05]  /*1ee80*/  PRMT R73, RZ, 0x7610, R73 ;  /* 0x00007610ff497816 */ /* 0x000fca0000000049 */
[----:B------:R-:W-:Y:S04]  /*1ee90*/  STL [R1+0xc6c], R74 ;  /* 0x000c6c4a01007387 */ /* 0x000fe80000100800 */
[----:B------:R-:W-:Y:S04]  /*1eea0*/  STL [R1+0xc68], R75 ;  /* 0x000c684b01007387 */ /* 0x000fe80000100800 */
[----:B------:R-:W2:Y:S04]  /*1eeb0*/  LDL R53, [R1+0x778] ;  /* 0x0007780001357983 */ /* 0x000ea80000100800 */
[----:B---3--:R0:W-:Y:S01]  /*1eec0*/  STL [R1+0x3f0], R51 ;  /* 0x0003f03301007387 */ /* 0x0081e20000100800 */
[----:B------:R-:W-:-:S02]  /*1eed0*/  @!P6 IMAD.MOV.U32 R62, RZ, RZ, R41 ;  /* 0x000000ffff3ee224 */ /* 0x000fc400078e0029 */
[----:B----4-:R-:W-:Y:S01]  /*1eee0*/  @!P6 IMAD.MOV.U32 R63, RZ, RZ, R52 ;  /* 0x000000ffff3fe224 */ /* 0x010fe200078e0034 */
[----:B------:R-:W-:-:S04]  /*1eef0*/  PRMT R72, RZ, 0x7610, R72 ;  /* 0x00007610ff487816 */ /* 0x000fc80000000048 */
[----:B------:R2:W3:Y:S04]  /*1ef00*/  @!P6 LDG.E.U16 R73, desc[UR24][R62.64] ;  /* 0x000000183e49e981 */ /* 0x0004e8000c1e1500 */
[----:B0-----:R-:W4:Y:S04]  /*1ef10*/  LDL R51, [R1+0x77c] ;  /* 0x00077c0001337983 */ /* 0x001f280000100800 */
[----:B------:R-:W-:Y:S04]  /*1ef20*/  STL [R1+0xc74], R76 ;  /* 0x000c744c01007387 */ /* 0x000fe80000100800 */
[----:B------:R-:W-:Y:S04]  /*1ef30*/  STL [R1+0xc70], R77 ;  /* 0x000c704d01007387 */ /* 0x000fe80000100800 */
[----:B------:R0:W-:Y:S04]  /*1ef40*/  STL [R1+0xc80], R38 ;  /* 0x000c802601007387 */ /* 0x0001e80000100800 */
[----:B------:R-:W-:Y:S04]  /*1ef50*/  STL [R1+0xc7c], R86 ;  /* 0x000c7c5601007387 */ /* 0x000fe80000100800 */
[----:B------:R-:W-:Y:S04]  /*1ef60*/  STL [R1+0xc78], R87 ;  /* 0x000c785701007387 */ /* 0x000fe80000100800 */
[----:B------:R1:W-:Y:S04]  /*1ef70*/  STL [R1+0xc8c], R0 ;  /* 0x000c8c0001007387 */ /* 0x0003e80000100800 */
[----:B------:R-:W-:Y:S04]  /*1ef80*/  STL [R1+0xc88], R88 ;  /* 0x000c885801007387 */ /* 0x000fe80000100800 */
[----:B------:R-:W-:Y:S04]  /*1ef90*/  STL [R1+0xc84], R89 ;  /* 0x000c845901007387 */ /* 0x000fe80000100800 */
[----:B------:R-:W3:Y:S04]  /*1efa0*/  LDL R52, [R1+0x788] ;  /* 0x0007880001347983 */ /* 0x000ee80000100800 */
[----:B------:R-:W3:Y:S01]  /*1efb0*/  LDL R41, [R1+0x78c] ;  /* 0x00078c0001297983 */ /* 0x000ee20000100800 */
[----:B--2---:R-:W-:-:S02]  /*1efc0*/  @!P6 IMAD.MOV.U32 R62, RZ, RZ, R40 ;  /* 0x000000ffff3ee224 */ /* 0x004fc400078e0028 */
[----:B------:R-:W-:-:S05]  /*1efd0*/  @!P6 IMAD.MOV.U32 R63, RZ, RZ, R50 ;  /* 0x000000ffff3fe224 */ /* 0x000fca00078e0032 */
[----:B------:R-:W2:Y:S01]  /*1efe0*/  @!P6 LDG.E.U16 R72, desc[UR24][R62.64] ;  /* 0x000000183e48e981 */ /* 0x000ea2000c1e1500 */
[----:B------:R-:W-:Y:S02]  /*1eff0*/  PRMT R71, RZ, 0x7610, R71 ;  /* 0x00007610ff477816 */ /* 0x000fe40000000047 */
[----:B------:R-:W-:Y:S01]  /*1f000*/  PRMT R70, RZ, 0x7610, R70 ;  /* 0x00007610ff467816 */ /* 0x000fe20000000046 */
[----:B------:R-:W-:Y:S02]  /*1f010*/  @!P6 IMAD.MOV.U32 R65, RZ, RZ, R53 ;  /* 0x000000ffff41e224 */ /* 0x000fe400078e0035 */
[----:B----4-:R-:W-:Y:S01]  /*1f020*/  @!P6 IMAD.MOV.U32 R64, RZ, RZ, R51 ;  /* 0x000000ffff40e224 */ /* 0x010fe200078e0033 */
[----:B---3--:R-:W-:Y:S04]  /*1f030*/  STL [R1+0xc90], R73 ;  /* 0x000c904901007387 */ /* 0x008fe80000100800 */
[----:B------:R3:W4:Y:S04]  /*1f040*/  @!P6 LDG.E.U16 R71, desc[UR24][R64.64] ;  /* 0x000000184047e981 */ /* 0x000728000c1e1500 */
[----:B------:R-:W4:Y:S04]  /*1f050*/  LDL R50, [R1+0x798] ;  /* 0x0007980001327983 */ /* 0x000f280000100800 */
[----:B------:R-:W4:Y:S04]  /*1f060*/  LDL R40, [R1+0x79c] ;  /* 0x00079c0001287983 */ /* 0x000f280000100800 */
[----:B------:R-:W4:Y:S01]  /*1f070*/  LDL.LU R62, [R1+0x2b0] ;  /* 0x0002b000013e7983 */ /* 0x000f220000300800 */
[----:B---3--:R-:W-:-:S02]  /*1f080*/  @!P6 IMAD.MOV.U32 R65, RZ, RZ, R52 ;  /* 0x000000ffff41e224 */ /* 0x008fc400078e0034 */
[----:B------:R-:W-:-:S05]  /*1f090*/  @!P6 IMAD.MOV.U32 R64, RZ, RZ, R41 ;  /* 0x000000ffff40e224 */ /* 0x000fca00078e0029 */
[----:B------:R3:W4:Y:S04]  /*1f0a0*/  @!P6 LDG.E.U16 R70, desc[UR24][R64.64] ;  /* 0x000000184046e981 */ /* 0x000728000c1e1500 */
[----:B--2---:R-:W-:Y:S04]  /*1f0b0*/  STL [R1+0xc94], R72 ;  /* 0x000c944801007387 */ /* 0x004fe80000100800 */
[----:B0-----:R-:W2:Y:S04]  /*1f0c0*/  LDL R38, [R1+0x7a8] ;  /* 0x0007a80001267983 */ /* 0x001ea80000100800 */
[----:B-1----:R-:W2:Y:S01]  /*1f0d0*/  LDL R0, [R1+0x7ac] ;  /* 0x0007ac0001007983 */ /* 0x002ea20000100800 */
[----:B------:R-:W-:-:S03]  /*1f0e0*/  PRMT R61, RZ, 0x7610, R61 ;  /* 0x00007610ff3d7816 */ /* 0x000fc6000000003d */
[----:B------:R-:W2:Y:S01]  /*1f0f0*/  LDL.LU R51, [R1+0x2b4] ;  /* 0x0002b40001337983 */ /* 0x000ea20000300800 */
[----:B------:R-:W-:-:S03]  /*1f100*/  PRMT R60, RZ, 0x7610, R60 ;  /* 0x00007610ff3c7816 */ /* 0x000fc6000000003c */
[----:B----4-:R2:W-:Y:S01]  /*1f110*/  STL [R1+0xc98], R71 ;  /* 0x000c984701007387 */ /* 0x0105e20000100800 */
[----:B---3--:R-:W-:-:S03]  /*1f120*/  @!P6 IMAD.MOV.U32 R65, RZ, RZ, R50 ;  /* 0x000000ffff41e224 */ /* 0x008fc600078e0032 */
[----:B------:R-:W3:Y:S01]  /*1f130*/  LDL R52, [R1+0x7b8] ;  /* 0x0007b80001347983 */ /* 0x000ee20000100800 */
[----:B------:R-:W-:-:S03]  /*1f140*/  @!P6 IMAD.MOV.U32 R64, RZ, RZ, R40 ;  /* 0x000000ffff40e224 */ /* 0x000fc600078e0028 */
[----:B------:R-:W4:Y:S04]  /*1f150*/  LDL R41, [R1+0x7bc] ;  /* 0x0007bc0001297983 */ /* 0x000f280000100800 */
[----:B------:R-:W4:Y:S04]  /*1f160*/  @!P6 LDG.E.U16 R61, desc[UR24][R64.64] ;  /* 0x00000018403de981 */ /* 0x000f28000c1e1500 */
[----:B------:R0:W-:Y:S04]  /*1f170*/  STL [R1+0xc9c], R70 ;  /* 0x000c9c4601007387 */ /* 0x0001e80000100800 */
[----:B------:R-:W4:Y:S04]  /*1f180*/  LDL R50, [R1+0x7c8] ;  /* 0x0007c80001327983 */ /* 0x000f280000100800 */
[----:B------:R-:W4:Y:S01]  /*1f190*/  LDL R40, [R1+0x7cc] ;  /* 0x0007cc0001287983 */ /* 0x000f220000100800 */
[----:B------:R-:W-:-:S03]  /*1f1a0*/  PRMT R59, RZ, 0x7610, R59 ;  /* 0x00007610ff3b7816 */ /* 0x000fc6000000003b */
[----:B------:R-:W4:Y:S01]  /*1f1b0*/  LDL.LU R64, [R1+0x2b8] ;  /* 0x0002b80001407983 */ /* 0x000f220000300800 */
[----:B--2---:R-:W-:Y:S02]  /*1f1c0*/  @!P6 IMAD.MOV.U32 R71, RZ, RZ, R38 ;  /* 0x000000ffff47e224 */ /* 0x004fe400078e0026 */
[----:B0-----:R-:W-:-:S05]  /*1f1d0*/  @!P6 IMAD.MOV.U32 R70, RZ, RZ, R0 ;  /* 0x000000ffff46e224 */ /* 0x001fca00078e0000 */
[----:B------:R3:W2:Y:S01]  /*1f1e0*/  @!P6 LDG.E.U16 R60, desc[UR24][R70.64] ;  /* 0x00000018463ce981 */ /* 0x0006a2000c1e1500 */
[----:B------:R-:W-:Y:S01]  /*1f1f0*/  PRMT R58, RZ, 0x7610, R58 ;  /* 0x00007610ff3a7816 */ /* 0x000fe2000000003a */
[----:B---3--:R-:W-:Y:S02]  /*1f200*/  @!P6 IMAD.MOV.U32 R71, RZ, RZ, R52 ;  /* 0x000000ffff47e224 */ /* 0x008fe400078e0034 */
[----:B----4-:R-:W-:Y:S01]  /*1f210*/  @!P6 IMAD.MOV.U32 R70, RZ, RZ, R41 ;  /* 0x000000ffff46e224 */ /* 0x010fe200078e0029 */
[----:B------:R0:W-:Y:S04]  /*1f220*/  STL [R1+0xca0], R61 ;  /* 0x000ca03d01007387 */ /* 0x0001e80000100800 */
[----:B------:R-:W3:Y:S04]  /*1f230*/  LDL R38, [R1+0x7d8] ;  /* 0x0007d80001267983 */ /* 0x000ee80000100800 */
[----:B------:R-:W4:Y:S04]  /*1f240*/  LDL R0, [R1+0x7dc] ;  /* 0x0007dc0001007983 */ /* 0x000f280000100800 */
[----:B------:R-:W3:Y:S04]  /*1f250*/  LDL.LU R53, [R1+0x2bc] ;  /* 0x0002bc0001357983 */ /* 0x000ee80000300800 */
[----:B------:R-:W3:Y:S01]  /*1f260*/  @!P6 LDG.E.U16 R59, desc[UR24][R70.64] ;  /* 0x00000018463be981 */ /* 0x000ee2000c1e1500 */
[----:B0-----:R-:W-:-:S03]  /*1f270*/  @!P6 IMAD.MOV.U32 R61, RZ, RZ, R50 ;  /* 0x000000ffff3de224 */ /* 0x001fc600078e0032 */
[----:B--2---:R0:W-:Y:S04]  /*1f280*/  STL [R1+0xca4], R60 ;  /* 0x000ca43c01007387 */ /* 0x0041e80000100800 */
[----:B------:R-:W2:Y:S04]  /*1f290*/  LDL R52, [R1+0x7e8] ;  /* 0x0007e80001347983 */ /* 0x000ea80000100800 */
[----:B------:R-:W2:Y:S01]  /*1f2a0*/  LDL R41, [R1+0x7ec] ;  /* 0x0007ec0001297983 */ /* 0x000ea20000100800 */
[----:B0-----:R-:W-:-:S03]  /*1f2b0*/  @!P6 IMAD.MOV.U32 R60, RZ, RZ, R40 ;  /* 0x000000ffff3ce224 */ /* 0x001fc600078e0028 */
[----:B------:R-:W2:Y:S04]  /*1f2c0*/  LDL.LU R63, [R1+0x2c0] ;  /* 0x0002c000013f7983 */ /* 0x000ea80000300800 */
[----:B------:R-:W2:Y:S01]  /*1f2d0*/  @!P6 LDG.E.U16 R58, desc[UR24][R60.64] ;  /* 0x000000183c3ae981 */ /* 0x000ea2000c1e1500 */
[----:B------:R-:W-:-:S03]  /*1f2e0*/  PRMT R49, RZ, 0x7610, R49 ;  /* 0x00007610ff317816 */ /* 0x000fc60000000031 */
[----:B------:R-:W-:Y:S01]  /*1f2f0*/  STS.U16 [R2+UR9+0x10400], R51 ;  /* 0x0104003302007988 */ /* 0x000fe20008000409 */
[----:B------:R-:W-:-:S03]  /*1f300*/  PRMT R48, RZ, 0x7610, R48 ;  /* 0x00007610ff307816 */ /* 0x000fc60000000030 */
[----:B---3--:R0:W-:Y:S04]  /*1f310*/  STL [R1+0xca8], R59 ;  /* 0x000ca83b01007387 */ /* 0x0081e80000100800 */
[----:B------:R-:W3:Y:S01]  /*1f320*/  LDL.LU R50, [R1+0x2c4] ;  /* 0x0002c40001327983 */ /* 0x000ee20000300800 */
[----:B0-----:R-:W-:-:S03]  /*1f330*/  @!P6 IMAD.MOV.U32 R59, RZ, RZ, R38 ;  /* 0x000000ffff3be224 */ /* 0x001fc600078e0026 */
[----:B--2---:R4:W-:Y:S04]  /*1f340*/  STL [R1+0xcac], R58 ;  /* 0x000cac3a01007387 */ /* 0x0049e80000100800 */
[----:B------:R-:W2:Y:S04]  /*1f350*/  LDL R40, [R1+0x7f8] ;  /* 0x0007f80001287983 */ /* 0x000ea80000100800 */
[----:B------:R-:W3:Y:S01]  /*1f360*/  LDL R38, [R1+0x7fc] ;  /* 0x0007fc0001267983 */ /* 0x000ee20000100800 */
[----:B----4-:R-:W-:-:S03]  /*1f370*/  @!P6 IMAD.MOV.U32 R58, RZ, RZ, R0 ;  /* 0x000000ffff3ae224 */ /* 0x010fc600078e0000 */
[----:B------:R-:W4:Y:S04]  /*1f380*/  LDL R51, [R1+0x808] ;  /* 0x0008080001337983 */ /* 0x000f280000100800 */
[----:B------:R-:W4:Y:S04]  /*1f390*/  LDL R0, [R1+0x80c] ;  /* 0x00080c0001007983 */ /* 0x000f280000100800 */
[----:B------:R0:W4:Y:S02]  /*1f3a0*/  @!P6 LDG.E.U16 R49, desc[UR24][R58.64] ;  /* 0x000000183a31e981 */ /* 0x000124000c1e1500 */
[----:B0-----:R-:W-:-:S02]  /*1f3b0*/  @!P6 IMAD.MOV.U32 R58, RZ, RZ, R41 ;  /* 0x000000ffff3ae224 */ /* 0x001fc400078e0029 */
[----:B------:R-:W-:-:S05]  /*1f3c0*/  @!P6 IMAD.MOV.U32 R59, RZ, RZ, R52 ;  /* 0x000000ffff3be224 */ /* 0x000fca00078e0034 */
[----:B------:R2:W4:Y:S01]  /*1f3d0*/  @!P6 LDG.E.U16 R48, desc[UR24][R58.64] ;  /* 0x000000183a30e981 */ /* 0x000522000c1e1500 */
[----:B------:R-:W-:Y:S02]  /*1f3e0*/  PRMT R47, RZ, 0x7610, R47 ;  /* 0x00007610ff2f7816 */ /* 0x000fe4000000002f */
[----:B------:R-:W-:Y:S01]  /*1f3f0*/  PRMT R46, RZ, 0x7610, R46 ;  /* 0x00007610ff2e7816 */ /* 0x000fe2000000002e */
[----:B------:R0:W-:Y:S04]  /*1f400*/  STS.U16 [R2+UR9+0x14000], R62 ;  /* 0x0140003e02007988 */ /* 0x0001e80008000409 */
[----:B------:R-:W-:Y:S04]  /*1f410*/  STS.U16 [R2+UR9+0x10800], R53 ;  /* 0x0108003502007988 */ /* 0x000fe80008000409 */
[----:B0-----:R-:W4:Y:S01]  /*1f420*/  LDL.LU R62, [R1+0x2c8] ;  /* 0x0002c800013e7983 */ /* 0x001f220000300800 */
[----:B--2---:R-:W-:-:S02]  /*1f430*/  @!P6 IMAD.MOV.U32 R59, RZ, RZ, R40 ;  /* 0x000000ffff3be224 */ /* 0x004fc400078e0028 */
[----:B---3--:R-:W-:-:S05]  /*1f440*/  @!P6 IMAD.MOV.U32 R58, RZ, RZ, R38 ;  /* 0x000000ffff3ae224 */ /* 0x008fca00078e0026 */
[----:B------:R4:W2:Y:S02]  /*1f450*/  @!P6 LDG.E.U16 R47, desc[UR24][R58.64] ;  /* 0x000000183a2fe981 */ /* 0x0008a4000c1e1500 */
[----:B----4-:R-:W-:Y:S02]  /*1f460*/  @!P6 IMAD.MOV.U32 R58, RZ, RZ, R0 ;  /* 0x000000ffff3ae224 */ /* 0x010fe400078e0000 */
[----:B------:R-:W-:Y:S01]  /*1f470*/  @!P6 IMAD.MOV.U32 R59, RZ, RZ, R51 ;  /* 0x000000ffff3be224 */ /* 0x000fe200078e0033 */
[----:B------:R0:W-:Y:S04]  /*1f480*/  STL [R1+0xcb0], R49 ;  /* 0x000cb03101007387 */ /* 0x0001e80000100800 */
[----:B------:R-:W3:Y:S04]  /*1f490*/  LDL R41, [R1+0x81c] ;  /* 0x00081c0001297983 */ /* 0x000ee80000100800 */
[----:B------:R3:W2:Y:S04]  /*1f4a0*/  @!P6 LDG.E.U16 R46, desc[UR24][R58.64] ;  /* 0x000000183a2ee981 */ /* 0x0006a8000c1e1500 */
[----:B0-----:R-:W4:Y:S04]  /*1f4b0*/  LDL R49, [R1+0x818] ;  /* 0x0008180001317983 */ /* 0x001f280000100800 */
[----:B------:R-:W4:Y:S04]  /*1f4c0*/  LDL.LU R52, [R1+0x2cc] ;  /* 0x0002cc0001347983 */ /* 0x000f280000300800 */
[----:B------:R-:W-:Y:S04]  /*1f4d0*/  STL [R1+0xcb4], R48 ;  /* 0x000cb43001007387 */ /* 0x000fe80000100800 */
[----:B------:R-:W4:Y:S04]  /*1f4e0*/  LDL.LU R53, [R1+0x2d0] ;  /* 0x0002d00001357983 */ /* 0x000f280000300800 */
[----:B------:R-:W4:Y:S04]  /*1f4f0*/  LDL R40, [R1+0x828] ;  /* 0x0008280001287983 */ /* 0x000f280000100800 */
[----:B------:R-:W4:Y:S04]  /*1f500*/  LDL R38, [R1+0x82c] ;  /* 0x00082c0001267983 */ /* 0x000f280000100800 */
[----:B------:R0:W-:Y:S01]  /*1f510*/  STS.U16 [R2+UR9+0x14800], R63 ;  /* 0x0148003f02007988 */ /* 0x0001e20008000409 */
[----:B------:R-:W-:-:S03]  /*1f520*/  PRMT R37, RZ, 0x7610, R37 ;  /* 0x00007610ff257816 */ /* 0x000fc60000000025 */
[----:B0-----:R-:W4:Y:S04]  /*1f530*/  LDL.LU R63, [R1+0x2d4] ;  /* 0x0002d400013f7983 */ /* 0x001f280000300800 */
[----:B------:R-:W4:Y:S04]  /*1f540*/  LDL R48, [R1+0x838] ;  /* 0x0008380001307983 */ /* 0x000f280000100800 */
[----:B------:R-:W4:Y:S04]  /*1f550*/  LDL R0, [R1+0x83c] ;  /* 0x00083c0001007983 */ /* 0x000f280000100800 */
[----:B------:R-:W4:Y:S04]  /*1f560*/  LDL.LU R51, [R1+0x2d8] ;  /* 0x0002d80001337983 */ /* 0x000f280000300800 */
[----:B------:R-:W-:Y:S01]  /*1f570*/  STS.U16 [R2+UR9+0x10c00], R50 ;  /* 0x010c003202007988 */ /* 0x000fe20008000409 */
[----:B---3--:R-:W-:-:S03]  /*1f580*/  @!P6 IMAD.MOV.U32 R58, RZ, RZ, R41 ;  /* 0x000000ffff3ae224 */ /* 0x008fc600078e0029 */
[----:B--2---:R0:W-:Y:S01]  /*1f590*/  STL.64 [R1+0xcc0], R46 ;  /* 0x000cc02e01007387 */ /* 0x0041e20000100a00 */
[----:B----4-:R-:W-:-:S03]  /*1f5a0*/  @!P6 IMAD.MOV.U32 R59, RZ, RZ, R49 ;  /* 0x000000ffff3be224 */ /* 0x010fc600078e0031 */
[----:B------:R-:W2:Y:S04]  /*1f5b0*/  LDL R41, [R1+0x84c] ;  /* 0x00084c0001297983 */ /* 0x000ea80000100800 */
[----:B------:R1:W3:Y:S04]  /*1f5c0*/  @!P6 LDG.E.U16 R37, desc[UR24][R58.64] ;  /* 0x000000183a25e981 */ /* 0x0002e8000c1e1500 */
[----:B0-----:R-:W4:Y:S04]  /*1f5d0*/  LDL R46, [R1+0x848] ;  /* 0x00084800012e7983 */ /* 0x001f280000100800 */
[----:B------:R-:W3:Y:S01]  /*1f5e0*/  LDL.LU R50, [R1+0x2dc] ;  /* 0x0002dc0001327983 */ /* 0x000ee20000300800 */
[----:B-1----:R-:W-:-:S03]  /*1f5f0*/  @!P6 IMAD.MOV.U32 R59, RZ, RZ, R40 ;  /* 0x000000ffff3be224 */ /* 0x002fc600078e0028 */
[----:B------:R-:W3:Y:S01]  /*1f600*/  LDL R40, [R1+0x858] ;  /* 0x0008580001287983 */ /* 0x000ee20000100800 */
[----:B------:R-:W-:-:S03]  /*1f610*/  @!P6 IMAD.MOV.U32 R58, RZ, RZ, R38 ;  /* 0x000000ffff3ae224 */ /* 0x000fc600078e0026 */
[----:B------:R-:W3:Y:S04]  /*1f620*/  LDL R38, [R1+0x85c] ;  /* 0x00085c0001267983 */ /* 0x000ee80000100800 */
[----:B------:R0:W-:Y:S04]  /*1f630*/  STS.U16 [R2+UR9+0x14c00], R62 ;  /* 0x014c003e02007988 */ /* 0x0001e80008000409 */
[----:B0-----:R-:W3:Y:S04]  /*1f640*/  LDL.LU R62, [R1+0x2e0] ;  /* 0x0002e000013e7983 */ /* 0x001ee80000300800 */
[----:B------:R-:W3:Y:S01]  /*1f650*/  LDL R47, [R1+0x868] ;  /* 0x00086800012f7983 */ /* 0x000ee20000100800 */
[----:B------:R-:W-:Y:S01]  /*1f660*/  PRMT R35, RZ, 0x7610, R35 ;  /* 0x00007610ff237816 */ /* 0x000fe20000000023 */
[----:B------:R-:W-:-:S02]  /*1f670*/  @!P6 IMAD.MOV.U32 R49, RZ, RZ, R48 ;  /* 0x000000ffff31e224 */ /* 0x000fc400078e0030 */
[----:B------:R-:W-:Y:S02]  /*1f680*/  @!P6 IMAD.MOV.U32 R48, RZ, RZ, R0 ;  /* 0x000000ffff30e224 */ /* 0x000fe400078e0000 */
[----:B------:R-:W3:Y:S01]  /*1f690*/  LDL R0, [R1+0x86c] ;  /* 0x00086c0001007983 */ /* 0x000ee20000100800 */
[----:B------:R-:W-:-:S03]  /*1f6a0*/  PRMT R34, RZ, 0x7610, R34 ;  /* 0x00007610ff227816 */ /* 0x000fc60000000022 */
[----:B------:R0:W-:Y:S04]  /*1f6b0*/  STS.U16 [R2+UR9+0x11000], R52 ;  /* 0x0110003402007988 */ /* 0x0001e80008000409 */
[----:B------:R2:W3:Y:S04]  /*1f6c0*/  @!P6 LDG.E.U16 R35, desc[UR24][R48.64] ;  /* 0x000000183023e981 */ /* 0x0004e8000c1e1500 */
[----:B0-----:R-:W3:Y:S04]  /*1f6d0*/  LDL.LU R52, [R1+0x2e4] ;  /* 0x0002e40001347983 */ /* 0x001ee80000300800 */
[----:B------:R0:W-:Y:S01]  /*1f6e0*/  STS.U16 [R2+UR9+0x15000], R53 ;  /* 0x0150003502007988 */ /* 0x0001e20008000409 */
[----:B--2---:R-:W-:-:S03]  /*1f6f0*/  @!P6 IMAD.MOV.U32 R48, RZ, RZ, R41 ;  /* 0x000000ffff30e224 */ /* 0x004fc600078e0029 */
[----:B------:R-:W2:Y:S01]  /*1f700*/  LDL R41, [R1+0x87c] ;  /* 0x00087c0001297983 */ /* 0x000ea20000100800 */
[----:B----4-:R-:W-:-:S03]  /*1f710*/  @!P6 IMAD.MOV.U32 R49, RZ, RZ, R46 ;  /* 0x000000ffff31e224 */ /* 0x010fc600078e002e */
[----:B------:R-:W4:Y:S04]  /*1f720*/  LDL R46, [R1+0x878] ;  /* 0x00087800012e7983 */ /* 0x000f280000100800 */
[----:B------:R3:W4:Y:S04]  /*1f730*/  @!P6 LDG.E.U16 R34, desc[UR24][R48.64] ;  /* 0x000000183022e981 */ /* 0x000728000c1e1500 */
[----:B0-----:R-:W4:Y:S01]  /*1f740*/  LDL.LU R53, [R1+0x2e8] ;  /* 0x0002e80001357983 */ /* 0x001f220000300800 */
[----:B---3--:R-:W-:Y:S02]  /*1f750*/  @!P6 IMAD.MOV.U32 R48, RZ, RZ, R38 ;  /* 0x000000ffff30e224 */ /* 0x008fe400078e0026 */
[----:B------:R-:W-:Y:S01]  /*1f760*/  @!P6 IMAD.MOV.U32 R49, RZ, RZ, R40 ;  /* 0x000000ffff31e224 */ /* 0x000fe200078e0028 */
[----:B------:R-:W3:Y:S04]  /*1f770*/  LDL R38, [R1+0x88c] ;  /* 0x00088c0001267983 */ /* 0x000ee80000100800 */
[----:B------:R-:W3:Y:S01]  /*1f780*/  LDL R40, [R1+0x888] ;  /* 0x0008880001287983 */ /* 0x000ee20000100800 */
[----:B------:R-:W-:-:S03]  /*1f790*/  PRMT R27, RZ, 0x7610, R27 ;  /* 0x00007610ff1b7816 */ /* 0x000fc6000000001b */
[----:B------:R0:W-:Y:S04]  /*1f7a0*/  STS.U16 [R2+UR9+0x15400], R51 ;  /* 0x0154003302007988 */ /* 0x0001e80008000409 */
[----:B------:R1:W3:Y:S04]  /*1f7b0*/  @!P6 LDG.E.U16 R27, desc[UR24][R48.64] ;  /* 0x00000018301be981 */ /* 0x0002e8000c1e1500 */
[----:B0-----:R-:W3:Y:S01]  /*1f7c0*/  LDL.LU R51, [R1+0x2ec] ;  /* 0x0002ec0001337983 */ /* 0x001ee20000300800 */
[----:B-1----:R-:W-:-:S03]  /*1f7d0*/  @!P6 IMAD.MOV.U32 R49, RZ, RZ, R47 ;  /* 0x000000ffff31e224 */ /* 0x002fc600078e002f */
[----:B------:R-:W3:Y:S01]  /*1f7e0*/  LDL R47, [R1+0x898] ;  /* 0x00089800012f7983 */ /* 0x000ee20000100800 */
[----:B------:R-:W-:Y:S01]  /*1f7f0*/  PRMT R26, RZ, 0x7610, R26 ;  /* 0x00007610ff1a7816 */ /* 0x000fe2000000001a */
[----:B------:R-:W-:Y:S02]  /*1f800*/  @!P6 IMAD.MOV.U32 R48, RZ, RZ, R0 ;  /* 0x000000ffff30e224 */ /* 0x000fe400078e0000 */
[----:B------:R-:W3:Y:S01]  /*1f810*/  LDL R0, [R1+0x89c] ;  /* 0x00089c0001007983 */ /* 0x000ee20000100800 */
[----:B------:R-:W-:-:S03]  /*1f820*/  PRMT R25, RZ, 0x7610, R25 ;  /* 0x00007610ff197816 */ /* 0x000fc60000000019 */
[----:B------:R2:W3:Y:S04]  /*1f830*/  @!P6 LDG.E.U16 R26, desc[UR24][R48.64] ;  /* 0x00000018301ae981 */ /* 0x0004e8000c1e1500 */
[----:B------:R0:W-:Y:S04]  /*1f840*/  STS.U16 [R2+UR9+0x11800], R50 ;  /* 0x0118003202007988 */ /* 0x0001e80008000409 */
[----:B0-----:R-:W3:Y:S01]  /*1f850*/  LDL.LU R50, [R1+0x2f0] ;  /* 0x0002f00001327983 */ /* 0x001ee20000300800 */
[----:B--2---:R-:W-:-:S03]  /*1f860*/  @!P6 IMAD.MOV.U32 R48, RZ, RZ, R41 ;  /* 0x000000ffff30e224 */ /* 0x004fc600078e0029 */
[----:B------:R-:W2:Y:S01]  /*1f870*/  LDL R41, [R1+0x8ac] ;  /* 0x0008ac0001297983 */ /* 0x000ea20000100800 */
[----:B----4-:R-:W-:-:S03]  /*1f880*/  @!P6 IMAD.MOV.U32 R49, RZ, RZ, R46 ;  /* 0x000000ffff31e224 */ /* 0x010fc600078e002e */
[----:B------:R-:W4:Y:S04]  /*1f890*/  LDL R46, [R1+0x8a8] ;  /* 0x0008a800012e7983 */ /* 0x000f280000100800 */
[----:B------:R3:W4:Y:S02]  /*1f8a0*/  @!P6 LDG.E.U16 R25, desc[UR24][R48.64] ;  /* 0x000000183019e981 */ /* 0x000724000c1e1500 */
[----:B---3--:R-:W-:Y:S02]  /*1f8b0*/  @!P6 IMAD.MOV.U32 R48, RZ, RZ, R38 ;  /* 0x000000ffff30e224 */ /* 0x008fe400078e0026 */
[----:B------:R-:W3:Y:S01]  /*1f8c0*/  LDL R38, [R1+0x8bc] ;  /* 0x0008bc0001267983 */ /* 0x000ee20000100800 */
[----:B------:R-:W-:-:S03]  /*1f8d0*/  @!P6 IMAD.MOV.U32 R49, RZ, RZ, R40 ;  /* 0x000000ffff31e224 */ /* 0x000fc600078e0028 */
[----:B------:R-:W3:Y:S01]  /*1f8e0*/  LDL R40, [R1+0x8b8] ;  /* 0x0008b80001287983 */ /* 0x000ee20000100800 */
[----:B------:R-:W-:Y:S02]  /*1f8f0*/  PRMT R36, RZ, 0x7610, R36 ;  /* 0x00007610ff247816 */ /* 0x000fe40000000024 */
[----:B------:R-:W-:Y:S01]  /*1f900*/  PRMT R24, RZ, 0x7610, R24 ;  /* 0x00007610ff187816 */ /* 0x000fe20000000018 */
[----:B------:R0:W-:Y:S04]  /*1f910*/  STS.U16 [R2+UR9+0x14400], R64 ;  /* 0x0144004002007988 */ /* 0x0001e80008000409 */
[----:B------:R1:W-:Y:S04]  /*1f920*/  STS.U16 [R2+UR9+0x11c00], R52 ;  /* 0x011c003402007988 */ /* 0x0003e80008000409 */
[----:B------:R1:W3:Y:S04]  /*1f930*/  @!P6 LDG.E.U16 R36, desc[UR24][R58.64] ;  /* 0x000000183a24e981 */ /* 0x0002e8000c1e1500 */
[----:B0-----:R-:W3:Y:S04]  /*1f940*/  LDL.LU R64, [R1+0x304] ;  /* 0x0003040001407983 */ /* 0x001ee80000300800 */
[----:B------:R-:W3:Y:S01]  /*1f950*/  @!P6 LDG.E.U16 R24, desc[UR24][R48.64] ;  /* 0x000000183018e981 */ /* 0x000ee2000c1e1500 */
[----:B-1----:R-:W-:-:S03]  /*1f960*/  @!P6 IMAD.MOV.U32 R59, RZ, RZ, R47 ;  /* 0x000000ffff3be224 */ /* 0x002fc600078e002f */
[----:B------:R-:W3:Y:S04]  /*1f970*/  LDL.LU R52, [R1+0x308] ;  /* 0x0003080001347983 */ /* 0x000ee80000300800 */
[----:B------:R-:W3:Y:S04]  /*1f980*/  LDL R47, [R1+0x8cc] ;  /* 0x0008cc00012f7983 */ /* 0x000ee80000100800 */
[----:B------:R-:W3:Y:S01]  /*1f990*/  LDL R48, [R1+0x8c8] ;  /* 0x0008c80001307983 */ /* 0x000ee20000100800 */
[----:B------:R-:W-:Y:S01]  /*1f9a0*/  PRMT R19, RZ, 0x7610, R19 ;  /* 0x00007610ff137816 */ /* 0x000fe20000000013 */
[----:B------:R-:W-:Y:S01]  /*1f9b0*/  @!P6 IMAD.MOV.U32 R58, RZ, RZ, R0 ;  /* 0x000000ffff3ae224 */ /* 0x000fe200078e0000 */
[----:B------:R-:W-:Y:S01]  /*1f9c0*/  PRMT R18, RZ, 0x7610, R18 ;  /* 0x00007610ff127816 */ /* 0x000fe20000000012 */
        /* <DEDUP_REMOVED lines=10> */
[----:B---3--:R-:W-:-:S03]  /*1fa70*/  @!P6 IMAD.MOV.U32 R58, RZ, RZ, R38 ;  /* 0x000000ffff3ae224 */ /* 0x008fc600078e0026 */
[----:B------:R-:W3:Y:S01]  /*1fa80*/  LDL R38, [R1+0x8ec] ;  /* 0x0008ec0001267983 */ /* 0x000ee20000100800 */
[----:B------:R-:W-:-:S03]  /*1fa90*/  @!P6 IMAD.MOV.U32 R59, RZ, RZ, R40 ;  /* 0x000000ffff3be224 */ /* 0x000fc600078e0028 */
[----:B------:R-:W3:Y:S01]  /*1faa0*/  LDL R40, [R1+0x8e8] ;  /* 0x0008e80001287983 */ /* 0x000ee20000100800 */
[----:B------:R-:W-:Y:S02]  /*1fab0*/  PRMT R17, RZ, 0x7610, R17 ;  /* 0x00007610ff117816 */ /* 0x000fe40000000011 */
[----:B------:R-:W-:Y:S01]  /*1fac0*/  LOP3.LUT R0, R2, 0x10, RZ, 0x3c, !PT ;  /* 0x0000001002007812 */ /* 0x000fe200078e3cff */
[----:B------:R-:W-:Y:S04]  /*1fad0*/  STS.U16 [R2+UR9+0x10000], R93 ;  /* 0x0100005d02007988 */ /* 0x000fe80008000409 */
[----:B------:R0:W-:Y:S04]  /*1fae0*/  STS.U16 [R2+UR9+0x15c00], R53 ;  /* 0x015c003502007988 */ /* 0x0001e80008000409 */
[----:B------:R1:W-:Y:S04]  /*1faf0*/  STS.U16 [R0+UR9+0x10080], R51 ;  /* 0x0100803300007988 */ /* 0x0003e80008000409 */
[----:B------:R1:W3:Y:S04]  /*1fb00*/  @!P6 LDG.E.U16 R17, desc[UR24][R58.64] ;  /* 0x000000183a11e981 */ /* 0x0002e8000c1e1500 */
[----:B0-----:R-:W3:Y:S04]  /*1fb10*/  LDL.LU R53, [R1+0x314] ;  /* 0x0003140001357983 */ /* 0x001ee80000300800 */
[----:B-1----:R-:W3:Y:S01]  /*1fb20*/  LDL.LU R51, [R1+0x318] ;  /* 0x0003180001337983 */ /* 0x002ee20000300800 */
[----:B------:R-:W-:-:S03]  /*1fb30*/  @!P6 IMAD.MOV.U32 R58, RZ, RZ, R47 ;  /* 0x000000ffff3ae224 */ /* 0x000fc600078e002f */
[----:B------:R-:W3:Y:S01]  /*1fb40*/  LDL R47, [R1+0x8fc] ;  /* 0x0008fc00012f7983 */ /* 0x000ee20000100800 */
[----:B------:R-:W-:-:S03]  /*1fb50*/  @!P6 IMAD.MOV.U32 R59, RZ, RZ, R48 ;  /* 0x000000ffff3be224 */ /* 0x000fc600078e0030 */
[----:B------:R-:W3:Y:S01]  /*1fb60*/  LDL R48, [R1+0x8f8] ;  /* 0x0008f80001307983 */ /* 0x000ee20000100800 */
[----:B------:R-:W-:-:S03]  /*1fb70*/  PRMT R16, RZ, 0x7610, R16 ;  /* 0x00007610ff107816 */ /* 0x000fc60000000010 */
[----:B------:R0:W-:Y:S01]  /*1fb80*/  STS.U16 [R0+UR9+0x14080], R50 ;  /* 0x0140803200007988 */ /* 0x0001e20008000409 */
[----:B------:R-:W-:-:S03]  /*1fb90*/  PRMT R81, RZ, 0x7610, R81 ;  /* 0x00007610ff517816 */ /* 0x000fc60000000051 */
[----:B------:R-:W-:Y:S04]  /*1fba0*/  STS.U16 [R0+UR9+0x10480], R64 ;  /* 0x0104804000007988 */ /* 0x000fe80008000409 */
[----:B------:R2:W3:Y:S04]  /*1fbb0*/  @!P6 LDG.E.U16 R16, desc[UR24][R58.64] ;  /* 0x000000183a10e981 */ /* 0x0004e8000c1e1500 */
[----:B0-----:R-:W3:Y:S04]  /*1fbc0*/  LDL.LU R50, [R1+0x31c] ;  /* 0x00031c0001327983 */ /* 0x001ee80000300800 */
[----:B------:R0:W-:Y:S04]  /*1fbd0*/  STS.U16 [R0+UR9+0x14480], R52 ;  /* 0x0144803400007988 */ /* 0x0001e80008000409 */
[----:B------:R-:W3:Y:S04]  /*1fbe0*/  LDL R49, [R1+0x91c] ;  /* 0x00091c0001317983 */ /* 0x000ee80000100800 */
[----:B0-----:R-:W3:Y:S01]  /*1fbf0*/  LDL R52, [R1+0x918] ;  /* 0x0009180001347983 */ /* 0x001ee20000100800 */
        /* <DEDUP_REMOVED lines=9> */
[----:B------:R-:W-:-:S06]  /*1fc90*/  PRMT R79, RZ, 0x7610, R79 ;  /* 0x00007610ff4f7816 */ /* 0x000fcc000000004f */
[----:B------:R0:W3:Y:S01]  /*1fca0*/  @!P6 LDG.E.U16 R79, desc[UR24][R58.64] ;  /* 0x000000183a4fe981 */ /* 0x0000e2000c1e1500 */
[----:B------:R-:W-:Y:S01]  /*1fcb0*/  PRMT R78, RZ, 0x7610, R78 ;  /* 0x00007610ff4e7816 */ /* 0x000fe2000000004e */
[----:B0-----:R-:W-:Y:S02]  /*1fcc0*/  @!P6 IMAD.MOV.U32 R58, RZ, RZ, R47 ;  /* 0x000000ffff3ae224 */ /* 0x001fe400078e002f */
[----:B------:R-:W3:Y:S01]  /*1fcd0*/  LDL R47, [R1+0x93c] ;  /* 0x00093c00012f7983 */ /* 0x000ee20000100800 */
[----:B------:R-:W-:-:S03]  /*1fce0*/  @!P6 IMAD.MOV.U32 R59, RZ, RZ, R48 ;  /* 0x000000ffff3be224 */ /* 0x000fc600078e0030 */
[----:B------:R-:W3:Y:S01]  /*1fcf0*/  LDL R48, [R1+0x938] ;  /* 0x0009380001307983 */ /* 0x000ee20000100800 */
[----:B------:R-:W-:-:S03]  /*1fd00*/  PRMT R83, RZ, 0x7610, R83 ;  /* 0x00007610ff537816 */ /* 0x000fc60000000053 */
[----:B------:R-:W-:Y:S04]  /*1fd10*/  STS.U16 [R0+UR9+0x10880], R63 ;  /* 0x0108803f00007988 */ /* 0x000fe80008000409 */
[----:B------:R-:W-:Y:S04]  /*1fd20*/  STS.U16 [R0+UR9+0x14880], R62 ;  /* 0x0148803e00007988 */ /* 0x000fe80008000409 */
[----:B------:R0:W-:Y:S04]  /*1fd30*/  STS.U16 [R0+UR9+0x10c80], R53 ;  /* 0x010c803500007988 */ /* 0x0001e80008000409 */
[----:B------:R2:W3:Y:S01]  /*1fd40*/  @!P6 LDG.E.U16 R78, desc[UR24][R58.64] ;  /* 0x000000183a4ee981 */ /* 0x0004e2000c1e1500 */
[----:B0-----:R-:W-:-:S02]  /*1fd50*/  @!P6 IMAD.MOV.U32 R53, RZ, RZ, R52 ;  /* 0x000000ffff35e224 */ /* 0x001fc400078e0034 */
[----:B------:R-:W-:Y:S01]  /*1fd60*/  @!P6 IMAD.MOV.U32 R52, RZ, RZ, R49 ;  /* 0x000000ffff34e224 */ /* 0x000fe200078e0031 */
[----:B------:R-:W-:Y:S01]  /*1fd70*/  PRMT R68, RZ, 0x7610, R68 ;  /* 0x00007610ff447816 */ /* 0x000fe20000000044 */
[----:B------:R0:W-:Y:S04]  /*1fd80*/  STS.U16 [R0+UR9+0x14c80], R51 ;  /* 0x014c803300007988 */ /* 0x0001e80008000409 */
[----:B------:R3:W3:Y:S04]  /*1fd90*/  @!P6 LDG.E.U16 R83, desc[UR24][R52.64] ;  /* 0x000000183453e981 */ /* 0x0006e8000c1e1500 */
[----:B------:R-:W3:Y:S04]  /*1fda0*/  LDL R49, [R1+0x76c] ;  /* 0x00076c0001317983 */ /* 0x000ee80000100800 */
[----:B0-----:R-:W3:Y:S01]  /*1fdb0*/  LDL R51, [R1+0x768] ;  /* 0x0007680001337983 */ /* 0x001ee20000100800 */
[----:B--2---:R-:W-:-:S03]  /*1fdc0*/  @!P6 IMAD.MOV.U32 R58, RZ, RZ, R41 ;  /* 0x000000ffff3ae224 */ /* 0x004fc600078e0029 */
[----:B------:R-:W2:Y:S01]  /*1fdd0*/  LDL R41, [R1+0x94c] ;  /* 0x00094c0001297983 */ /* 0x000ea20000100800 */
[----:B----4-:R-:W-:-:S03]  /*1fde0*/  @!P6 IMAD.MOV.U32 R59, RZ, RZ, R46 ;  /* 0x000000ffff3be224 */ /* 0x010fc600078e002e */
[----:B------:R-:W4:Y:S01]  /*1fdf0*/  LDL R46, [R1+0x948] ;  /* 0x00094800012e7983 */ /* 0x000f220000100800 */
[----:B---3--:R-:W-:-:S03]  /*1fe00*/  @!P6 IMAD.MOV.U32 R52, RZ, RZ, R38 ;  /* 0x000000ffff34e224 */ /* 0x008fc600078e0026 */
[----:B------:R-:W3:Y:S01]  /*1fe10*/  LDL R38, [R1+0x754] ;  /* 0x0007540001267983 */ /* 0x000ee20000100800 */
[----:B------:R-:W-:-:S03]  /*1fe20*/  @!P6 IMAD.MOV.U32 R53, RZ, RZ, R40 ;  /* 0x000000ffff35e224 */ /* 0x000fc600078e0028 */
[----:B------:R-:W3:Y:S04]  /*1fe30*/  LDL R40, [R1+0x750] ;  /* 0x0007500001287983 */ /* 0x000ee80000100800 */
[----:B------:R-:W-:Y:S04]  /*1fe40*/  STS.U16 [R0+UR9+0x11080], R50 ;  /* 0x0110803200007988 */ /* 0x000fe80008000409 */
[----:B------:R0:W3:Y:S04]  /*1fe50*/  @!P6 LDG.E.U16 R68, desc[UR24][R52.64] ;  /* 0x000000183444e981 */ /* 0x0000e8000c1e1500 */
[----:B------:R1:W-:Y:S04]  /*1fe60*/  STS.U16 [R0+UR9+0x15080], R14 ;  /* 0x0150800e00007988 */ /* 0x0003e80008000409 */
[----:B-1----:R-:W3:Y:S01]  /*1fe70*/  LDL.LU R14, [R1+0xd08] ;  /* 0x000d0800010e7983 */ /* 0x002ee20000300800 */
[----:B0-----:R-:W-:-:S03]  /*1fe80*/  @!P6 IMAD.MOV.U32 R52, RZ, RZ, R47 ;  /* 0x000000ffff34e224 */ /* 0x001fc600078e002f */
[----:B------:R-:W3:Y:S01]  /*1fe90*/  LDL R47, [R1+0x784] ;  /* 0x00078400012f7983 */ /* 0x000ee20000100800 */
[----:B------:R-:W-:-:S03]  /*1fea0*/  @!P6 IMAD.MOV.U32 R53, RZ, RZ, R48 ;  /* 0x000000ffff35e224 */ /* 0x000fc600078e0030 */
[----:B------:R-:W3:Y:S01]  /*1feb0*/  LDL R48, [R1+0x780] ;  /* 0x0007800001307983 */ /* 0x000ee20000100800 */
[----:B------:R-:W-:Y:S02]  /*1fec0*/  PRMT R67, RZ, 0x7610, R67 ;  /* 0x00007610ff437816 */ /* 0x000fe40000000043 */
[----:B------:R-:W-:-:S04]  /*1fed0*/  PRMT R66, RZ, 0x7610, R66 ;  /* 0x00007610ff427816 */ /* 0x000fc80000000042 */
[----:B------:R2:W3:Y:S04]  /*1fee0*/  @!P6 LDG.E.U16 R67, desc[UR24][R52.64] ;  /* 0x000000183443e981 */ /* 0x0004e8000c1e1500 */
        /* <DEDUP_REMOVED lines=12> */
[----:B------:R-:W-:Y:S01]  /*1ffb0*/  PRMT R55, RZ, 0x7610, R55 ;  /* 0x00007610ff377816 */ /* 0x000fe20000000037 */
[----:B------:R0:W-:Y:S04]  /*1ffc0*/  STS.U16 [R0+UR9+0x15480], R12 ;  /* 0x0154800c00007988 */ /* 0x0001e80008000409 */
[----:B------:R1:W3:Y:S04]  /*1ffd0*/  @!P6 LDG.E.U16 R57, desc[UR24][R52.64] ;  /* 0x000000183439e981 */ /* 0x0002e8000c1e1500 */
[----:B------:R1:W-:Y:S04]  /*1ffe0*/  STS.U16 [R0+UR9+0x11880], R11 ;  /* 0x0118800b00007988 */ /* 0x0003e80008000409 */
[----:B0-----:R-:W3:Y:S01]  /*1fff0*/  LDL.LU R12, [R1+0xd00] ;  /* 0x000d0000010c7983 */ /* 0x001ee20000300800 */
[----:B-1----:R-:W-:-:S03]  /*20000*/  @!P6 IMAD.MOV.U32 R52, RZ, RZ, R49 ;  /* 0x000000ffff34e224 */ /* 0x002fc600078e0031 */
[----:B------:R-:W3:Y:S01]  /*20010*/  LDL.LU R50, [R1+0x454] ;  /* 0x0004540001327983 */ /* 0x000ee20000300800 */
[----:B------:R-:W-:-:S03]  /*20020*/  @!P6 IMAD.MOV.U32 R53, RZ, RZ, R51 ;  /* 0x000000ffff35e224 */ /* 0x000fc600078e0033 */
[----:B------:R-:W3:Y:S04]  /*20030*/  LDL.LU R11, [R1+0xcfc] ;  /* 0x000cfc00010b7983 */ /* 0x000ee80000300800 */
[----:B------:R-:W3:Y:S01]  /*20040*/  LDL.LU R51, [R1+0x458] ;  /* 0x0004580001337983 */ /* 0x000ee20000300800 */
[----:B------:R-:W-:Y:S02]  /*20050*/  @!P6 IMAD.MOV.U32 R49, RZ, RZ, R48 ;  /* 0x000000ffff31e224 */ /* 0x000fe400078e0030 */
[----:B------:R-:W-:Y:S01]  /*20060*/  @!P6 IMAD.MOV.U32 R48, RZ, RZ, R47 ;  /* 0x000000ffff30e224 */ /* 0x000fe200078e002f */
[----:B------:R0:W-:Y:S04]  /*20070*/  STS.U16 [R0+UR9+0x15880], R10 ;  /* 0x0158800a00007988 */ /* 0x0001e80008000409 */
[----:B------:R-:W3:Y:S04]  /*20080*/  @!P6 LDG.E.U16 R55, desc[UR24][R48.64] ;  /* 0x000000183037e981 */ /* 0x000ee8000c1e1500 */
[----:B0-----:R-:W3:Y:S04]  /*20090*/  LDL.LU R10, [R1+0xcf8] ;  /* 0x000cf800010a7983 */ /* 0x001ee80000300800 */
[----:B------:R-:W3:Y:S04]  /*200a0*/  LDL R48, [R1+0x7b0] ;  /* 0x0007b00001307983 */ /* 0x000ee80000100800 */
[----:B------:R-:W3:Y:S01]  /*200b0*/  LDL R47, [R1+0x7b4] ;  /* 0x0007b400012f7983 */ /* 0x000ee20000100800 */
[----:B------:R-:W-:-:S02]  /*200c0*/  PRMT R56, RZ, 0x7610, R56 ;  /* 0x00007610ff387816 */ /* 0x000fc40000000038 */
[----:B------:R-:W-:Y:S01]  /*200d0*/  PRMT R54, RZ, 0x7610, R54 ;  /* 0x00007610ff367816 */ /* 0x000fe20000000036 */
[----:B------:R-:W3:Y:S04]  /*200e0*/  LDL.LU R63, [R1+0x45c] ;  /* 0x00045c00013f7983 */ /* 0x000ee80000300800 */
[----:B------:R2:W3:Y:S01]  /*200f0*/  @!P6 LDG.E.U16 R56, desc[UR24][R52.64] ;  /* 0x000000183438e981 */ /* 0x0004e2000c1e1500 */
[----:B------:R-:W-:-:S03]  /*20100*/  PRMT R45, RZ, 0x7610, R45 ;  /* 0x00007610ff2d7816 */ /* 0x000fc6000000002d */
[----:B------:R0:W-:Y:S04]  /*20110*/  STS.U16 [R0+UR9+0x11c80], R9 ;  /* 0x011c800900007988 */ /* 0x0001e80008000409 */
[----:B0-----:R-:W3:Y:S04]  /*20120*/  LDL.LU R9, [R1+0xcf4] ;  /* 0x000cf40001097983 */ /* 0x001ee80000300800 */
[----:B------:R0:W-:Y:S01]  /*20130*/  STS.U16 [R0+UR9+0x15c80], R8 ;  /* 0x015c800800007988 */ /* 0x0001e20008000409 */
[----:B--2---:R-:W-:-:S03]  /*20140*/  @!P6 IMAD.MOV.U32 R52, RZ, RZ, R41 ;  /* 0x000000ffff34e224 */ /* 0x004fc600078e0029 */
[----:B------:R-:W2:Y:S01]  /*20150*/  LDL R41, [R1+0x7c4] ;  /* 0x0007c40001297983 */ /* 0x000ea20000100800 */
[----:B----4-:R-:W-:-:S03]  /*20160*/  @!P6 IMAD.MOV.U32 R53, RZ, RZ, R46 ;  /* 0x000000ffff35e224 */ /* 0x010fc600078e002e */
[----:B------:R-:W4:Y:S04]  /*20170*/  LDL R46, [R1+0x7c0] ;  /* 0x0007c000012e7983 */ /* 0x000f280000100800 */
[----:B------:R3:W4:Y:S04]  /*20180*/  @!P6 LDG.E.U16 R54, desc[UR24][R52.64] ;  /* 0x000000183436e981 */ /* 0x000728000c1e1500 */
[----:B------:R-:W4:Y:S01]  /*20190*/  LDL.LU R62, [R1+0x460] ;  /* 0x00046000013e7983 */ /* 0x000f220000300800 */
[----:B---3--:R-:W-:Y:S02]  /*201a0*/  @!P6 IMAD.MOV.U32 R52, RZ, RZ, R38 ;  /* 0x000000ffff34e224 */ /* 0x008fe400078e0026 */
[----:B------:R-:W-:-:S05]  /*201b0*/  @!P6 IMAD.MOV.U32 R53, RZ, RZ, R40 ;  /* 0x000000ffff35e224 */ /* 0x000fca00078e0028 */
[----:B------:R-:W3:Y:S04]  /*201c0*/  @!P6 LDG.E.U16 R45, desc[UR24][R52.64] ;  /* 0x00000018342de981 */ /* 0x000ee8000c1e1500 */
[----:B------:R-:W3:Y:S04]  /*201d0*/  LDL.LU R53, [R1+0x464] ;  /* 0x0004640001357983 */ /* 0x000ee80000300800 */
[----:B0-----:R-:W3:Y:S04]  /*201e0*/  LDL.LU R8, [R1+0xcf0] ;  /* 0x000cf00001087983 */ /* 0x001ee80000300800 */
[----:B------:R-:W3:Y:S01]  /*201f0*/  LDL R40, [R1+0x7d0] ;  /* 0x0007d00001287983 */ /* 0x000ee20000100800 */
[----:B------:R-:W-:-:S03]  /*20200*/  PRMT R69, RZ, 0x7610, R69 ;  /* 0x00007610ff457816 */ /* 0x000fc60000000045 */
[----:B------:R-:W3:Y:S04]  /*20210*/  LDL R0, [R1+0x7d4] ;  /* 0x0007d40001007983 */ /* 0x000ee80000100800 */
[----:B------:R0:W3:Y:S04]  /*20220*/  @!P6 LDG.E.U16 R69, desc[UR24][R58.64] ;  /* 0x000000183a45e981 */ /* 0x0000e8000c1e1500 */
[----:B------:R-:W3:Y:S01]  /*20230*/  LDL.LU R52, [R1+0x468] ;  /* 0x0004680001347983 */ /* 0x000ee20000300800 */
[----:B------:R-:W-:Y:S02]  /*20240*/  LOP3.LUT R38, R2, 0x20, RZ, 0x3c, !PT ;  /* 0x0000002002267812 */ /* 0x000fe400078e3cff */
[----:B------:R-:W-:Y:S01]  /*20250*/  PRMT R44, RZ, 0x7610, R44 ;  /* 0x00007610ff2c7816 */ /* 0x000fe2000000002c */
[----:B0-----:R-:W-:-:S02]  /*20260*/  @!P6 IMAD.MOV.U32 R59, RZ, RZ, R48 ;  /* 0x000000ffff3be224 */ /* 0x001fc400078e0030 */
[----:B------:R-:W3:Y:S01]  /*20270*/  LDL R48, [R1+0x7e0] ;  /* 0x0007e00001307983 */ /* 0x000ee20000100800 */
[----:B------:R-:W-:-:S03]  /*20280*/  @!P6 IMAD.MOV.U32 R58, RZ, RZ, R47 ;  /* 0x000000ffff3ae224 */ /* 0x000fc600078e002f */
[----:B------:R-:W3:Y:S04]  /*20290*/  LDL R47, [R1+0x7e4] ;  /* 0x0007e400012f7983 */ /* 0x000ee80000100800 */
[----:B------:R0:W-:Y:S04]  /*202a0*/  STS.U16 [R38+UR9+0x10100], R50 ;  /* 0x0101003226007988 */ /* 0x0001e80008000409 */
[----:B------:R-:W3:Y:S04]  /*202b0*/  @!P6 LDG.E.U16 R44, desc[UR24][R58.64] ;  /* 0x000000183a2ce981 */ /* 0x000ee8000c1e1500 */
[----:B0-----:R-:W3:Y:S04]  /*202c0*/  LDL.LU R50, [R1+0x46c] ;  /* 0x00046c0001327983 */ /* 0x001ee80000300800 */
[----:B------:R-:W3:Y:S04]  /*202d0*/  LDL R58, [R1+0x7f0] ;  /* 0x0007f000013a7983 */ /* 0x000ee80000100800 */
[----:B------:R-:W3:Y:S01]  /*202e0*/  LDL R49, [R1+0x7f4] ;  /* 0x0007f40001317983 */ /* 0x000ee20000100800 */
[----:B------:R-:W-:-:S03]  /*202f0*/  PRMT R43, RZ, 0x7610, R43 ;  /* 0x00007610ff2b7816 */ /* 0x000fc6000000002b */
        /* <DEDUP_REMOVED lines=9> */
[----:B------:R-:W-:Y:S01]  /*20390*/  @!P6 IMAD.MOV.U32 R60, RZ, RZ, R0 ;  /* 0x000000ffff3ce224 */ /* 0x000fe200078e0000 */
[----:B------:R-:W-:Y:S02]  /*203a0*/  PRMT R42, RZ, 0x7610, R42 ;  /* 0x00007610ff2a7816 */ /* 0x000fe4000000002a */
[----:B------:R-:W3:Y:S04]  /*203b0*/  LDL R0, [R1+0x814] ;  /* 0x0008140001007983 */ /* 0x000ee80000100800 */
[----:B------:R0:W3:Y:S02]  /*203c0*/  @!P6 LDG.E.U16 R42, desc[UR24][R60.64] ;  /* 0x000000183c2ae981 */ /* 0x0000e4000c1e1500 */
[----:B0-----:R-:W-:-:S02]  /*203d0*/  @!P6 IMAD.MOV.U32 R61, RZ, RZ, R48 ;  /* 0x000000ffff3de224 */ /* 0x001fc400078e0030 */
[----:B------:R-:W3:Y:S01]  /*203e0*/  LDL R48, [R1+0x820] ;  /* 0x0008200001307983 */ /* 0x000ee20000100800 */
[----:B------:R-:W-:-:S03]  /*203f0*/  @!P6 IMAD.MOV.U32 R60, RZ, RZ, R47 ;  /* 0x000000ffff3ce224 */ /* 0x000fc600078e002f */
[----:B------:R-:W3:Y:S01]  /*20400*/  LDL R47, [R1+0x824] ;  /* 0x00082400012f7983 */ /* 0x000ee20000100800 */
[----:B------:R-:W-:-:S03]  /*20410*/  PRMT R32, RZ, 0x7610, R32 ;  /* 0x00007610ff207816 */ /* 0x000fc60000000020 */
[----:B------:R-:W-:Y:S01]  /*20420*/  STS.U16 [R38+UR9+0x10500], R63 ;  /* 0x0105003f26007988 */ /* 0x000fe20008000409 */
[----:B------:R-:W-:Y:S02]  /*20430*/  @!P6 IMAD.MOV.U32 R59, RZ, RZ, R58 ;  /* 0x000000ffff3be224 */ /* 0x000fe400078e003a */
[----:B------:R-:W-:Y:S01]  /*20440*/  @!P6 IMAD.MOV.U32 R58, RZ, RZ, R49 ;  /* 0x000000ffff3ae224 */ /* 0x000fe200078e0031 */
[----:B------:R-:W-:Y:S04]  /*20450*/  STS.U16 [R38+UR9+0x14500], R62 ;  /* 0x0145003e26007988 */ /* 0x000fe80008000409 */
[----:B------:R2:W3:Y:S04]  /*20460*/  @!P6 LDG.E.U16 R32, desc[UR24][R58.64] ;  /* 0x000000183a20e981 */ /* 0x0004e8000c1e1500 */
[----:B------:R3:W-:Y:S01]  /*20470*/  STS.U16 [R38+UR9+0x10900], R53 ;  /* 0x0109003526007988 */ /* 0x0007e20008000409 */
[----:B------:R-:W-:-:S03]  /*20480*/  PRMT R14, RZ, 0x7610, R14 ;  /* 0x00007610ff0e7816 */ /* 0x000fc6000000000e */
[----:B------:R-:W3:Y:S01]  /*20490*/  LDL R49, [R1+0x854] ;  /* 0x0008540001317983 */ /* 0x000ee20000100800 */
[----:B--2---:R-:W-:-:S03]  /*204a0*/  @!P6 IMAD.MOV.U32 R58, RZ, RZ, R41 ;  /* 0x000000ffff3ae224 */ /* 0x004fc600078e0029 */
[----:B------:R-:W2:Y:S01]  /*204b0*/  LDL R41, [R1+0x834] ;  /* 0x0008340001297983 */ /* 0x000ea20000100800 */
[----:B----4-:R-:W-:-:S03]  /*204c0*/  @!P6 IMAD.MOV.U32 R59, RZ, RZ, R46 ;  /* 0x000000ffff3be224 */ /* 0x010fc600078e002e */
[----:B------:R-:W4:Y:S01]  /*204d0*/  LDL R46, [R1+0x830] ;  /* 0x00083000012e7983 */ /* 0x000f220000100800 */
[----:B---3--:R-:W-:-:S03]  /*204e0*/  @!P6 IMAD.MOV.U32 R53, RZ, RZ, R40 ;  /* 0x000000ffff35e224 */ /* 0x008fc600078e0028 */
[----:B------:R-:W3:Y:S04]  /*204f0*/  LDL R40, [R1+0x840] ;  /* 0x0008400001287983 */ /* 0x000ee80000100800 */
[----:B------:R0:W-:Y:S04]  /*20500*/  STS.U16 [R38+UR9+0x14900], R52 ;  /* 0x0149003426007988 */ /* 0x0001e80008000409 */
[----:B------:R1:W-:Y:S01]  /*20510*/  STS.U16 [R38+UR9+0x10d00], R50 ;  /* 0x010d003226007988 */ /* 0x0003e20008000409 */
[----:B0-----:R-:W-:-:S03]  /*20520*/  @!P6 IMAD.MOV.U32 R52, RZ, RZ, R0 ;  /* 0x000000ffff34e224 */ /* 0x001fc600078e0000 */
[----:B------:R-:W3:Y:S04]  /*20530*/  LDL R0, [R1+0x844] ;  /* 0x0008440001007983 */ /* 0x000ee80000100800 */
[----:B-1----:R-:W3:Y:S04]  /*20540*/  LDL R50, [R1+0x850] ;  /* 0x0008500001327983 */ /* 0x002ee80000100800 */
[----:B------:R0:W3:Y:S02]  /*20550*/  @!P6 LDG.E.U16 R14, desc[UR24][R52.64] ;  /* 0x00000018340ee981 */ /* 0x0000e4000c1e1500 */
[----:B0-----:R-:W-:-:S02]  /*20560*/  @!P6 IMAD.MOV.U32 R52, RZ, RZ, R47 ;  /* 0x000000ffff34e224 */ /* 0x001fc400078e002f */
[----:B------:R-:W-:Y:S01]  /*20570*/  @!P6 IMAD.MOV.U32 R53, RZ, RZ, R48 ;  /* 0x000000ffff35e224 */ /* 0x000fe200078e0030 */
[----:B------:R-:W3:Y:S04]  /*20580*/  LDL R47, [R1+0x864] ;  /* 0x00086400012f7983 */ /* 0x000ee80000100800 */
[----:B------:R-:W3:Y:S01]  /*20590*/  LDL R48, [R1+0x860] ;  /* 0x0008600001307983 */ /* 0x000ee20000100800 */
[----:B------:R-:W-:Y:S02]  /*205a0*/  PRMT R13, RZ, 0x7610, R13 ;  /* 0x00007610ff0d7816 */ /* 0x000fe4000000000d */
[----:B------:R-:W-:-:S04]  /*205b0*/  PRMT R12, RZ, 0x7610, R12 ;  /* 0x00007610ff0c7816 */ /* 0x000fc8000000000c */
[----:B------:R2:W3:Y:S04]  /*205c0*/  @!P6 LDG.E.U16 R13, desc[UR24][R52.64] ;  /* 0x00000018340de981 */ /* 0x0004e8000c1e1500 */
[----:B------:R-:W-:Y:S04]  /*205d0*/  STS.U16 [R38+UR9+0x14d00], R51 ;  /* 0x014d003326007988 */ /* 0x000fe80008000409 */
        /* <DEDUP_REMOVED lines=9> */
[----:B------:R-:W-:-:S03]  /*20670*/  PRMT R10, RZ, 0x7610, R10 ;  /* 0x00007610ff0a7816 */ /* 0x000fc6000000000a */
[----:B------:R0:W-:Y:S04]  /*20680*/  STS.U16 [R38+UR9+0x15100], R91 ;  /* 0x0151005b26007988 */ /* 0x0001e80008000409 */
[----:B------:R1:W-:Y:S01]  /*20690*/  STS.U16 [R38+UR9+0x11500], R7 ;  /* 0x0115000726007988 */ /* 0x0003e20008000409 */
[----:B------:R-:W-:-:S03]  /*206a0*/  @!P6 IMAD.MOV.U32 R52, RZ, RZ, R0 ;  /* 0x000000ffff34e224 */ /* 0x000fc600078e0000 */
[----:B------:R-:W3:Y:S01]  /*206b0*/  LDL R0, [R1+0x884] ;  /* 0x0008840001007983 */ /* 0x000ee20000100800 */
[----:B------:R-:W-:-:S03]  /*206c0*/  @!P6 IMAD.MOV.U32 R51, RZ, RZ, R50 ;  /* 0x000000ffff33e224 */ /* 0x000fc600078e0032 */
[----:B0-----:R-:W3:Y:S01]  /*206d0*/  LDL.LU R91, [R1+0xce8] ;  /* 0x000ce800015b7983 */ /* 0x001ee20000300800 */
[----:B------:R-:W-:-:S03]  /*206e0*/  @!P6 IMAD.MOV.U32 R50, RZ, RZ, R49 ;  /* 0x000000ffff32e224 */ /* 0x000fc600078e0031 */
[----:B-1----:R-:W3:Y:S04]  /*206f0*/  LDL.LU R7, [R1+0xce4] ;  /* 0x000ce40001077983 */ /* 0x002ee80000300800 */
[----:B------:R0:W3:Y:S02]  /*20700*/  @!P6 LDG.E.U16 R10, desc[UR24][R50.64] ;  /* 0x00000018320ae981 */ /* 0x0000e4000c1e1500 */
[----:B0-----:R-:W-:Y:S02]  /*20710*/  @!P6 IMAD.MOV.U32 R50, RZ, RZ, R47 ;  /* 0x000000ffff32e224 */ /* 0x001fe400078e002f */
[----:B------:R-:W-:Y:S01]  /*20720*/  @!P6 IMAD.MOV.U32 R51, RZ, RZ, R48 ;  /* 0x000000ffff33e224 */ /* 0x000fe200078e0030 */
[----:B------:R-:W3:Y:S04]  /*20730*/  LDL R47, [R1+0x894] ;  /* 0x00089400012f7983 */ /* 0x000ee80000100800 */
[----:B------:R-:W3:Y:S04]  /*20740*/  LDL R48, [R1+0x890] ;  /* 0x0008900001307983 */ /* 0x000ee80000100800 */
[----:B------:R0:W-:Y:S01]  /*20750*/  STS.U16 [R38+UR9+0x15500], R6 ;  /* 0x0155000626007988 */ /* 0x0001e20008000409 */
[----:B------:R-:W-:-:S03]  /*20760*/  PRMT R9, RZ, 0x7610, R9 ;  /* 0x00007610ff097816 */ /* 0x000fc60000000009 */
[----:B0-----:R-:W3:Y:S01]  /*20770*/  LDL.LU R6, [R1+0xce0] ;  /* 0x000ce00001067983 */ /* 0x001ee20000300800 */
[----:B------:R-:W-:-:S03]  /*20780*/  PRMT R8, RZ, 0x7610, R8 ;  /* 0x00007610ff087816 */ /* 0x000fc60000000008 */
[----:B------:R2:W3:Y:S04]  /*20790*/  @!P6 LDG.E.U16 R9, desc[UR24][R50.64] ;  /* 0x000000183209e981 */ /* 0x0004e8000c1e1500 */
[----:B------:R0:W-:Y:S01]  /*207a0*/  STS.U16 [R38+UR9+0x11900], R5 ;  /* 0x0119000526007988 */ /* 0x0001e20008000409 */
[----:B--2---:R-:W-:-:S03]  /*207b0*/  @!P6 IMAD.MOV.U32 R50, RZ, RZ, R41 ;  /* 0x000000ffff32e224 */ /* 0x004fc600078e0029 */
[----:B------:R-:W2:Y:S01]  /*207c0*/  LDL R41, [R1+0x8a4] ;  /* 0x0008a40001297983 */ /* 0x000ea20000100800 */
[----:B----4-:R-:W-:-:S03]  /*207d0*/  @!P6 IMAD.MOV.U32 R51, RZ, RZ, R46 ;  /* 0x000000ffff33e224 */ /* 0x010fc600078e002e */
[----:B------:R-:W4:Y:S04]  /*207e0*/  LDL R46, [R1+0x8a0] ;  /* 0x0008a000012e7983 */ /* 0x000f280000100800 */
[----:B0-----:R-:W4:Y:S04]  /*207f0*/  LDL.LU R5, [R1+0xcdc] ;  /* 0x000cdc0001057983 */ /* 0x001f280000300800 */
[----:B------:R3:W4:Y:S02]  /*20800*/  @!P6 LDG.E.U16 R8, desc[UR24][R50.64] ;  /* 0x000000183208e981 */ /* 0x000724000c1e1500 */
[----:B---3--:R-:W-:-:S02]  /*20810*/  @!P6 IMAD.MOV.U32 R51, RZ, RZ, R40 ;  /* 0x000000ffff33e224 */ /* 0x008fc400078e0028 */
[----:B------:R-:W3:Y:S04]  /*20820*/  LDL R40, [R1+0x8b0] ;  /* 0x0008b00001287983 */ /* 0x000ee80000100800 */
[----:B------:R0:W-:Y:S01]  /*20830*/  STS.U16 [R38+UR9+0x15900], R4 ;  /* 0x0159000426007988 */ /* 0x0001e20008000409 */
[----:B------:R-:W-:-:S03]  /*20840*/  @!P6 IMAD.MOV.U32 R50, RZ, RZ, R0 ;  /* 0x000000ffff32e224 */ /* 0x000fc600078e0000 */
[----:B------:R-:W3:Y:S04]  /*20850*/  LDL R0, [R1+0x8b4] ;  /* 0x0008b40001007983 */ /* 0x000ee80000100800 */
[----:B0-----:R-:W3:Y:S01]  /*20860*/  LDL.LU R4, [R1+0xcd8] ;  /* 0x000cd80001047983 */ /* 0x001ee20000300800 */
[----:B------:R-:W-:-:S03]  /*20870*/  PRMT R7, RZ, 0x7610, R7 ;  /* 0x00007610ff077816 */ /* 0x000fc60000000007 */
[----:B------:R-:W3:Y:S04]  /*20880*/  LDL.LU R63, [R1+0x490] ;  /* 0x00049000013f7983 */ /* 0x000ee80000300800 */
[----:B------:R0:W3:Y:S04]  /*20890*/  @!P6 LDG.E.U16 R7, desc[UR24][R50.64] ;  /* 0x000000183207e981 */ /* 0x0000e8000c1e1500 */
[----:B------:R1:W-:Y:S01]  /*208a0*/  STS.U16 [R38+UR9+0x11d00], R3 ;  /* 0x011d000326007988 */ /* 0x0003e20008000409 */
[----:B0-----:R-:W-:-:S03]  /*208b0*/  @!P6 IMAD.MOV.U32 R50, RZ, RZ, R47 ;  /* 0x000000ffff32e224 */ /* 0x001fc600078e002f */
[----:B------:R-:W3:Y:S01]  /*208c0*/  LDL R47, [R1+0x8c4] ;  /* 0x0008c400012f7983 */ /* 0x000ee20000100800 */
[----:B------:R-:W-:-:S03]  /*208d0*/  @!P6 IMAD.MOV.U32 R51, RZ, RZ, R48 ;  /* 0x000000ffff33e224 */ /* 0x000fc600078e0030 */
[----:B------:R-:W3:Y:S04]  /*208e0*/  LDL R48, [R1+0x8c0] ;  /* 0x0008c00001307983 */ /* 0x000ee80000100800 */
[----:B-1----:R-:W3:Y:S01]  /*208f0*/  LDL.LU R3, [R1+0xcd4] ;  /* 0x000cd40001037983 */ /* 0x002ee20000300800 */
[----:B------:R-:W-:-:S03]  /*20900*/  PRMT R6, RZ, 0x7610, R6 ;  /* 0x00007610ff067816 */ /* 0x000fc60000000006 */
[----:B------:R0:W-:Y:S01]  /*20910*/  STS.U16 [R38+UR9+0x15d00], R92 ;  /* 0x015d005c26007988 */ /* 0x0001e20008000409 */
[----:B------:R-:W-:-:S03]  /*20920*/  PRMT R11, RZ, 0x7610, R11 ;  /* 0x00007610ff0b7816 */ /* 0x000fc6000000000b */
[----:B------:R-:W3:Y:S04]  /*20930*/  @!P6 LDG.E.U16 R6, desc[UR24][R50.64] ;  /* 0x000000183206e981 */ /* 0x000ee8000c1e1500 */
[----:B------:R2:W3:Y:S04]  /*20940*/  @!P6 LDG.E.U16 R11, desc[UR24][R52.64] ;  /* 0x00000018340be981 */ /* 0x0004e8000c1e1500 */
[----:B------:R-:W3:Y:S04]  /*20950*/  LDL.LU R51, [R1+0x494] ;  /* 0x0004940001337983 */ /* 0x000ee80000300800 */
[----:B0-----:R-:W3:Y:S04]  /*20960*/  LDL.LU R92, [R1+0xcd0] ;  /* 0x000cd000015c7983 */ /* 0x001ee80000300800 */
[----:B------:R-:W3:Y:S01]  /*20970*/  LDL R38, [R1+0x8d4] ;  /* 0x0008d40001267983 */ /* 0x000ee20000100800 */
[----:B--2---:R-:W-:-:S03]  /*20980*/  @!P6 IMAD.MOV.U32 R52, RZ, RZ, R41 ;  /* 0x000000ffff34e224 */ /* 0x004fc600078e0029 */
[----:B------:R-:W2:Y:S04]  /*20990*/  LDL R41, [R1+0x8d0] ;  /* 0x0008d00001297983 */ /* 0x000ea80000100800 */
[----:B------:R-:W2:Y:S01]  /*209a0*/  LDL.LU R50, [R1+0x498] ;  /* 0x0004980001327983 */ /* 0x000ea20000300800 */
[----:B----4-:R-:W-:Y:S01]  /*209b0*/  @!P6 IMAD.MOV.U32 R53, RZ, RZ, R46 ;  /* 0x000000ffff35e224 */ /* 0x010fe200078e002e */
[----:B------:R-:W-:-:S06]  /*209c0*/  PRMT R5, RZ, 0x7610, R5 ;  /* 0x00007610ff057816 */ /* 0x000fcc0000000005 */
[----:B------:R3:W4:Y:S02]  /*209d0*/  @!P6 LDG.E.U16 R5, desc[UR24][R52.64] ;  /* 0x000000183405e981 */ /* 0x000724000c1e1500 */
[----:B---3--:R-:W-:Y:S02]  /*209e0*/  @!P6 IMAD.MOV.U32 R53, RZ, RZ, R40 ;  /* 0x000000ffff35e224 */ /* 0x008fe400078e0028 */
[----:B------:R-:W3:Y:S01]  /*209f0*/  LDL R40, [R1+0x8e0] ;  /* 0x0008e00001287983 */ /* 0x000ee20000100800 */
[----:B------:R-:W-:-:S05]  /*20a00*/  LOP3.LUT R46, R2, 0x30, RZ, 0x3c, !PT ;  /* 0x00000030022e7812 */ /* 0x000fca00078e3cff */
[----:B------:R0:W-:Y:S01]  /*20a10*/  STS.U16 [R46+UR9+0x10180], R91 ;  /* 0x0101805b2e007988 */ /* 0x0001e20008000409 */
[----:B------:R-:W-:-:S03]  /*20a20*/  @!P6 IMAD.MOV.U32 R52, RZ, RZ, R0 ;  /* 0x000000ffff34e224 */ /* 0x000fc600078e0000 */
[----:B------:R-:W4:Y:S01]  /*20a30*/  LDL R0, [R1+0x8e4] ;  /* 0x0008e40001007983 */ /* 0x000f220000100800 */
[----:B------:R-:W-:-:S03]  /*20a40*/  PRMT R4, RZ, 0x7610, R4 ;  /* 0x00007610ff047816 */ /* 0x000fc60000000004 */
[----:B------:R-:W4:Y:S04]  /*20a50*/  LDL.LU R62, [R1+0x49c] ;  /* 0x00049c00013e7983 */ /* 0x000f280000300800 */
[----:B------:R1:W4:Y:S04]  /*20a60*/  @!P6 LDG.E.U16 R4, desc[UR24][R52.64] ;  /* 0x000000183404e981 */ /* 0x000328000c1e1500 */
[----:B0-----:R-:W4:Y:S01]  /*20a70*/  LDL.LU R91, [R1+0xccc] ;  /* 0x000ccc00015b7983 */ /* 0x001f220000300800 */
[----:B------:R-:W-:-:S03]  /*20a80*/  PRMT R15, RZ, 0x7610, R15 ;  /* 0x00007610ff0f7816 */ /* 0x000fc6000000000f */
[----:B------:R0:W-:Y:S04]  /*20a90*/  STS.U16 [R46+UR9+0x14180], R90 ;  /* 0x0141805a2e007988 */ /* 0x0001e80008000409 */
[----:B------:R0:W4:Y:S01]  /*20aa0*/  @!P6 LDG.E.U16 R15, desc[UR24][R58.64] ;  /* 0x000000183a0fe981 */ /* 0x000122000c1e1500 */
[----:B-1----:R-:W-:-:S03]  /*20ab0*/  @!P6 IMAD.MOV.U32 R52, RZ, RZ, R47 ;  /* 0x000000ffff34e224 */ /* 0x002fc600078e002f */
[----:B------:R-:W4:Y:S01]  /*20ac0*/  LDL R47, [R1+0x8f4] ;  /* 0x0008f400012f7983 */ /* 0x000f220000100800 */
[----:B------:R-:W-:-:S03]  /*20ad0*/  @!P6 IMAD.MOV.U32 R53, RZ, RZ, R48 ;  /* 0x000000ffff35e224 */ /* 0x000fc600078e0030 */
[----:B------:R-:W4:Y:S01]  /*20ae0*/  LDL R48, [R1+0x8f0] ;  /* 0x0008f00001307983 */ /* 0x000f220000100800 */
[----:B------:R-:W-:-:S06]  /*20af0*/  PRMT R3, RZ, 0x7610, R3 ;  /* 0x00007610ff037816 */ /* 0x000fcc0000000003 */
[----:B------:R-:W4:Y:S04]  /*20b00*/  @!P6 LDG.E.U16 R3, desc[UR24][R52.64] ;  /* 0x000000183403e981 */ /* 0x000f28000c1e1500 */
[----:B------:R-:W4:Y:S04]  /*20b10*/  LDL.LU R53, [R1+0x4a0] ;  /* 0x0004a00001357983 */ /* 0x000f280000300800 */
[----:B0-----:R-:W4:Y:S01]  /*20b20*/  LDL.LU R90, [R1+0xcc8] ;  /* 0x000cc800015a7983 */ /* 0x001f220000300800 */
[----:B------:R-:W-:-:S03]  /*20b30*/  @!P6 IMAD.MOV.U32 R58, RZ, RZ, R38 ;  /* 0x000000ffff3ae224 */ /* 0x000fc600078e0026 */
[----:B------:R-:W4:Y:S01]  /*20b40*/  LDL R38, [R1+0x904] ;  /* 0x0009040001267983 */ /* 0x000f220000100800 */
[----:B------:R-:W-:Y:S01]  /*20b50*/  PRMT R92, RZ, 0x7610, R92 ;  /* 0x00007610ff5c7816 */ /* 0x000fe2000000005c */
[----:B--2---:R-:W-:Y:S02]  /*20b60*/  @!P6 IMAD.MOV.U32 R59, RZ, RZ, R41 ;  /* 0x000000ffff3be224 */ /* 0x004fe400078e0029 */
[----:B------:R-:W2:Y:S04]  /*20b70*/  LDL R41, [R1+0x900] ;  /* 0x0009000001297983 */ /* 0x000ea80000100800 */
[----:B------:R3:W2:Y:S04]  /*20b80*/  @!P6 LDG.E.U16 R92, desc[UR24][R58.64] ;  /* 0x000000183a5ce981 */ /* 0x0006a8000c1e1500 */
[----:B------:R-:W2:Y:S01]  /*20b90*/  LDL.LU R52, [R1+0x4a4] ;  /* 0x0004a40001347983 */ /* 0x000ea20000300800 */
[----:B---3--:R-:W-:-:S03]  /*20ba0*/  @!P6 IMAD.MOV.U32 R59, RZ, RZ, R40 ;  /* 0x000000ffff3be224 */ /* 0x008fc600078e0028 */
[----:B------:R-:W3:Y:S04]  /*20bb0*/  LDL R40, [R1+0x910] ;  /* 0x0009100001287983 */ /* 0x000ee80000100800 */
[----:B------:R-:W-:Y:S04]  /*20bc0*/  STS.U16 [R46+UR9+0x10580], R63 ;  /* 0x0105803f2e007988 */ /* 0x000fe80008000409 */
[----:B------:R0:W-:Y:S01]  /*20bd0*/  STS.U16 [R46+UR9+0x14580], R51 ;  /* 0x014580332e007988 */ /* 0x0001e20008000409 */
[----:B----4-:R-:W-:-:S03]  /*20be0*/  @!P6 IMAD.MOV.U32 R58, RZ, RZ, R0 ;  /* 0x000000ffff3ae224 */ /* 0x010fc600078e0000 */
[----:B------:R-:W4:Y:S04]  /*20bf0*/  LDL R0, [R1+0x914] ;  /* 0x0009140001007983 */ /* 0x000f280000100800 */
[----:B0-----:R-:W4:Y:S01]  /*20c00*/  LDL.LU R51, [R1+0x4a8] ;  /* 0x0004a80001337983 */ /* 0x001f220000300800 */
[----:B------:R-:W-:-:S06]  /*20c10*/  PRMT R91, RZ, 0x7610, R91 ;  /* 0x00007610ff5b7816 */ /* 0x000fcc000000005b */
[----:B------:R0:W4:Y:S04]  /*20c20*/  @!P6 LDG.E.U16 R91, desc[UR24][R58.64] ;  /* 0x000000183a5be981 */ /* 0x000128000c1e1500 */
[----:B------:R1:W-:Y:S01]  /*20c30*/  STS.U16 [R46+UR9+0x10980], R50 ;  /* 0x010980322e007988 */ /* 0x0003e20008000409 */
[----:B0-----:R-:W-:Y:S02]  /*20c40*/  @!P6 IMAD.MOV.U32 R58, RZ, RZ, R47 ;  /* 0x000000ffff3ae224 */ /* 0x001fe400078e002f */
[----:B------:R-:W-:Y:S01]  /*20c50*/  @!P6 IMAD.MOV.U32 R59, RZ, RZ, R48 ;  /* 0x000000ffff3be224 */ /* 0x000fe200078e0030 */
[----:B------:R-:W4:Y:S04]  /*20c60*/  LDL R47, [R1+0x924] ;  /* 0x00092400012f7983 */ /* 0x000f280000100800 */
[----:B------:R-:W4:Y:S04]  /*20c70*/  LDL R48, [R1+0x920] ;  /* 0x0009200001307983 */ /* 0x000f280000100800 */
[----:B-1----:R-:W4:Y:S01]  /*20c80*/  LDL.LU R50, [R1+0x4ac] ;  /* 0x0004ac0001327983 */ /* 0x002f220000300800 */
[----:B------:R-:W-:-:S06]  /*20c90*/  PRMT R90, RZ, 0x7610, R90 ;  /* 0x00007610ff5a7816 */ /* 0x000fcc000000005a */
[----:B------:R0:W4:Y:S01]  /*20ca0*/  @!P6 LDG.E.U16 R90, desc[UR24][R58.64] ;  /* 0x000000183a5ae981 */ /* 0x000122000c1e1500 */
[----:B------:R-:W-:Y:S01]  /*20cb0*/  PRMT R80, RZ, 0x7610, R80 ;  /* 0x00007610ff507816 */ /* 0x000fe20000000050 */
[----:B0-----:R-:W-:Y:S02]  /*20cc0*/  @!P6 IMAD.MOV.U32 R58, RZ, RZ, R38 ;  /* 0x000000ffff3ae224 */ /* 0x001fe400078e0026 */
[----:B------:R-:W4:Y:S01]  /*20cd0*/  LDL R38, [R1+0x934] ;  /* 0x0009340001267983 */ /* 0x000f220000100800 */
[----:B--2---:R-:W-:-:S03]  /*20ce0*/  @!P6 IMAD.MOV.U32 R59, RZ, RZ, R41 ;  /* 0x000000ffff3be224 */ /* 0x004fc600078e0029 */
[----:B------:R-:W2:Y:S04]  /*20cf0*/  LDL R41, [R1+0x930] ;  /* 0x0009300001297983 */ /* 0x000ea80000100800 */
[----:B------:R3:W2:Y:S02]  /*20d00*/  @!P6 LDG.E.U16 R80, desc[UR24][R58.64] ;  /* 0x000000183a50e981 */ /* 0x0006a4000c1e1500 */
[----:B---3--:R-:W-:Y:S02]  /*20d10*/  @!P6 IMAD.MOV.U32 R59, RZ, RZ, R40 ;  /* 0x000000ffff3be224 */ /* 0x008fe400078e0028 */
[----:B------:R-:W3:Y:S01]  /*20d20*/  LDL R40, [R1+0x940] ;  /* 0x0009400001287983 */ /* 0x000ee20000100800 */
[----:B------:R-:W-:Y:S02]  /*20d30*/  PRMT R21, RZ, 0x7610, R21 ;  /* 0x00007610ff157816 */ /* 0x000fe40000000015 */
[----:B------:R-:W-:Y:S01]  /*20d40*/  PRMT R20, RZ, 0x7610, R20 ;  /* 0x00007610ff147816 */ /* 0x000fe20000000014 */
[----:B----4-:R-:W-:-:S02]  /*20d50*/  @!P6 IMAD.MOV.U32 R58, RZ, RZ, R0 ;  /* 0x000000ffff3ae224 */ /* 0x010fc400078e0000 */
[----:B------:R-:W4:Y:S04]  /*20d60*/  LDL R0, [R1+0x944] ;  /* 0x0009440001007983 */ /* 0x000f280000100800 */
[----:B------:R0:W4:Y:S04]  /*20d70*/  @!P6 LDG.E.U16 R21, desc[UR24][R58.64] ;  /* 0x000000183a15e981 */ /* 0x000128000c1e1500 */
[----:B------:R-:W4:Y:S04]  /*20d80*/  LDL.LU R64, [R1+0x4b0] ;  /* 0x0004b00001407983 */ /* 0x000f280000300800 */
[----:B------:R1:W-:Y:S01]  /*20d90*/  STS.U16 [R46+UR9+0x14980], R62 ;  /* 0x0149803e2e007988 */ /* 0x0003e20008000409 */
[----:B------:R-:W-:Y:S01]  /*20da0*/  PRMT R85, RZ, 0x7610, R85 ;  /* 0x00007610ff557816 */ /* 0x000fe20000000055 */
[----:B0-----:R-:W-:-:S02]  /*20db0*/  @!P6 IMAD.MOV.U32 R58, RZ, RZ, R47 ;  /* 0x000000ffff3ae224 */ /* 0x001fc400078e002f */
[----:B------:R-:W4:Y:S01]  /*20dc0*/  LDL R47, [R1+0x954] ;  /* 0x00095400012f7983 */ /* 0x000f220000100800 */
[----:B------:R-:W-:-:S03]  /*20dd0*/  @!P6 IMAD.MOV.U32 R59, RZ, RZ, R48 ;  /* 0x000000ffff3be224 */ /* 0x000fc600078e0030 */
[----:B------:R-:W4:Y:S04]  /*20de0*/  LDL R48, [R1+0x950] ;  /* 0x0009500001307983 */ /* 0x000f280000100800 */
[----:B------:R-:W4:Y:S04]  /*20df0*/  LDL.LU R63, [R1+0x4b4] ;  /* 0x0004b400013f7983 */ /* 0x000f280000300800 */
[----:B------:R0:W4:Y:S04]  /*20e00*/  @!P6 LDG.E.U16 R20, desc[UR24][R58.64] ;  /* 0x000000183a14e981 */ /* 0x000128000c1e1500 */
[----:B-1----:R-:W4:Y:S04]  /*20e10*/  LDL.LU R62, [R1+0x3bc] ;  /* 0x0003bc00013e7983 */ /* 0x002f280000300800 */
[----:B------:R1:W-:Y:S01]  /*20e20*/  STS.U16 [R46+UR9+0x10d80], R53 ;  /* 0x010d80352e007988 */ /* 0x0003e20008000409 */
[----:B0-----:R-:W-:-:S03]  /*20e30*/  @!P6 IMAD.MOV.U32 R58, RZ, RZ, R38 ;  /* 0x000000ffff3ae224 */ /* 0x001fc600078e0026 */
[----:B------:R-:W4:Y:S04]  /*20e40*/  LDL R38, [R1+0x75c] ;  /* 0x00075c0001267983 */ /* 0x000f280000100800 */
[----:B------:R0:W-:Y:S01]  /*20e50*/  STS.U16 [R46+UR9+0x14d80], R52 ;  /* 0x014d80342e007988 */ /* 0x0001e20008000409 */
[----:B--2---:R-:W-:-:S03]  /*20e60*/  @!P6 IMAD.MOV.U32 R59, RZ, RZ, R41 ;  /* 0x000000ffff3be224 */ /* 0x004fc600078e0029 */
[----:B------:R-:W2:Y:S04]  /*20e70*/  LDL R41, [R1+0x758] ;  /* 0x0007580001297983 */ /* 0x000ea80000100800 */
[----:B-1----:R-:W2:Y:S04]  /*20e80*/  LDL.LU R53, [R1+0x3c4] ;  /* 0x0003c40001357983 */ /* 0x002ea80000300800 */
[----:B------:R3:W2:Y:S04]  /*20e90*/  @!P6 LDG.E.U16 R85, desc[UR24][R58.64] ;  /* 0x000000183a55e981 */ /* 0x0006a8000c1e1500 */
[----:B0-----:R-:W2:Y:S01]  /*20ea0*/  LDL.LU R52, [R1+0x3d0] ;  /* 0x0003d00001347983 */ /* 0x001ea20000300800 */
[----:B---3--:R-:W-:-:S03]  /*20eb0*/  @!P6 IMAD.MOV.U32 R59, RZ, RZ, R40 ;  /* 0x000000ffff3be224 */ /* 0x008fc600078e0028 */
[----:B------:R-:W3:Y:S01]  /*20ec0*/  LDL R40, [R1+0x770] ;  /* 0x0007700001287983 */ /* 0x000ee20000100800 */
[----:B------:R-:W-:Y:S02]  /*20ed0*/  PRMT R84, RZ, 0x7610, R84 ;  /* 0x00007610ff547816 */ /* 0x000fe40000000054 */
[----:B------:R-:W-:Y:S01]  /*20ee0*/  PRMT R33, RZ, 0x7610, R33 ;  /* 0x00007610ff217816 */ /* 0x000fe20000000021 */
[----:B------:R0:W-:Y:S01]  /*20ef0*/  STS.U16 [R46+UR9+0x11180], R51 ;  /* 0x011180332e007988 */ /* 0x0001e20008000409 */
[----:B------:R-:W-:-:S03]  /*20f00*/  PRMT R82, RZ, 0x7610, R82 ;  /* 0x00007610ff527816 */ /* 0x000fc60000000052 */
[----:B------:R1:W-:Y:S04]  /*20f10*/  STS.U16 [R46+UR9+0x15180], R50 ;  /* 0x015180322e007988 */ /* 0x0003e80008000409 */
[----:B------:R0:W3:Y:S01]  /*20f20*/  @!P6 LDG.E.U16 R33, desc[UR24][R60.64] ;  /* 0x000000183c21e981 */ /* 0x0000e2000c1e1500 */
[----:B----4-:R-:W-:-:S03]  /*20f30*/  @!P6 IMAD.MOV.U32 R58, RZ, RZ, R0 ;  /* 0x000000ffff3ae224 */ /* 0x010fc600078e0000 */
[----:B------:R-:W4:Y:S04]  /*20f40*/  LDL R0, [R1+0x774] ;  /* 0x0007740001007983 */ /* 0x000f280000100800 */
[----:B0-----:R-:W4:Y:S04]  /*20f50*/  LDL.LU R51, [R1+0x3d8] ;  /* 0x0003d80001337983 */ /* 0x001f280000300800 */
[----:B------:R-:W4:Y:S04]  /*20f60*/  @!P6 LDG.E.U16 R84, desc[UR24][R58.64] ;  /* 0x000000183a54e981 */ /* 0x000f28000c1e1500 */
[----:B-1----:R-:W4:Y:S04]  /*20f70*/  LDL.LU R50, [R1+0x4b8] ;  /* 0x0004b80001327983 */ /* 0x002f280000300800 */
[----:B------:R-:W4:Y:S04]  /*20f80*/  LDL R49, [R1+0x58c] ;  /* 0x00058c0001317983 */ /* 0x000f280000100800 */
[----:B------:R-:W4:Y:S01]  /*20f90*/  LDL R58, [R1+0x588] ;  /* 0x00058800013a7983 */ /* 0x000f220000100800 */
[----:B------:R-:W-:-:S03]  /*20fa0*/  @!P6 IMAD.MOV.U32 R60, RZ, RZ, R47 ;  /* 0x000000ffff3ce224 */ /* 0x000fc600078e002f */
[----:B------:R-:W4:Y:S01]  /*20fb0*/  LDL R47, [R1+0x59c] ;  /* 0x00059c00012f7983 */ /* 0x000f220000100800 */
[----:B------:R-:W-:-:S03]  /*20fc0*/  @!P6 IMAD.MOV.U32 R61, RZ, RZ, R48 ;  /* 0x000000ffff3de224 */ /* 0x000fc600078e0030 */
[----:B------:R-:W4:Y:S04]  /*20fd0*/  LDL R48, [R1+0x598] ;  /* 0x0005980001307983 */ /* 0x000f280000100800 */
        /* <DEDUP_REMOVED lines=9> */
[----:B------:R-:W-:Y:S01]  /*21070*/  PRMT R30, RZ, 0x7610, R30 ;  /* 0x00007610ff1e7816 */ /* 0x000fe2000000001e */
[----:B----4-:R-:W-:-:S02]  /*21080*/  @!P6 IMAD.MOV.U32 R60, RZ, RZ, R0 ;  /* 0x000000ffff3ce224 */ /* 0x010fc400078e0000 */
[----:B------:R-:W4:Y:S01]  /*21090*/  LDL R0, [R1+0x5bc] ;  /* 0x0005bc0001007983 */ /* 0x000f220000100800 */
[----:B------:R-:W-:Y:S02]  /*210a0*/  @!P6 IMAD.MOV.U32 R59, RZ, RZ, R58 ;  /* 0x000000ffff3be224 */ /* 0x000fe400078e003a */
[----:B------:R-:W-:Y:S02]  /*210b0*/  @!P6 IMAD.MOV.U32 R58, RZ, RZ, R49 ;  /* 0x000000ffff3ae224 */ /* 0x000fe400078e0031 */
[----:B------:R-:W-:Y:S02]  /*210c0*/  @!P6 IMAD.MOV.U32 R49, RZ, RZ, R48 ;  /* 0x000000ffff31e224 */ /* 0x000fe400078e0030 */
[----:B------:R-:W-:-:S05]  /*210d0*/  @!P6 IMAD.MOV.U32 R48, RZ, RZ, R47 ;  /* 0x000000ffff30e224 */ /* 0x000fca00078e002f */
[----:B------:R0:W4:Y:S02]  /*210e0*/  @!P6 LDG.E.U16 R30, desc[UR24][R48.64] ;  /* 0x00000018301ee981 */ /* 0x000124000c1e1500 */
[----:B0-----:R-:W-:Y:S02]  /*210f0*/  @!P6 IMAD.MOV.U32 R48, RZ, RZ, R38 ;  /* 0x000000ffff30e224 */ /* 0x001fe400078e0026 */
[----:B------:R-:W4:Y:S01]  /*21100*/  LDL R38, [R1+0x5cc] ;  /* 0x0005cc0001267983 */ /* 0x000f220000100800 */
[----:B--2---:R-:W-:-:S03]  /*21110*/  @!P6 IMAD.MOV.U32 R49, RZ, RZ, R41 ;  /* 0x000000ffff31e224 */ /* 0x004fc600078e0029 */
[----:B------:R-:W2:Y:S01]  /*21120*/  LDL R41, [R1+0x5c8] ;  /* 0x0005c80001297983 */ /* 0x000ea20000100800 */
[----:B---3--:R-:W-:-:S03]  /*21130*/  @!P6 IMAD.MOV.U32 R47, RZ, RZ, R40 ;  /* 0x000000ffff2fe224 */ /* 0x008fc600078e0028 */
[----:B------:R-:W3:Y:S01]  /*21140*/  LDL.LU R40, [R1+0x554] ;  /* 0x0005540001287983 */ /* 0x000ee20000300800 */
[----:B------:R-:W-:Y:S02]  /*21150*/  PRMT R23, RZ, 0x7610, R23 ;  /* 0x00007610ff177816 */ /* 0x000fe40000000017 */
[----:B------:R-:W-:Y:S02]  /*21160*/  PRMT R31, RZ, 0x7610, R31 ;  /* 0x00007610ff1f7816 */ /* 0x000fe4000000001f */
[----:B------:R-:W-:Y:S02]  /*21170*/  PRMT R28, RZ, 0x7610, R28 ;  /* 0x00007610ff1c7816 */ /* 0x000fe4000000001c */
[----:B------:R-:W3:Y:S04]  /*21180*/  @!P6 LDG.E.U16 R23, desc[UR24][R48.64] ;  /* 0x000000183017e981 */ /* 0x000ee8000c1e1500 */
[----:B------:R-:W3:Y:S04]  /*21190*/  @!P6 LDG.E.U16 R31, desc[UR24][R58.64] ;  /* 0x000000183a1fe981 */ /* 0x000ee8000c1e1500 */
[----:B------:R-:W-:Y:S04]  /*211a0*/  STS.U16 [R46+UR9+0x11580], R64 ;  /* 0x011580402e007988 */ /* 0x000fe80008000409 */
[----:B------:R-:W3:Y:S04]  /*211b0*/  LDL.LU R49, [R1+0x538] ;  /* 0x0005380001317983 */ /* 0x000ee80000300800 */
[----:B------:R-:W3:Y:S04]  /*211c0*/  LDL.LU R58, [R1+0x534] ;  /* 0x00053400013a7983 */ /* 0x000ee80000300800 */
[----:B------:R-:W3:Y:S04]  /*211d0*/  @!P6 LDG.E.U16 R28, desc[UR24][R60.64] ;  /* 0x000000183c1ce981 */ /* 0x000ee8000c1e1500 */
[----:B------:R-:W3:Y:S04]  /*211e0*/  LDL.LU R59, [R1+0x518] ;  /* 0x00051800013b7983 */ /* 0x000ee80000300800 */
[----:B------:R-:W-:Y:S04]  /*211f0*/  STS.U16 [R46+UR9+0x15580], R63 ;  /* 0x0155803f2e007988 */ /* 0x000fe80008000409 */
[----:B------:R-:W3:Y:S01]  /*21200*/  LDL.LU R60, [R1+0x514] ;  /* 0x00051400013c7983 */ /* 0x000ee20000300800 */
[----:B------:R-:W-:-:S03]  /*21210*/  PRMT R22, RZ, 0x7610, R22 ;  /* 0x00007610ff167816 */ /* 0x000fc60000000016 */
[----:B------:R-:W-:Y:S04]  /*21220*/  STS.U16 [R46+UR9+0x11980], R62 ;  /* 0x0119803e2e007988 */ /* 0x000fe80008000409 */
[----:B------:R-:W3:Y:S04]  /*21230*/  LDL.LU R61, [R1+0x4f8] ;  /* 0x0004f800013d7983 */ /* 0x000ee80000300800 */
[----:B------:R-:W-:Y:S04]  /*21240*/  STS.U16 [R46+UR9+0x15980], R53 ;  /* 0x015980352e007988 */ /* 0x000fe80008000409 */
[----:B------:R-:W3:Y:S04]  /*21250*/  LDL.LU R70, [R1+0x4f4] ;  /* 0x0004f40001467983 */ /* 0x000ee80000300800 */
[----:B------:R-:W-:Y:S04]  /*21260*/  STS.U16 [R46+UR9+0x11d80], R52 ;  /* 0x011d80342e007988 */ /* 0x000fe80008000409 */
[----:B------:R-:W3:Y:S04]  /*21270*/  LDL.LU R71, [R1+0x4d8] ;  /* 0x0004d80001477983 */ /* 0x000ee80000300800 */
[----:B------:R4:W-:Y:S04]  /*21280*/  STS.U16 [R46+UR9+0x15d80], R51 ;  /* 0x015d80332e007988 */ /* 0x0009e80008000409 */
[----:B------:R-:W3:Y:S04]  /*21290*/  LDL.LU R72, [R1+0x4d4] ;  /* 0x0004d40001487983 */ /* 0x000ee80000300800 */
[----:B------:R-:W3:Y:S01]  /*212a0*/  LDL.LU R73, [R1+0x450] ;  /* 0x0004500001497983 */ /* 0x000ee20000300800 */
[----:B----4-:R-:W-:-:S03]  /*212b0*/  @!P6 IMAD.MOV.U32 R46, RZ, RZ, R0 ;  /* 0x000000ffff2ee224 */ /* 0x010fc600078e0000 */
[----:B------:R-:W4:Y:S04]  /*212c0*/  LDL.LU R89, [R1+0x44c] ;  /* 0x00044c0001597983 */ /* 0x000f280000300800 */
[----:B------:R-:W4:Y:S04]  /*212d0*/  LDL.LU R0, [R1+0x430] ;  /* 0x0004300001007983 */ /* 0x000f280000300800 */
[----:B------:R-:W4:Y:S04]  /*212e0*/  LDL.LU R88, [R1+0x42c] ;  /* 0x00042c0001587983 */ /* 0x000f280000300800 */
[----:B------:R0:W4:Y:S04]  /*212f0*/  @!P6 LDG.E.U16 R22, desc[UR24][R46.64] ;  /* 0x000000182e16e981 */ /* 0x000128000c1e1500 */
[----:B------:R-:W4:Y:S04]  /*21300*/  LDL.LU R87, [R1+0x410] ;  /* 0x0004100001577983 */ /* 0x000f280000300800 */
[----:B------:R-:W4:Y:S01]  /*21310*/  LDL.LU R86, [R1+0x40c] ;  /* 0x00040c0001567983 */ /* 0x000f220000300800 */
[----:B0-----:R-:W-:-:S03]  /*21320*/  @!P6 IMAD.MOV.U32 R46, RZ, RZ, R38 ;  /* 0x000000ffff2ee224 */ /* 0x001fc600078e0026 */
[----:B------:R-:W4:Y:S04]  /*21330*/  LDL.LU R38, [R1+0x550] ;  /* 0x0005500001267983 */ /* 0x000f280000300800 */
[----:B------:R-:W4:Y:S04]  /*21340*/  LDL.LU R77, [R1+0x54c] ;  /* 0x00054c00014d7983 */ /* 0x000f280000300800 */
[----:B------:R-:W4:Y:S01]  /*21350*/  LDL.LU R76, [R1+0x530] ;  /* 0x00053000014c7983 */ /* 0x000f220000300800 */
[----:B------:R-:W-:-:S03]  /*21360*/  LOP3.LUT R48, R2, 0x40, RZ, 0x3c, !PT ;  /* 0x0000004002307812 */ /* 0x000fc600078e3cff */
[----:B------:R-:W4:Y:S01]  /*21370*/  LDL.LU R75, [R1+0x52c] ;  /* 0x00052c00014b7983 */ /* 0x000f220000300800 */
[----:B------:R-:W-:-:S03]  /*21380*/  PRMT R93, RZ, 0x7610, R93 ;  /* 0x00007610ff5d7816 */ /* 0x000fc6000000005d */
[----:B------:R-:W4:Y:S04]  /*21390*/  LDL.LU R74, [R1+0x510] ;  /* 0x00051000014a7983 */ /* 0x000f280000300800 */
[----:B------:R-:W4:Y:S04]  /*213a0*/  LDL.LU R65, [R1+0x50c] ;  /* 0x00050c0001417983 */ /* 0x000f280000300800 */
[----:B------:R-:W4:Y:S04]  /*213b0*/  LDL.LU R64, [R1+0x4f0] ;  /* 0x0004f00001407983 */ /* 0x000f280000300800 */
[----:B------:R-:W4:Y:S04]  /*213c0*/  LDL.LU R63, [R1+0x4ec] ;  /* 0x0004ec00013f7983 */ /* 0x000f280000300800 */
[----:B------:R-:W4:Y:S04]  /*213d0*/  LDL.LU R62, [R1+0x4d0] ;  /* 0x0004d000013e7983 */ /* 0x000f280000300800 */
[----:B------:R-:W4:Y:S04]  /*213e0*/  LDL.LU R53, [R1+0x4cc] ;  /* 0x0004cc0001357983 */ /* 0x000f280000300800 */
[----:B------:R-:W4:Y:S04]  /*213f0*/  LDL.LU R52, [R1+0x448] ;  /* 0x0004480001347983 */ /* 0x000f280000300800 */
[----:B------:R0:W-:Y:S04]  /*21400*/  STS.U16 [R48+UR9+0x10200], R50 ;  /* 0x0102003230007988 */ /* 0x0001e80008000409 */
[----:B------:R-:W4:Y:S04]  /*21410*/  LDL.LU R51, [R1+0x444] ;  /* 0x0004440001337983 */ /* 0x000f280000300800 */
[----:B0-----:R-:W4:Y:S01]  /*21420*/  LDL.LU R50, [R1+0x428] ;  /* 0x0004280001327983 */ /* 0x001f220000300800 */
[----:B--2---:R-:W-:-:S03]  /*21430*/  @!P6 IMAD.MOV.U32 R47, RZ, RZ, R41 ;  /* 0x000000ffff2fe224 */ /* 0x004fc600078e0029 */
[----:B------:R-:W2:Y:S04]  /*21440*/  LDL.LU R41, [R1+0x424] ;  /* 0x0004240001297983 */ /* 0x000ea80000300800 */
[----:B------:R0:W2:Y:S04]  /*21450*/  @!P6 LDG.E.U16 R93, desc[UR24][R46.64] ;  /* 0x000000182e5de981 */ /* 0x0000a8000c1e1500 */
[----:B------:R-:W2:Y:S04]  /*21460*/  LDL.LU.64 R46, [R1+0xcc0] ;  /* 0x000cc000012e7983 */ /* 0x000ea80000300a00 */
[----:B---3--:R1:W-:Y:S04]  /*21470*/  STS.U16 [R48+UR9+0x14200], R40 ;  /* 0x0142002830007988 */ /* 0x0083e80008000409 */
[----:B-1----:R-:W3:Y:S04]  /*21480*/  LDL.LU R40, [R1+0xcb8] ;  /* 0x000cb80001287983 */ /* 0x002ee80000300800 */
        /* <DEDUP_REMOVED lines=9> */
[----:B----4-:R-:W-:Y:S04]  /*21520*/  STS.U16 [R48+UR9+0x15600], R89 ;  /* 0x0156005930007988 */ /* 0x010fe80008000409 */
[----:B------:R1:W-:Y:S04]  /*21530*/  STS.U16 [R48+UR9+0x11a00], R0 ;  /* 0x011a000030007988 */ /* 0x0003e80008000409 */
[----:B------:R-:W-:Y:S01]  /*21540*/  STS.U16 [R48+UR9+0x15a00], R88 ;  /* 0x015a005830007988 */ /* 0x000fe20008000409 */
[----:B-1----:R-:W-:-:S03]  /*21550*/  LOP3.LUT R0, R2, 0x50, RZ, 0x3c, !PT ;  /* 0x0000005002007812 */ /* 0x002fc600078e3cff */
[----:B------:R-:W-:Y:S04]  /*21560*/  STS.U16 [R48+UR9+0x11e00], R87 ;  /* 0x011e005730007988 */ /* 0x000fe80008000409 */
        /* <DEDUP_REMOVED lines=8> */
[----:B-1----:R-:W4:Y:S04]  /*215f0*/  LDL.LU R48, [R1+0x548] ;  /* 0x0005480001307983 */ /* 0x002f280000300800 */
[----:B------:R-:W-:Y:S04]  /*21600*/  STS.U16 [R0+UR9+0x14e80], R63 ;  /* 0x014e803f00007988 */ /* 0x000fe80008000409 */
[----:B------:R-:W4:Y:S04]  /*21610*/  LDL.LU R49, [R1+0x544] ;  /* 0x0005440001317983 */ /* 0x000f280000300800 */
        /* <DEDUP_REMOVED lines=10> */
[----:B------:R-:W4:Y:S04]  /*216c0*/  LDL.LU R71, [R1+0x4e4] ;  /* 0x0004e40001477983 */ /* 0x000f280000300800 */
[----:B------:R-:W4:Y:S04]  /*216d0*/  LDL.LU R72, [R1+0x4c8] ;  /* 0x0004c80001487983 */ /* 0x000f280000300800 */
[----:B------:R-:W4:Y:S04]  /*216e0*/  LDL.LU R73, [R1+0x4c4] ;  /* 0x0004c40001497983 */ /* 0x000f280000300800 */
[----:B--2---:R-:W-:Y:S04]  /*216f0*/  STS.U16 [R0+UR9+0x15a80], R41 ;  /* 0x015a802900007988 */ /* 0x004fe80008000409 */
[----:B---3--:R-:W-:Y:S04]  /*21700*/  STS.U16 [R0+UR9+0x11e80], R40 ;  /* 0x011e802800007988 */ /* 0x008fe80008000409 */
[----:B------:R1:W-:Y:S04]  /*21710*/  STS.U16 [R0+UR9+0x15e80], R39 ;  /* 0x015e802700007988 */ /* 0x0003e80008000409 */
[----:B-1----:R-:W2:Y:S04]  /*21720*/  LDL.LU R0, [R1+0x440] ;  /* 0x0004400001007983 */ /* 0x002ea80000300800 */
        /* <DEDUP_REMOVED lines=9> */
[----:B------:R-:W-:-:S03]  /*217c0*/  LOP3.LUT R86, R2, 0x60, RZ, 0x3c, !PT ;  /* 0x0000006002567812 */ /* 0x000fc600078e3cff */
        /* <DEDUP_REMOVED lines=10> */
[----:B----4-:R1:W-:Y:S04]  /*21870*/  STS.U16 [R86+UR9+0x10300], R48 ;  /* 0x0103003056007988 */ /* 0x0103e80008000409 */
[----:B------:R4:W-:Y:S04]  /*21880*/  STS.U16 [R86+UR9+0x14300], R49 ;  /* 0x0143003156007988 */ /* 0x0009e80008000409 */
[----:B-1----:R-:W3:Y:S04]  /*21890*/  LDL.LU R48, [R1+0xcb4] ;  /* 0x000cb40001307983 */ /* 0x002ee80000300800 */
[----:B------:R1:W-:Y:S04]  /*218a0*/  STS.U16 [R86+UR9+0x10700], R58 ;  /* 0x0107003a56007988 */ /* 0x0003e80008000409 */
[----:B----4-:R-:W4:Y:S04]  /*218b0*/  LDL.LU R49, [R1+0xcb0] ;  /* 0x000cb00001317983 */ /* 0x010f280000300800 */
[----:B------:R0:W-:Y:S04]  /*218c0*/  STS.U16 [R86+UR9+0x14700], R59 ;  /* 0x0147003b56007988 */ /* 0x0001e80008000409 */
[----:B-1----:R-:W4:Y:S04]  /*218d0*/  LDL.LU R58, [R1+0xcac] ;  /* 0x000cac00013a7983 */ /* 0x002f280000300800 */
[----:B------:R1:W-:Y:S04]  /*218e0*/  STS.U16 [R86+UR9+0x10b00], R60 ;  /* 0x010b003c56007988 */ /* 0x0003e80008000409 */
[----:B0-----:R-:W4:Y:S04]  /*218f0*/  LDL.LU R59, [R1+0xca8] ;  /* 0x000ca800013b7983 */ /* 0x001f280000300800 */
        /* <DEDUP_REMOVED lines=10> */
[----:B0-----:R-:W4:Y:S04]  /*219a0*/  LDL.LU R73, [R1+0xc90] ;  /* 0x000c900001497983 */ /* 0x001f280000300800 */
[----:B--2---:R0:W-:Y:S04]  /*219b0*/  STS.U16 [R86+UR9+0x11700], R0 ;  /* 0x0117000056007988 */ /* 0x0041e80008000409 */
[----:B---3--:R1:W-:Y:S04]  /*219c0*/  STS.U16 [R86+UR9+0x15700], R88 ;  /* 0x0157005856007988 */ /* 0x0083e80008000409 */
[----:B------:R-:W-:Y:S04]  /*219d0*/  STS.U16 [R86+UR9+0x11b00], R39 ;  /* 0x011b002756007988 */ /* 0x000fe80008000409 */
[----:B0-----:R-:W2:Y:S04]  /*219e0*/  LDL.LU R0, [R1+0xc8c] ;  /* 0x000c8c0001007983 */ /* 0x001ea80000300800 */
[----:B-1----:R-:W5:Y:S04]  /*219f0*/  LDL.LU R88, [R1+0xc88] ;  /* 0x000c880001587983 */ /* 0x002f680000300800 */
[----:B------:R0:W-:Y:S04]  /*21a00*/  STS.U16 [R86+UR9+0x15b00], R89 ;  /* 0x015b005956007988 */ /* 0x0001e80008000409 */
[----:B------:R1:W-:Y:S04]  /*21a10*/  STS.U16 [R86+UR9+0x11f00], R38 ;  /* 0x011f002656007988 */ /* 0x0003e80008000409 */
[----:B0-----:R-:W5:Y:S04]  /*21a20*/  LDL.LU R89, [R1+0xc84] ;  /* 0x000c840001597983 */ /* 0x001f680000300800 */
[----:B-1----:R-:W3:Y:S01]  /*21a30*/  LDL.LU R38, [R1+0xc80] ;  /* 0x000c800001267983 */ /* 0x002ee20000300800 */
[----:B------:R-:W-:-:S03]  /*21a40*/  LOP3.LUT R39, R2, 0x70, RZ, 0x3c, !PT ;  /* 0x0000007002277812 */ /* 0x000fc600078e3cff */
[----:B------:R0:W-:Y:S04]  /*21a50*/  STS.U16 [R86+UR9+0x15f00], R87 ;  /* 0x015f005756007988 */ /* 0x0001e80008000409 */
[----:B------:R1:W-:Y:S04]  /*21a60*/  STS.U16 [R39+UR9+0x10380], R76 ;  /* 0x0103804c27007988 */ /* 0x0003e80008000409 */
[----:B------:R1:W-:Y:S04]  /*21a70*/  STS.U16 [R39+UR9+0x14380], R77 ;  /* 0x0143804d27007988 */ /* 0x0003e80008000409 */
[----:B0-----:R-:W5:Y:S04]  /*21a80*/  LDL.LU R86, [R1+0xc7c] ;  /* 0x000c7c0001567983 */ /* 0x001f680000300800 */
[----:B------:R-:W5:Y:S04]  /*21a90*/  LDL.LU R87, [R1+0xc78] ;  /* 0x000c780001577983 */ /* 0x000f680000300800 */
[----:B-1----:R-:W5:Y:S04]  /*21aa0*/  LDL.LU R76, [R1+0xc74] ;  /* 0x000c7400014c7983 */ /* 0x002f680000300800 */
[----:B------:R-:W5:Y:S04]  /*21ab0*/  LDL.LU R77, [R1+0xc70] ;  /* 0x000c7000014d7983 */ /* 0x000f680000300800 */
[----:B------:R0:W-:Y:S04]  /*21ac0*/  STS.U16 [R39+UR9+0x10780], R74 ;  /* 0x0107804a27007988 */ /* 0x0001e80008000409 */
[----:B------:R1:W-:Y:S04]  /*21ad0*/  STS.U16 [R39+UR9+0x14780], R75 ;  /* 0x0147804b27007988 */ /* 0x0003e80008000409 */
[----:B------:R1:W-:Y:S04]  /*21ae0*/  STS.U16 [R39+UR9+0x10b80], R64 ;  /* 0x010b804027007988 */ /* 0x0003e80008000409 */
[----:B0-----:R-:W5:Y:S04]  /*21af0*/  LDL.LU R74, [R1+0xc6c] ;  /* 0x000c6c00014a7983 */ /* 0x001f680000300800 */
        /* <DEDUP_REMOVED lines=20> */
[----:B---3--:R0:W-:Y:S04]  /*21c40*/  STS.U16 [R39+UR9+0x11f80], R38 ;  /* 0x011f802627007988 */ /* 0x0081e80008000409 */
[----:B--2---:R1:W-:Y:S04]  /*21c50*/  STS.U16 [R39+UR9+0x15f80], R0 ;  /* 0x015f800027007988 */ /* 0x0043e80008000409 */
[----:B0-----:R-:W5:Y:S04]  /*21c60*/  LDL.LU R38, [R1+0xc3c] ;  /* 0x000c3c0001267983 */ /* 0x001f680000300800 */
[----:B-1----:R-:W5:Y:S04]  /*21c70*/  LDL.LU R39, [R1+0xc38] ;  /* 0x000c380001277983 */ /* 0x002f680000300800 */
[----:B------:R-:W4:Y:S04]  /*21c80*/  LDL.LU R0, [R1+0xc34] ;  /* 0x000c340001007983 */ /* 0x000f280000300800 */
[----:B----4-:R0:W-:Y:S04]  /*21c90*/  STS.U16 [R0+UR9+0x18000], R73 ;  /* 0x0180004900007988 */ /* 0x0101e80008000409 */
[----:B------:R1:W-:Y:S04]  /*21ca0*/  STS.U16 [R0+UR9+0x18400], R72 ;  /* 0x0184004800007988 */ /* 0x0003e80008000409 */
[----:B------:R2:W-:Y:S04]  /*21cb0*/  STS.U16 [R0+UR9+0x18800], R71 ;  /* 0x0188004700007988 */ /* 0x0005e80008000409 */
[----:B0-----:R-:W3:Y:S04]  /*21cc0*/  LDL.LU R73, [R1+0xc30] ;  /* 0x000c300001497983 */ /* 0x001ee80000300800 */
[----:B-1----:R-:W5:Y:S04]  /*21cd0*/  LDL.LU R72, [R1+0xc2c] ;  /* 0x000c2c0001487983 */ /* 0x002f680000300800 */
[----:B--2---:R-:W2:Y:S04]  /*21ce0*/  LDL.LU R71, [R1+0xc28] ;  /* 0x000c280001477983 */ /* 0x004ea80000300800 */
[----:B------:R0:W-:Y:S04]  /*21cf0*/  STS.U16 [R0+UR9+0x18c00], R70 ;  /* 0x018c004600007988 */ /* 0x0001e80008000409 */
[----:B------:R1:W-:Y:S04]  /*21d00*/  STS.U16 [R0+UR9+0x19000], R61 ;  /* 0x0190003d00007988 */ /* 0x0003e80008000409 */
[----:B------:R4:W-:Y:S04]  /*21d10*/  STS.U16 [R0+UR9+0x19400], R60 ;  /* 0x0194003c00007988 */ /* 0x0009e80008000409 */
[----:B0-----:R-:W2:Y:S04]  /*21d20*/  LDL.LU R70, [R1+0xc24] ;  /* 0x000c240001467983 */ /* 0x001ea80000300800 */
[----:B-1----:R-:W2:Y:S04]  /*21d30*/  LDL.LU R61, [R1+0xc20] ;  /* 0x000c2000013d7983 */ /* 0x002ea80000300800 */
[----:B----4-:R-:W4:Y:S04]  /*21d40*/  LDL.LU R60, [R1+0xc1c] ;  /* 0x000c1c00013c7983 */ /* 0x010f280000300800 */
        /* <DEDUP_REMOVED lines=33> */
[----:B0-----:R-:W2:Y:S01]  /*21f60*/  LDL.LU R18, [R1+0xbdc] ;  /* 0x000bdc0001127983 */ /* 0x001ea20000300800 */
[----:B-1----:R-:W-:-:S03]  /*21f70*/  LOP3.LUT R83, R0, 0x20, RZ, 0x3c, !PT ;  /* 0x0000002000537812 */ /* 0x002fc600078e3cff */
[----:B------:R0:W-:Y:S04]  /*21f80*/  STS.U16 [R0+UR9+0x1dc00], R16 ;  /* 0x01dc001000007988 */ /* 0x0001e80008000409 */
[----:B------:R-:W2:Y:S04]  /*21f90*/  LDL.LU R17, [R1+0xbd8] ;  /* 0x000bd80001117983 */ /* 0x000ea80000300800 */
[----:B------:R1:W-:Y:S04]  /*21fa0*/  STS.U16 [R0+UR9+0x1e000], R81 ;  /* 0x01e0005100007988 */ /* 0x0003e80008000409 */
[----:B0-----:R-:W4:Y:S04]  /*21fb0*/  LDL.LU R16, [R1+0xbd4] ;  /* 0x000bd40001107983 */ /* 0x001f280000300800 */
[----:B------:R0:W-:Y:S04]  /*21fc0*/  STS.U16 [R0+UR9+0x1e400], R79 ;  /* 0x01e4004f00007988 */ /* 0x0001e80008000409 */
[----:B-1----:R-:W4:Y:S04]  /*21fd0*/  LDL.LU R81, [R1+0xbd0] ;  /* 0x000bd00001517983 */ /* 0x002f280000300800 */
[----:B------:R1:W-:Y:S04]  /*21fe0*/  STS.U16 [R0+UR9+0x1e800], R78 ;  /* 0x01e8004e00007988 */ /* 0x0003e80008000409 */
[----:B0-----:R-:W4:Y:S04]  /*21ff0*/  LDL.LU R79, [R1+0xbcc] ;  /* 0x000bcc00014f7983 */ /* 0x001f280000300800 */
[----:B------:R0:W-:Y:S04]  /*22000*/  STS.U16 [R0+UR9+0x1ec00], R69 ;  /* 0x01ec004500007988 */ /* 0x0001e80008000409 */
[----:B------:R0:W-:Y:S04]  /*22010*/  STS.U16 [R0+UR9+0x1f400], R68 ;  /* 0x01f4004400007988 */ /* 0x0001e80008000409 */
[----:B------:R0:W-:Y:S04]  /*22020*/  STS.U16 [R0+UR9+0x1f800], R67 ;  /* 0x01f8004300007988 */ /* 0x0001e80008000409 */
[----:B------:R0:W-:Y:S04]  /*22030*/  STS.U16 [R0+UR9+0x1fc00], R66 ;  /* 0x01fc004200007988 */ /* 0x0001e80008000409 */
[----:B-1----:R-:W4:Y:S04]  /*22040*/  LDL.LU R78, [R1+0xbc8] ;  /* 0x000bc800014e7983 */ /* 0x002f280000300800 */
[----:B------:R1:W-:Y:S04]  /*22050*/  STS.U16 [R83+UR9+0x18100], R57 ;  /* 0x0181003953007988 */ /* 0x0003e80008000409 */
[----:B0-----:R-:W4:Y:S04]  /*22060*/  LDL.LU R69, [R1+0xbc4] ;  /* 0x000bc40001457983 */ /* 0x001f280000300800 */
[----:B------:R0:W-:Y:S04]  /*22070*/  STS.U16 [R83+UR9+0x18500], R56 ;  /* 0x0185003853007988 */ /* 0x0001e80008000409 */
[----:B------:R-:W4:Y:S04]  /*22080*/  LDL.LU R68, [R1+0xbc0] ;  /* 0x000bc00001447983 */ /* 0x000f280000300800 */
[----:B------:R0:W-:Y:S04]  /*22090*/  STS.U16 [R83+UR9+0x18900], R55 ;  /* 0x0189003753007988 */ /* 0x0001e80008000409 */
[----:B------:R-:W4:Y:S04]  /*220a0*/  LDL.LU R67, [R1+0xbbc] ;  /* 0x000bbc0001437983 */ /* 0x000f280000300800 */
[----:B------:R0:W-:Y:S04]  /*220b0*/  STS.U16 [R83+UR9+0x18d00], R54 ;  /* 0x018d003653007988 */ /* 0x0001e80008000409 */
[----:B------:R-:W4:Y:S04]  /*220c0*/  LDL.LU R66, [R1+0xbb8] ;  /* 0x000bb80001427983 */ /* 0x000f280000300800 */
        /* <DEDUP_REMOVED lines=38> */
[----:B------:R-:W-:Y:S04]  /*22330*/  STS.U16 [R83+UR9+0x1dd00], R92 ;  /* 0x01dd005c53007988 */ /* 0x000fe80008000409 */
[----:B------:R-:W4:Y:S04]  /*22340*/  LDL.LU R6, [R1+0xb68] ;  /* 0x000b680001067983 */ /* 0x000f280000300800 */
[----:B------:R-:W-:Y:S04]  /*22350*/  STS.U16 [R83+UR9+0x1e100], R91 ;  /* 0x01e1005b53007988 */ /* 0x000fe80008000409 */
[----:B-1----:R-:W4:Y:S04]  /*22360*/  LDL.LU R5, [R1+0xb64] ;  /* 0x000b640001057983 */ /* 0x002f280000300800 */
[----:B------:R-:W-:Y:S04]  /*22370*/  STS.U16 [R83+UR9+0x1e500], R90 ;  /* 0x01e5005a53007988 */ /* 0x000fe80008000409 */
[----:B0-----:R-:W4:Y:S04]  /*22380*/  LDL.LU R4, [R1+0xb60] ;  /* 0x000b600001047983 */ /* 0x001f280000300800 */
[----:B------:R0:W-:Y:S04]  /*22390*/  STS.U16 [R83+UR9+0x1e900], R80 ;  /* 0x01e9005053007988 */ /* 0x0001e80008000409 */
[----:B------:R-:W4:Y:S04]  /*223a0*/  LDL.LU R3, [R1+0xb5c] ;  /* 0x000b5c0001037983 */ /* 0x000f280000300800 */
[----:B------:R1:W-:Y:S01]  /*223b0*/  STS.U16 [R83+UR9+0x1ed00], R21 ;  /* 0x01ed001553007988 */ /* 0x0003e20008000409 */
[----:B0-----:R-:W-:-:S03]  /*223c0*/  LOP3.LUT R80, R0, 0x40, RZ, 0x3c, !PT ;  /* 0x0000004000507812 */ /* 0x001fc600078e3cff */
[----:B------:R-:W4:Y:S04]  /*223d0*/  LDL.LU R92, [R1+0xb58] ;  /* 0x000b5800015c7983 */ /* 0x000f280000300800 */
[----:B------:R0:W-:Y:S04]  /*223e0*/  STS.U16 [R83+UR9+0x1f100], R20 ;  /* 0x01f1001453007988 */ /* 0x0001e80008000409 */
[----:B-1----:R-:W4:Y:S04]  /*223f0*/  LDL R21, [R1+0x578] ;  /* 0x0005780001157983 */ /* 0x002f280000100800 */
[----:B------:R-:W-:Y:S04]  /*22400*/  STS.U16 [R83+UR9+0x1f500], R85 ;  /* 0x01f5005553007988 */ /* 0x000fe80008000409 */
[----:B0-----:R-:W4:Y:S04]  /*22410*/  LDL R20, [R1+0x57c] ;  /* 0x00057c0001147983 */ /* 0x001f280000100800 */
[----:B------:R-:W-:Y:S04]  /*22420*/  STS.U16 [R83+UR9+0x1f900], R84 ;  /* 0x01f9005453007988 */ /* 0x000fe80008000409 */
[----:B------:R0:W-:Y:S04]  /*22430*/  STS.U16 [R83+UR9+0x1fd00], R82 ;  /* 0x01fd005253007988 */ /* 0x0001e80008000409 */
[----:B------:R1:W-:Y:S04]  /*22440*/  STS.U16 [R80+UR9+0x18200], R29 ;  /* 0x0182001d50007988 */ /* 0x0003e80008000409 */
[----:B------:R1:W-:Y:S01]  /*22450*/  STS.U16 [R80+UR9+0x18600], R28 ;  /* 0x0186001c50007988 */ /* 0x0003e20008000409 */
[----:B---3--:R-:W-:-:S02]  /*22460*/  PRMT R73, RZ, 0x7610, R73 ;  /* 0x00007610ff497816 */ /* 0x008fc40000000049 */
[----:B--2---:R-:W-:Y:S01]  /*22470*/  PRMT R70, RZ, 0x7610, R70 ;  /* 0x00007610ff467816 */ /* 0x004fe20000000046 */
[----:B0-----:R-:W2:Y:S04]  /*22480*/  LDL R83, [R1+0x5a0] ;  /* 0x0005a00001537983 */ /* 0x001ea80000100800 */
[----:B-1----:R-:W3:Y:S04]  /*22490*/  LDL R29, [R1+0x580] ;  /* 0x00058000011d7983 */ /* 0x002ee80000100800 */
[----:B------:R-:W3:Y:S04]  /*224a0*/  LDL R28, [R1+0x584] ;  /* 0x00058400011c7983 */ /* 0x000ee80000100800 */
[----:B------:R0:W-:Y:S04]  /*224b0*/  STS.U16 [R80+UR9+0x18a00], R31 ;  /* 0x018a001f50007988 */ /* 0x0001e80008000409 */
[----:B------:R-:W-:Y:S04]  /*224c0*/  STS.U16 [R80+UR9+0x18e00], R30 ;  /* 0x018e001e50007988 */ /* 0x000fe80008000409 */
[----:B------:R1:W-:Y:S01]  /*224d0*/  STS.U16 [R80+UR9+0x19200], R23 ;  /* 0x0192001750007988 */ /* 0x0003e20008000409 */
[----:B----4-:R-:W-:-:S03]  /*224e0*/  PRMT R79, RZ, 0x7610, R79 ;  /* 0x00007610ff4f7816 */ /* 0x010fc6000000004f */
[----:B------:R4:W-:Y:S04]  /*224f0*/  STS.U16 [R80+UR9+0x19600], R22 ;  /* 0x0196001650007988 */ /* 0x0009e80008000409 */
[----:B0-----:R-:W2:Y:S04]  /*22500*/  LDL R31, [R1+0x5c0] ;  /* 0x0005c000011f7983 */ /* 0x001ea80000100800 */
[----:B-1----:R-:W2:Y:S04]  /*22510*/  LDL R23, [R1+0x590] ;  /* 0x0005900001177983 */ /* 0x002ea80000100800 */
[----:B----4-:R-:W2:Y:S01]  /*22520*/  LDL R22, [R1+0x594] ;  /* 0x0005940001167983 */ /* 0x010ea20000100800 */
[----:B------:R-:W-:-:S03]  /*22530*/  PRMT R78, RZ, 0x7610, R78 ;  /* 0x00007610ff4e7816 */ /* 0x000fc6000000004e */
[----:B------:R-:W4:Y:S01]  /*22540*/  LDL R30, [R1+0x5c4] ;  /* 0x0005c400011e7983 */ /* 0x000f220000100800 */
[----:B------:R-:W-:Y:S02]  /*22550*/  PRMT R71, RZ, 0x7610, R71 ;  /* 0x00007610ff477816 */ /* 0x000fe40000000047 */
[----:B------:R-:W-:Y:S01]  /*22560*/  PRMT R60, RZ, 0x7610, R60 ;  /* 0x00007610ff3c7816 */ /* 0x000fe2000000003c */
[----:B------:R-:W4:Y:S01]  /*22570*/  LDL R82, [R1+0x5a4] ;  /* 0x0005a40001527983 */ /* 0x000f220000100800 */
[----:B------:R-:W-:Y:S02]  /*22580*/  PRMT R61, RZ, 0x7610, R61 ;  /* 0x00007610ff3d7816 */ /* 0x000fe4000000003d */
[----:B------:R-:W-:Y:S01]  /*22590*/  PRMT R59, RZ, 0x7610, R59 ;  /* 0x00007610ff3b7816 */ /* 0x000fe2000000003b */
[----:B------:R-:W4:Y:S01]  /*225a0*/  LDL R91, [R1+0x720] ;  /* 0x00072000015b7983 */ /* 0x000f220000100800 */
[----:B------:R-:W-:Y:S02]  /*225b0*/  PRMT R48, RZ, 0x7610, R48 ;  /* 0x00007610ff307816 */ /* 0x000fe40000000030 */
[----:B------:R-:W-:Y:S01]  /*225c0*/  PRMT R46, RZ, 0x7610, R46 ;  /* 0x00007610ff2e7816 */ /* 0x000fe2000000002e */
[----:B------:R-:W4:Y:S01]  /*225d0*/  LDL R90, [R1+0x724] ;  /* 0x00072400015a7983 */ /* 0x000f220000100800 */
[----:B------:R-:W-:-:S03]  /*225e0*/  PRMT R68, RZ, 0x7610, R68 ;  /* 0x00007610ff447816 */ /* 0x000fc60000000044 */
[----:B------:R-:W4:Y:S01]  /*225f0*/  LDL R85, [R1+0x730] ;  /* 0x0007300001557983 */ /* 0x000f220000100800 */
[----:B------:R-:W-:Y:S02]  /*22600*/  PRMT R69, RZ, 0x7610, R69 ;  /* 0x00007610ff457816 */ /* 0x000fe40000000045 */
[----:B------:R-:W-:Y:S01]  /*22610*/  PRMT R49, RZ, 0x7610, R49 ;  /* 0x00007610ff317816 */ /* 0x000fe20000000031 */
[----:B------:R-:W4:Y:S04]  /*22620*/  LDL R84, [R1+0x734] ;  /* 0x0007340001547983 */ /* 0x000f280000100800 */
[----:B------:R-:W4:Y:S04]  /*22630*/  @!P6 LDG.E.U16 R78, desc[UR24][R20.64] ;  /* 0x00000018144ee981 */ /* 0x000f28000c1e1500 */
[----:B------:R-:W4:Y:S04]  /*22640*/  LDL R21, [R1+0x5b0] ;  /* 0x0005b00001157983 */ /* 0x000f280000100800 */
[----:B------:R-:W4:Y:S04]  /*22650*/  LDL R20, [R1+0x5b4] ;  /* 0x0005b40001147983 */ /* 0x000f280000100800 */
[----:B---3--:R-:W3:Y:S04]  /*22660*/  @!P6 LDG.E.U16 R79, desc[UR24][R28.64] ;  /* 0x000000181c4fe981 */ /* 0x008ee8000c1e1500 */
[----:B------:R-:W3:Y:S04]  /*22670*/  LDL R29, [R1+0x5d0] ;  /* 0x0005d000011d7983 */ /* 0x000ee80000100800 */
[----:B------:R-:W3:Y:S01]  /*22680*/  LDL R28, [R1+0x5d4] ;  /* 0x0005d400011c7983 */ /* 0x000ee20000100800 */
[----:B------:R-:W-:-:S02]  /*22690*/  PRMT R66, RZ, 0x7610, R66 ;  /* 0x00007610ff427816 */ /* 0x000fc40000000042 */
[----:B------:R-:W-:Y:S01]  /*226a0*/  PRMT R67, RZ, 0x7610, R67 ;  /* 0x00007610ff437816 */ /* 0x000fe20000000043 */
[----:B--2---:R-:W2:Y:S05]  /*226b0*/  @!P6 LDG.E.U16 R68, desc[UR24][R22.64] ;  /* 0x000000181644e981 */ /* 0x004eaa000c1e1500 */
[----:B----4-:R3:W4:Y:S01]  /*226c0*/  @!P6 LDG.E.U16 R67, desc[UR24][R30.64] ;  /* 0x000000181e43e981 */ /* 0x010722000c1e1500 */
[----:B------:R-:W-:Y:S02]  /*226d0*/  PRMT R56, RZ, 0x7610, R56 ;  /* 0x00007610ff387816 */ /* 0x000fe40000000038 */
[----:B------:R-:W-:Y:S01]  /*226e0*/  PRMT R57, RZ, 0x7610, R57 ;  /* 0x00007610ff397816 */ /* 0x000fe20000000039 */
[----:B------:R-:W2:Y:S04]  /*226f0*/  @!P6 LDG.E.U16 R69, desc[UR24][R82.64] ;  /* 0x000000185245e981 */ /* 0x000ea8000c1e1500 */
[----:B------:R-:W2:Y:S04]  /*22700*/  LDL R23, [R1+0x5d8] ;  /* 0x0005d80001177983 */ /* 0x000ea80000100800 */
[----:B------:R-:W2:Y:S01]  /*22710*/  LDL R22, [R1+0x5dc] ;  /* 0x0005dc0001167983 */ /* 0x000ea20000100800 */
[----:B------:R-:W-:-:S02]  /*22720*/  PRMT R55, RZ, 0x7610, R55 ;  /* 0x00007610ff377816 */ /* 0x000fc40000000037 */
[----:B------:R-:W-:Y:S01]  /*22730*/  PRMT R44, RZ, 0x7610, R44 ;  /* 0x00007610ff2c7816 */ /* 0x000fe2000000002c */
[----:B------:R-:W4:Y:S01]  /*22740*/  LDL R83, [R1+0x5f0] ;  /* 0x0005f00001537983 */ /* 0x000f220000100800 */
[----:B------:R-:W-:Y:S02]  /*22750*/  PRMT R45, RZ, 0x7610, R45 ;  /* 0x00007610ff2d7816 */ /* 0x000fe4000000002d */
[----:B------:R-:W-:Y:S01]  /*22760*/  PRMT R42, RZ, 0x7610, R42 ;  /* 0x00007610ff2a7816 */ /* 0x000fe2000000002a */
[----:B------:R-:W4:Y:S04]  /*22770*/  LDL R82, [R1+0x5f4] ;  /* 0x0005f40001527983 */ /* 0x000f280000100800 */
[----:B------:R-:W4:Y:S04]  /*22780*/  @!P6 LDG.E.U16 R66, desc[UR24][R20.64] ;  /* 0x000000181442e981 */ /* 0x000f28000c1e1500 */
[----:B------:R-:W4:Y:S04]  /*22790*/  LDL R21, [R1+0x5e0] ;  /* 0x0005e00001157983 */ /* 0x000f280000100800 */
[----:B------:R-:W4:Y:S01]  /*227a0*/  LDL R20, [R1+0x5e4] ;  /* 0x0005e40001147983 */ /* 0x000f220000100800 */
[----:B---3--:R-:W-:-:S03]  /*227b0*/  @!P6 IMAD.MOV.U32 R31, RZ, RZ, R29 ;  /* 0x000000ffff1fe224 */ /* 0x008fc600078e001d */
[----:B------:R-:W3:Y:S01]  /*227c0*/  LDL R29, [R1+0x5e8] ;  /* 0x0005e800011d7983 */ /* 0x000ee20000100800 */
[----:B------:R-:W-:-:S03]  /*227d0*/  @!P6 IMAD.MOV.U32 R30, RZ, RZ, R28 ;  /* 0x000000ffff1ee224 */ /* 0x000fc600078e001c */
[----:B------:R-:W3:Y:S04]  /*227e0*/  LDL R28, [R1+0x5ec] ;  /* 0x0005ec00011c7983 */ /* 0x000ee80000100800 */
[----:B------:R-:W3:Y:S04]  /*227f0*/  @!P6 LDG.E.U16 R56, desc[UR24][R30.64] ;  /* 0x000000181e38e981 */ /* 0x000ee8000c1e1500 */
[----:B------:R-:W3:Y:S04]  /*22800*/  LDL R31, [R1+0x600] ;  /* 0x00060000011f7983 */ /* 0x000ee80000100800 */
[----:B------:R-:W3:Y:S04]  /*22810*/  LDL R30, [R1+0x604] ;  /* 0x00060400011e7983 */ /* 0x000ee80000100800 */
[----:B--2---:R-:W2:Y:S04]  /*22820*/  @!P6 LDG.E.U16 R73, desc[UR24][R22.64] ;  /* 0x000000181649e981 */ /* 0x004ea8000c1e1500 */
[----:B------:R-:W2:Y:S04]  /*22830*/  LDL R23, [R1+0x5f8] ;  /* 0x0005f80001177983 */ /* 0x000ea80000100800 */
[----:B------:R-:W2:Y:S04]  /*22840*/  LDL R22, [R1+0x5fc] ;  /* 0x0005fc0001167983 */ /* 0x000ea80000100800 */
[----:B----4-:R-:W4:Y:S04]  /*22850*/  @!P6 LDG.E.U16 R57, desc[UR24][R20.64] ;  /* 0x000000181439e981 */ /* 0x010f28000c1e1500 */
[----:B------:R-:W4:Y:S04]  /*22860*/  LDL R21, [R1+0x608] ;  /* 0x0006080001157983 */ /* 0x000f280000100800 */
[----:B------:R-:W4:Y:S04]  /*22870*/  LDL R20, [R1+0x60c] ;  /* 0x00060c0001147983 */ /* 0x000f280000100800 */
[----:B---3--:R-:W3:Y:S04]  /*22880*/  @!P6 LDG.E.U16 R70, desc[UR24][R28.64] ;  /* 0x000000181c46e981 */ /* 0x008ee8000c1e1500 */
[----:B------:R-:W3:Y:S04]  /*22890*/  LDL R29, [R1+0x610] ;  /* 0x00061000011d7983 */ /* 0x000ee80000100800 */
[----:B------:R-:W3:Y:S04]  /*228a0*/  LDL R28, [R1+0x614] ;  /* 0x00061400011c7983 */ /* 0x000ee80000100800 */
[----:B------:R4:W3:Y:S04]  /*228b0*/  @!P6 LDG.E.U16 R55, desc[UR24][R30.64] ;  /* 0x000000181e37e981 */ /* 0x0008e8000c1e1500 */
[----:B--2---:R-:W2:Y:S04]  /*228c0*/  @!P6 LDG.E.U16 R71, desc[UR24][R22.64] ;  /* 0x000000181647e981 */ /* 0x004ea8000c1e1500 */
[----:B------:R-:W2:Y:S04]  /*228d0*/  LDL R23, [R1+0x618] ;  /* 0x0006180001177983 */ /* 0x000ea80000100800 */
[----:B------:R-:W2:Y:S01]  /*228e0*/  LDL R22, [R1+0x61c] ;  /* 0x00061c0001167983 */ /* 0x000ea20000100800 */
[----:B----4-:R-:W-:-:S03]  /*228f0*/  @!P6 IMAD.MOV.U32 R31, RZ, RZ, R21 ;  /* 0x000000ffff1fe224 */ /* 0x010fc600078e0015 */
[----:B------:R-:W4:Y:S01]  /*22900*/  LDL R21, [R1+0x620] ;  /* 0x0006200001157983 */ /* 0x000f220000100800 */
[----:B------:R-:W-:-:S03]  /*22910*/  @!P6 IMAD.MOV.U32 R30, RZ, RZ, R20 ;  /* 0x000000ffff1ee224 */ /* 0x000fc600078e0014 */
[----:B------:R-:W4:Y:S04]  /*22920*/  LDL R20, [R1+0x624] ;  /* 0x0006240001147983 */ /* 0x000f280000100800 */
[----:B------:R-:W4:Y:S04]  /*22930*/  @!P6 LDG.E.U16 R60, desc[UR24][R30.64] ;  /* 0x000000181e3ce981 */ /* 0x000f28000c1e1500 */
[----:B------:R-:W4:Y:S04]  /*22940*/  LDL R31, [R1+0x638] ;  /* 0x00063800011f7983 */ /* 0x000f280000100800 */
[----:B---3--:R-:W3:Y:S04]  /*22950*/  @!P6 LDG.E.U16 R44, desc[UR24][R28.64] ;  /* 0x000000181c2ce981 */ /* 0x008ee8000c1e1500 */
[----:B------:R-:W3:Y:S04]  /*22960*/  LDL R30, [R1+0x63c] ;  /* 0x00063c00011e7983 */ /* 0x000ee80000100800 */
[----:B------:R-:W3:Y:S04]  /*22970*/  LDL R29, [R1+0x630] ;  /* 0x00063000011d7983 */ /* 0x000ee80000100800 */
[----:B------:R-:W3:Y:S04]  /*22980*/  LDL R28, [R1+0x634] ;  /* 0x00063400011c7983 */ /* 0x000ee80000100800 */
[----:B--2---:R-:W2:Y:S04]  /*22990*/  @!P6 LDG.E.U16 R61, desc[UR24][R22.64] ;  /* 0x00000018163de981 */ /* 0x004ea8000c1e1500 */
[----:B------:R-:W2:Y:S04]  /*229a0*/  LDL R23, [R1+0x640] ;  /* 0x0006400001177983 */ /* 0x000ea80000100800 */
[----:B------:R-:W2:Y:S04]  /*229b0*/  LDL R22, [R1+0x644] ;  /* 0x0006440001167983 */ /* 0x000ea80000100800 */
[----:B----4-:R-:W4:Y:S04]  /*229c0*/  @!P6 LDG.E.U16 R45, desc[UR24][R20.64] ;  /* 0x00000018142de981 */ /* 0x010f28000c1e1500 */
[----:B------:R-:W4:Y:S04]  /*229d0*/  LDL R21, [R1+0x648] ;  /* 0x0006480001157983 */ /* 0x000f280000100800 */
[----:B------:R-:W4:Y:S01]  /*229e0*/  LDL R20, [R1+0x64c] ;  /* 0x00064c0001147983 */ /* 0x000f220000100800 */
[----:B------:R-:W-:-:S02]  /*229f0*/  PRMT R43, RZ, 0x7610, R43 ;  /* 0x00007610ff2b7816 */ /* 0x000fc4000000002b */
[----:B------:R-:W-:Y:S01]  /*22a00*/  PRMT R32, RZ, 0x7610, R32 ;  /* 0x00007610ff207816 */ /* 0x000fe20000000020 */
[----:B---3--:R2:W3:Y:S04]  /*22a10*/  @!P6 LDG.E.U16 R59, desc[UR24][R30.64] ;  /* 0x000000181e3be981 */ /* 0x0084e8000c1e1500 */
[----:B------:R-:W3:Y:S04]  /*22a20*/  @!P6 LDG.E.U16 R42, desc[UR24][R28.64] ;  /* 0x000000181c2ae981 */ /* 0x000ee8000c1e1500 */
[----:B------:R-:W3:Y:S04]  /*22a30*/  LDL R29, [R1+0x650] ;  /* 0x00065000011d7983 */ /* 0x000ee80000100800 */
[----:B------:R-:W3:Y:S01]  /*22a40*/  LDL R28, [R1+0x654] ;  /* 0x00065400011c7983 */ /* 0x000ee20000100800 */
[----:B--2---:R-:W-:-:S03]  /*22a50*/  @!P6 IMAD.MOV.U32 R31, RZ, RZ, R23 ;  /* 0x000000ffff1fe224 */ /* 0x004fc600078e0017 */
[----:B------:R-:W2:Y:S01]  /*22a60*/  LDL R23, [R1+0x658] ;  /* 0x0006580001177983 */ /* 0x000ea20000100800 */
[----:B------:R-:W-:-:S03]  /*22a70*/  @!P6 IMAD.MOV.U32 R30, RZ, RZ, R22 ;  /* 0x000000ffff1ee224 */ /* 0x000fc600078e0016 */
[----:B------:R-:W2:Y:S04]  /*22a80*/  LDL R22, [R1+0x65c] ;  /* 0x00065c0001167983 */ /* 0x000ea80000100800 */
[----:B------:R-:W2:Y:S04]  /*22a90*/  @!P6 LDG.E.U16 R43, desc[UR24][R30.64] ;  /* 0x000000181e2be981 */ /* 0x000ea8000c1e1500 */
[----:B------:R-:W2:Y:S04]  /*22aa0*/  LDL R31, [R1+0x670] ;  /* 0x00067000011f7983 */ /* 0x000ea80000100800 */
[----:B------:R-:W2:Y:S04]  /*22ab0*/  LDL R30, [R1+0x674] ;  /* 0x00067400011e7983 */ /* 0x000ea80000100800 */
[----:B----4-:R-:W4:Y:S04]  /*22ac0*/  @!P6 LDG.E.U16 R48, desc[UR24][R20.64] ;  /* 0x000000181430e981 */ /* 0x010f28000c1e1500 */
[----:B------:R-:W4:Y:S04]  /*22ad0*/  LDL R21, [R1+0x668] ;  /* 0x0006680001157983 */ /* 0x000f280000100800 */
[----:B------:R-:W4:Y:S04]  /*22ae0*/  LDL R20, [R1+0x66c] ;  /* 0x00066c0001147983 */ /* 0x000f280000100800 */
[----:B---3--:R-:W3:Y:S04]  /*22af0*/  @!P6 LDG.E.U16 R32, desc[UR24][R28.64] ;  /* 0x000000181c20e981 */ /* 0x008ee8000c1e1500 */
[----:B------:R-:W3:Y:S04]  /*22b00*/  LDL R29, [R1+0x678] ;  /* 0x00067800011d7983 */ /* 0x000ee80000100800 */
[----:B------:R-:W3:Y:S01]  /*22b10*/  LDL R28, [R1+0x67c] ;  /* 0x00067c00011c7983 */ /* 0x000ee20000100800 */
[----:B------:R-:W-:-:S03]  /*22b20*/  PRMT R14, RZ, 0x7610, R14 ;  /* 0x00007610ff0e7816 */ /* 0x000fc6000000000e */
[----:B--2---:R-:W2:Y:S04]  /*22b30*/  @!P6 LDG.E.U16 R49, desc[UR24][R22.64] ;  /* 0x000000181631e981 */ /* 0x004ea8000c1e1500 */
[----:B------:R-:W2:Y:S04]  /*22b40*/  LDL R23, [R1+0x680] ;  /* 0x0006800001177983 */ /* 0x000ea80000100800 */
[----:B------:R-:W2:Y:S04]  /*22b50*/  LDL R22, [R1+0x684] ;  /* 0x0006840001167983 */ /* 0x000ea80000100800 */
[----:B------:R3:W2:Y:S04]  /*22b60*/  @!P6 LDG.E.U16 R14, desc[UR24][R30.64] ;  /* 0x000000181e0ee981 */ /* 0x0006a8000c1e1500 */
[----:B----4-:R-:W4:Y:S04]  /*22b70*/  @!P6 LDG.E.U16 R46, desc[UR24][R20.64] ;  /* 0x00000018142ee981 */ /* 0x010f28000c1e1500 */
[----:B------:R-:W4:Y:S04]  /*22b80*/  LDL R21, [R1+0x688] ;  /* 0x0006880001157983 */ /* 0x000f280000100800 */
[----:B------:R-:W4:Y:S01]  /*22b90*/  LDL R20, [R1+0x68c] ;  /* 0x00068c0001147983 */ /* 0x000f220000100800 */
[----:B---3--:R-:W-:-:S03]  /*22ba0*/  @!P6 IMAD.MOV.U32 R31, RZ, RZ, R29 ;  /* 0x000000ffff1fe224 */ /* 0x008fc600078e001d */
[----:B------:R-:W3:Y:S01]  /*22bb0*/  LDL R29, [R1+0x690] ;  /* 0x00069000011d7983 */ /* 0x000ee20000100800 */
[----:B------:R-:W-:-:S03]  /*22bc0*/  @!P6 IMAD.MOV.U32 R30, RZ, RZ, R28 ;  /* 0x000000ffff1ee224 */ /* 0x000fc600078e001c */
[----:B------:R-:W3:Y:S01]  /*22bd0*/  LDL R28, [R1+0x694] ;  /* 0x00069400011c7983 */ /* 0x000ee20000100800 */
[----:B------:R-:W-:Y:S02]  /*22be0*/  PRMT R47, RZ, 0x7610, R47 ;  /* 0x00007610ff2f7816 */ /* 0x000fe4000000002f */
[----:B------:R-:W-:Y:S02]  /*22bf0*/  PRMT R36, RZ, 0x7610, R36 ;  /* 0x00007610ff247816 */ /* 0x000fe40000000024 */
[----:B------:R-:W-:Y:S02]  /*22c00*/  PRMT R54, RZ, 0x7610, R54 ;  /* 0x00007610ff367816 */ /* 0x000fe40000000036 */
[----:B------:R-:W-:Y:S01]  /*22c10*/  PRMT R15, RZ, 0x7610, R15 ;  /* 0x00007610ff0f7816 */ /* 0x000fe2000000000f */
[----:B------:R-:W3:Y:S01]  /*22c20*/  @!P6 LDG.E.U16 R47, desc[UR24][R30.64] ;  /* 0x000000181e2fe981 */ /* 0x000ee2000c1e1500 */
[----:B------:R-:W-:-:S03]  /*22c30*/  PRMT R12, RZ, 0x7610, R12 ;  /* 0x00007610ff0c7816 */ /* 0x000fc6000000000c */
[----:B------:R-:W3:Y:S04]  /*22c40*/  @!P6 LDG.E.U16 R54, desc[UR24][R82.64] ;  /* 0x000000185236e981 */ /* 0x000ee8000c1e1500 */
[----:B------:R-:W3:Y:S04]  /*22c50*/  LDL R31, [R1+0x6a8] ;  /* 0x0006a800011f7983 */ /* 0x000ee80000100800 */
[----:B------:R-:W3:Y:S04]  /*22c60*/  LDL R30, [R1+0x6ac] ;  /* 0x0006ac00011e7983 */ /* 0x000ee80000100800 */
[----:B--2---:R-:W2:Y:S04]  /*22c70*/  @!P6 LDG.E.U16 R15, desc[UR24][R22.64] ;  /* 0x00000018160fe981 */ /* 0x004ea8000c1e1500 */
[----:B------:R-:W2:Y:S04]  /*22c80*/  LDL R83, [R1+0x628] ;  /* 0x0006280001537983 */ /* 0x000ea80000100800 */
[----:B------:R-:W2:Y:S04]  /*22c90*/  LDL R82, [R1+0x62c] ;  /* 0x00062c0001527983 */ /* 0x000ea80000100800 */
        /* <DEDUP_REMOVED lines=8> */
[----:B------:R-:W-:-:S02]  /*22d20*/  PRMT R34, RZ, 0x7610, R34 ;  /* 0x00007610ff227816 */ /* 0x000fc40000000022 */
[----:B------:R-:W-:Y:S02]  /*22d30*/  PRMT R58, RZ, 0x7610, R58 ;  /* 0x00007610ff3a7816 */ /* 0x000fe4000000003a */
[----:B------:R-:W-:Y:S02]  /*22d40*/  PRMT R13, RZ, 0x7610, R13 ;  /* 0x00007610ff0d7816 */ /* 0x000fe4000000000d */
[----:B------:R-:W-:Y:S01]  /*22d50*/  PRMT R35, RZ, 0x7610, R35 ;  /* 0x00007610ff237816 */ /* 0x000fe20000000023 */
[----:B------:R4:W3:Y:S04]  /*22d60*/  @!P6 LDG.E.U16 R34, desc[UR24][R30.64] ;  /* 0x000000181e22e981 */ /* 0x0008e8000c1e1500 */
[----:B--2---:R-:W2:Y:S04]  /*22d70*/  @!P6 LDG.E.U16 R58, desc[UR24][R82.64] ;  /* 0x00000018523ae981 */ /* 0x004ea8000c1e1500 */
[----:B------:R-:W2:Y:S04]  /*22d80*/  @!P6 LDG.E.U16 R13, desc[UR24][R22.64] ;  /* 0x00000018160de981 */ /* 0x000ea8000c1e1500 */
[----:B------:R-:W2:Y:S04]  /*22d90*/  LDL R83, [R1+0x660] ;  /* 0x0006600001537983 */ /* 0x000ea80000100800 */
[----:B------:R-:W2:Y:S04]  /*22da0*/  LDL R82, [R1+0x664] ;  /* 0x0006640001527983 */ /* 0x000ea80000100800 */
[----:B------:R-:W2:Y:S04]  /*22db0*/  LDL R23, [R1+0x6c8] ;  /* 0x0006c80001177983 */ /* 0x000ea80000100800 */
[----:B------:R-:W2:Y:S01]  /*22dc0*/  LDL R22, [R1+0x6cc] ;  /* 0x0006cc0001167983 */ /* 0x000ea20000100800 */
[----:B----4-:R-:W-:-:S03]  /*22dd0*/  @!P6 IMAD.MOV.U32 R31, RZ, RZ, R21 ;  /* 0x000000ffff1fe224 */ /* 0x010fc600078e0015 */
[----:B------:R-:W4:Y:S01]  /*22de0*/  LDL R21, [R1+0x6d8] ;  /* 0x0006d80001157983 */ /* 0x000f220000100800 */
[----:B------:R-:W-:-:S03]  /*22df0*/  @!P6 IMAD.MOV.U32 R30, RZ, RZ, R20 ;  /* 0x000000ffff1ee224 */ /* 0x000fc600078e0014 */
[----:B------:R-:W4:Y:S04]  /*22e00*/  LDL R20, [R1+0x6dc] ;  /* 0x0006dc0001147983 */ /* 0x000f280000100800 */
[----:B---3--:R-:W3:Y:S04]  /*22e10*/  @!P6 LDG.E.U16 R35, desc[UR24][R28.64] ;  /* 0x000000181c23e981 */ /* 0x008ee8000c1e1500 */
[----:B------:R-:W3:Y:S04]  /*22e20*/  LDL R29, [R1+0x6f8] ;  /* 0x0006f800011d7983 */ /* 0x000ee80000100800 */
[----:B------:R-:W3:Y:S01]  /*22e30*/  LDL R28, [R1+0x6fc] ;  /* 0x0006fc00011c7983 */ /* 0x000ee20000100800 */
[----:B------:R-:W-:-:S02]  /*22e40*/  PRMT R27, RZ, 0x7610, R27 ;  /* 0x00007610ff1b7816 */ /* 0x000fc4000000001b */
[----:B------:R-:W-:Y:S02]  /*22e50*/  PRMT R10, RZ, 0x7610, R10 ;  /* 0x00007610ff0a7816 */ /* 0x000fe4000000000a */
[----:B------:R-:W-:Y:S02]  /*22e60*/  PRMT R33, RZ, 0x7610, R33 ;  /* 0x00007610ff217816 */ /* 0x000fe40000000021 */
[----:B------:R-:W-:Y:S02]  /*22e70*/  PRMT R26, RZ, 0x7610, R26 ;  /* 0x00007610ff1a7816 */ /* 0x000fe4000000001a */
[----:B------:R-:W-:Y:S01]  /*22e80*/  PRMT R25, RZ, 0x7610, R25 ;  /* 0x00007610ff197816 */ /* 0x000fe20000000019 */
[----:B------:R-:W3:Y:S04]  /*22e90*/  @!P6 LDG.E.U16 R10, desc[UR24][R30.64] ;  /* 0x000000181e0ae981 */ /* 0x000ee8000c1e1500 */
[----:B------:R-:W3:Y:S04]  /*22ea0*/  LDL R31, [R1+0x708] ;  /* 0x00070800011f7983 */ /* 0x000ee80000100800 */
[----:B--2---:R-:W2:Y:S04]  /*22eb0*/  @!P6 LDG.E.U16 R33, desc[UR24][R82.64] ;  /* 0x000000185221e981 */ /* 0x004ea8000c1e1500 */
[----:B------:R-:W2:Y:S04]  /*22ec0*/  LDL R30, [R1+0x70c] ;  /* 0x00070c00011e7983 */ /* 0x000ea80000100800 */
[----:B------:R-:W2:Y:S04]  /*22ed0*/  @!P6 LDG.E.U16 R26, desc[UR24][R22.64] ;  /* 0x00000018161ae981 */ /* 0x000ea8000c1e1500 */
        /* <DEDUP_REMOVED lines=14> */
[----:B--2---:R0:W2:Y:S04]  /*22fc0*/  @!P6 LDG.E.U16 R18, desc[UR24][R30.64] ;  /* 0x000000181e12e981 */ /* 0x0040a8000c1e1500 */
[----:B------:R-:W2:Y:S01]  /*22fd0*/  @!P6 LDG.E.U16 R37, desc[UR24][R82.64] ;  /* 0x000000185225e981 */ /* 0x000ea2000c1e1500 */
[----:B0-----:R-:W-:-:S03]  /*22fe0*/  @!P6 IMAD.MOV.U32 R31, RZ, RZ, R23 ;  /* 0x000000ffff1fe224 */ /* 0x001fc600078e0017 */
[----:B------:R-:W2:Y:S01]  /*22ff0*/  LDL R23, [R1+0x740] ;  /* 0x0007400001177983 */ /* 0x000ea20000100800 */
[----:B------:R-:W-:-:S03]  /*23000*/  @!P6 IMAD.MOV.U32 R30, RZ, RZ, R22 ;  /* 0x000000ffff1ee224 */ /* 0x000fc600078e0016 */
        /* <DEDUP_REMOVED lines=13> */
[----:B------:R-:W3:Y:S01]  /*230e0*/  @!P6 LDG.E.U16 R19, desc[UR24][R30.64] ;  /* 0x000000181e13e981 */ /* 0x000ee2000c1e1500 */
[----:B------:R-:W-:-:S03]  /*230f0*/  PRMT R9, RZ, 0x7610, R9 ;  /* 0x00007610ff097816 */ /* 0x000fc60000000009 */
[----:B------:R-:W3:Y:S04]  /*23100*/  LDL R31, [R1+0x6d0] ;  /* 0x0006d000011f7983 */ /* 0x000ee80000100800 */
[----:B------:R-:W3:Y:S04]  /*23110*/  LDL R30, [R1+0x6d4] ;  /* 0x0006d400011e7983 */ /* 0x000ee80000100800 */
[----:B--2---:R-:W2:Y:S04]  /*23120*/  @!P6 LDG.E.U16 R24, desc[UR24][R82.64] ;  /* 0x000000185218e981 */ /* 0x004ea8000c1e1500 */
        /* <DEDUP_REMOVED lines=15> */
[----:B------:R4:W3:Y:S01]  /*23220*/  @!P6 LDG.E.U16 R8, desc[UR24][R30.64] ;  /* 0x000000181e08e981 */ /* 0x0008e2000c1e1500 */
[----:B------:R-:W-:Y:S02]  /*23230*/  PRMT R4, RZ, 0x7610, R4 ;  /* 0x00007610ff047816 */ /* 0x000fe40000000004 */
[----:B------:R-:W-:-:S06]  /*23240*/  PRMT R5, RZ, 0x7610, R5 ;  /* 0x00007610ff057816 */ /* 0x000fcc0000000005 */
        /* <DEDUP_REMOVED lines=11> */
[----:B------:R-:W2:Y:S04]  /*23300*/  @!P6 LDG.E.U16 R7, desc[UR24][R30.64] ;  /* 0x000000181e07e981 */ /* 0x000ea8000c1e1500 */
[----:B------:R1:W5:Y:S04]  /*23310*/  LDL.LU.64 R30, [R1+0xb50] ;  /* 0x000b5000011e7983 */ /* 0x0003680000300a00 */
[----:B---3--:R-:W3:Y:S04]  /*23320*/  @!P6 LDG.E.U16 R4, desc[UR24][R28.64] ;  /* 0x000000181c04e981 */ /* 0x008ee8000c1e1500 */
[----:B------:R1:W5:Y:S04]  /*23330*/  LDL.LU.64 R28, [R1+0xb48] ;  /* 0x000b4800011c7983 */ /* 0x0003680000300a00 */
[----:B------:R-:W0:Y:S01]  /*23340*/  LDL.LU.64 R90, [R1+0xb40] ;  /* 0x000b4000015a7983 */ /* 0x000e220000300a00 */
[----:B------:R-:W-:-:S03]  /*23350*/  PRMT R92, RZ, 0x7610, R92 ;  /* 0x00007610ff5c7816 */ /* 0x000fc6000000005c */
[----:B------:R1:W-:Y:S04]  /*23360*/  STS.U16 [R80+UR9+0x19a00], R93 ;  /* 0x019a005d50007988 */ /* 0x0003e80008000409 */
[----:B------:R-:W3:Y:S01]  /*23370*/  @!P6 LDG.E.U16 R92, desc[UR24][R84.64] ;  /* 0x00000018545ce981 */ /* 0x000ee2000c1e1500 */
[----:B-1----:R-:W-:-:S03]  /*23380*/  PRMT R93, RZ, 0x7610, R93 ;  /* 0x00007610ff5d7816 */ /* 0x002fc6000000005d */
[----:B------:R1:W-:Y:S04]  /*23390*/  STS.U16 [R80+UR9+0x19e00], R73 ;  /* 0x019e004950007988 */ /* 0x0003e80008000409 */
[----:B------:R0:W5:Y:S04]  /*233a0*/  LDL.LU.64 R84, [R1+0xb38] ;  /* 0x000b380001547983 */ /* 0x0001680000300a00 */
[----:B----4-:R-:W4:Y:S01]  /*233b0*/  @!P6 LDG.E.U16 R93, desc[UR24][R20.64] ;  /* 0x00000018145de981 */ /* 0x010f22000c1e1500 */
[----:B0-----:R-:W-:Y:S02]  /*233c0*/  PRMT R91, RZ, 0x7610, R91 ;  /* 0x00007610ff5b7816 */ /* 0x001fe4000000005b */
[----:B------:R-:W-:-:S04]  /*233d0*/  PRMT R90, RZ, 0x7610, R90 ;  /* 0x00007610ff5a7816 */ /* 0x000fc8000000005a */
[----:B--2---:R-:W2:Y:S04]  /*233e0*/  @!P6 LDG.E.U16 R91, desc[UR24][R22.64] ;  /* 0x00000018165be981 */ /* 0x004ea8000c1e1500 */
[----:B------:R-:W2:Y:S04]  /*233f0*/  @!P6 LDG.E.U16 R90, desc[UR24][R82.64] ;  /* 0x00000018525ae981 */ /* 0x000ea8000c1e1500 */
[----:B------:R0:W-:Y:S04]  /*23400*/  STS.U16 [R80+UR9+0x1a200], R70 ;  /* 0x01a2004650007988 */ /* 0x0001e80008000409 */
[----:B------:R0:W5:Y:S04]  /*23410*/  LDL.LU.64 R22, [R1+0xb30] ;  /* 0x000b300001167983 */ /* 0x0001680000300a00 */
[----:B------:R0:W5:Y:S04]  /*23420*/  LDL.LU.64 R82, [R1+0xb28] ;  /* 0x000b280001527983 */ /* 0x0001680000300a00 */
[----:B------:R0:W5:Y:S04]  /*23430*/  LDL.LU.64 R20, [R1+0xb20] ;  /* 0x000b200001147983 */ /* 0x0001680000300a00 */
[----:B------:R0:W-:Y:S04]  /*23440*/  STS.U16 [R80+UR9+0x1a600], R71 ;  /* 0x01a6004750007988 */ /* 0x0001e80008000409 */
[----:B-1----:R1:W5:Y:S04]  /*23450*/  LDL.LU R73, [R1+0xb1c] ;  /* 0x000b1c0001497983 */ /* 0x0023680000300800 */
[----:B------:R1:W-:Y:S04]  /*23460*/  STS.U16 [R80+UR9+0x1aa00], R60 ;  /* 0x01aa003c50007988 */ /* 0x0003e80008000409 */
[----:B0-----:R0:W5:Y:S04]  /*23470*/  LDL.LU R70, [R1+0xb18] ;  /* 0x000b180001467983 */ /* 0x0011680000300800 */
[----:B------:R0:W-:Y:S04]  /*23480*/  STS.U16 [R80+UR9+0x1ae00], R61 ;  /* 0x01ae003d50007988 */ /* 0x0001e80008000409 */
[----:B------:R0:W5:Y:S04]  /*23490*/  LDL.LU R71, [R1+0xb14] ;  /* 0x000b140001477983 */ /* 0x0001680000300800 */
        /* <DEDUP_REMOVED lines=34> */
[----:B------:R0:W5:Y:S01]  /*236c0*/  LDL.LU R19, [R1+0xacc] ;  /* 0x000acc0001137983 */ /* 0x0001620000300800 */
[----:B-1----:R-:W-:-:S03]  /*236d0*/  LOP3.LUT R3, R0, 0x60, RZ, 0x3c, !PT ;  /* 0x0000006000037812 */ /* 0x002fc600078e3cff */
[----:B------:R1:W-:Y:S04]  /*236e0*/  STS.U16 [R80+UR9+0x1f600], R16 ;  /* 0x01f6001050007988 */ /* 0x0003e80008000409 */
[----:B------:R0:W-:Y:S04]  /*236f0*/  STS.U16 [R80+UR9+0x1fa00], R17 ;  /* 0x01fa001150007988 */ /* 0x0001e80008000409 */
[----:B------:R3:W-:Y:S04]  /*23700*/  STS.U16 [R80+UR9+0x1fe00], R81 ;  /* 0x01fe005150007988 */ /* 0x0007e80008000409 */
[----:B-1----:R1:W5:Y:S04]  /*23710*/  LDL.LU R16, [R1+0xac8] ;  /* 0x000ac80001107983 */ /* 0x0023680000300800 */
[----:B0-----:R1:W5:Y:S04]  /*23720*/  LDL.LU R17, [R1+0xac4] ;  /* 0x000ac40001117983 */ /* 0x0013680000300800 */
[----:B---3--:R1:W5:Y:S04]  /*23730*/  LDL.LU R80, [R1+0xac0] ;  /* 0x000ac00001507983 */ /* 0x0083680000300800 */
[----:B------:R1:W5:Y:S04]  /*23740*/  LDL.LU R81, [R1+0xabc] ;  /* 0x000abc0001517983 */ /* 0x0003680000300800 */
[----:B------:R0:W-:Y:S04]  /*23750*/  STS.U16 [R3+UR9+0x18300], R78 ;  /* 0x0183004e03007988 */ /* 0x0001e80008000409 */
[----:B------:R3:W-:Y:S04]  /*23760*/  STS.U16 [R3+UR9+0x18700], R79 ;  /* 0x0187004f03007988 */ /* 0x0007e80008000409 */
[----:B------:R1:W-:Y:S04]  /*23770*/  STS.U16 [R3+UR9+0x18b00], R68 ;  /* 0x018b004403007988 */ /* 0x0003e80008000409 */
[----:B0-----:R0:W5:Y:S04]  /*23780*/  LDL.LU R78, [R1+0xab8] ;  /* 0x000ab800014e7983 */ /* 0x0011680000300800 */
[----:B---3--:R0:W5:Y:S04]  /*23790*/  LDL.LU R79, [R1+0xab4] ;  /* 0x000ab400014f7983 */ /* 0x0081680000300800 */
[----:B-1----:R0:W5:Y:S04]  /*237a0*/  LDL.LU R68, [R1+0xab0] ;  /* 0x000ab00001447983 */ /* 0x0021680000300800 */
[----:B------:R1:W-:Y:S04]  /*237b0*/  STS.U16 [R3+UR9+0x18f00], R69 ;  /* 0x018f004503007988 */ /* 0x0003e80008000409 */
[----:B------:R3:W-:Y:S04]  /*237c0*/  STS.U16 [R3+UR9+0x19300], R66 ;  /* 0x0193004203007988 */ /* 0x0007e80008000409 */
[----:B------:R0:W-:Y:S04]  /*237d0*/  STS.U16 [R3+UR9+0x19700], R67 ;  /* 0x0197004303007988 */ /* 0x0001e80008000409 */
[----:B-1----:R1:W5:Y:S04]  /*237e0*/  LDL.LU R69, [R1+0xaac] ;  /* 0x000aac0001457983 */ /* 0x0023680000300800 */
[----:B---3--:R1:W5:Y:S04]  /*237f0*/  LDL.LU R66, [R1+0xaa8] ;  /* 0x000aa80001427983 */ /* 0x0083680000300800 */
[----:B0-----:R1:W5:Y:S04]  /*23800*/  LDL.LU R67, [R1+0xaa4] ;  /* 0x000aa40001437983 */ /* 0x0013680000300800 */
        /* <DEDUP_REMOVED lines=44> */
[----:B--2---:R2:W-:Y:S04]  /*23ad0*/  STS.U16 [R3+UR9+0x1f700], R91 ;  /* 0x01f7005b03007988 */ /* 0x0045e80008000409 */
[----:B-1----:R0:W5:Y:S04]  /*23ae0*/  LDL.LU R5, [R1+0xa4c] ;  /* 0x000a4c0001057983 */ /* 0x0021680000300800 */
[----:B---3--:R0:W5:Y:S04]  /*23af0*/  LDL.LU R92, [R1+0xa48] ;  /* 0x000a4800015c7983 */ /* 0x0081680000300800 */
[----:B--2---:R0:W5:Y:S04]  /*23b00*/  LDL.LU R91, [R1+0xa44] ;  /* 0x000a4400015b7983 */ /* 0x0041680000300800 */
[----:B------:R1:W-:Y:S04]  /*23b10*/  STS.U16 [R3+UR9+0x1fb00], R90 ;  /* 0x01fb005a03007988 */ /* 0x0003e80008000409 */
[----:B----4-:R2:W-:Y:S01]  /*23b20*/  STS.U16 [R3+UR9+0x1ff00], R93 ;  /* 0x01ff005d03007988 */ /* 0x0105e20008000409 */
[----:B------:R3:W-:Y:S06]  /*23b30*/  MEMBAR.ALL.CTA ;  /* 0x0000000000007992 */ /* 0x0007ec0000008000 */
[----:B---3--:R-:W3:Y:S04]  /*23b40*/  FENCE.VIEW.ASYNC.S ;  /* 0x00000000000073c6 */ /* 0x008ee80000000000 */
[----:B-1----:R0:W5:Y:S04]  /*23b50*/  LDL.LU R90, [R1+0xa40] ;  /* 0x000a4000015a7983 */ /* 0x0021680000300800 */
[----:B--2---:R0:W5:Y:S01]  /*23b60*/  LDL.LU R3, [R1+0xa3c] ;  /* 0x000a3c0001037983 */ /* 0x0041620000300800 */
[----:B------:R-:W-:-:S04]  /*23b70*/  ULEA UR11, UR22, UR9, 0x3 ;  /* 0x00000009160b7291 */ /* 0x000fc8000f8e18ff */
[----:B------:R-:W-:Y:S01]  /*23b80*/  UIADD3 UR11, UPT, UPT, UR11, 0x20000, URZ ;  /* 0x000200000b0b7890 */ /* 0x000fe2000fffe0ff */
[----:B---3--:R-:W-:Y:S06]  /*23b90*/  BAR.SYNC.DEFER_BLOCKING 0x0 ;  /* 0x0000000000007b1d */ /* 0x008fec0000010000 */
[----:B------:R-:W-:Y:S05]  /*23ba0*/  @P1 BRA `(.L_x_9) ;  /* 0x0000000000881947 */ /* 0x000fea0003800000 */
[----:B------:R-:W-:Y:S02]  /*23bb0*/  UIADD3 UR23, UPT, UPT, UR8, 0x100, URZ ;  /* 0x0000010008177890 */ /* 0x000fe4000fffe0ff */
[----:B------:R-:W-:Y:S02]  /*23bc0*/  UIADD3 UR50, UPT, UPT, UR8, 0x100, URZ ;  /* 0x0000010008327890 */ /* 0x000fe4000fffe0ff */
[----:B------:R-:W-:Y:S01]  /*23bd0*/  UIADD3 UR51, UPT, UPT, UR8, 0x100, URZ ;  /* 0x0000010008337890 */ /* 0x000fe2000fffe0ff */
[----:B------:R-:W-:Y:S01]  /*23be0*/  UMOV UR20, 0x0 ;  /* 0x0000000000147882 */ /* 0x000fe20000000000 */
[----:B------:R-:W-:Y:S01]  /*23bf0*/  UMOV UR21, 0x8408010 ;  /* 0x0840801000157882 */ /* 0x000fe20000000000 */
[----:B------:R-:W-:Y:S01]  /*23c00*/  UMOV UR19, 0x40004040 ;  /* 0x4000404000137882 */ /* 0x000fe20000000000 */
[----:B------:R-:W-:Y:S02]  /*23c10*/  UIADD3 UR56, UPT, UPT, UR8, 0x100, URZ ;  /* 0x0000010008387890 */ /* 0x000fe4000fffe0ff */
[----:B------:R1:W-:Y:S01]  /*23c20*/  UTCHMMA gdesc[UR18], gdesc[UR12], tmem[UR8], tmem[UR20], idesc[UR21], UPT ;  /* 0x00ff140c120075ea */ /* 0x0003e2000b800008 */
[----:B------:R-:W-:Y:S01]  /*23c30*/  UMOV UR42, 0x0 ;  /* 0x00000000002a7882 */ /* 0x000fe20000000000 */
[----:B------:R-:W-:Y:S01]  /*23c40*/  UMOV UR43, 0x8408010 ;  /* 0x08408010002b7882 */ /* 0x000fe20000000000 */
[----:B------:R-:W-:Y:S01]  /*23c50*/  UMOV UR44, 0x0 ;  /* 0x00000000002c7882 */ /* 0x000fe20000000000 */
[----:B------:R-:W-:Y:S01]  /*23c60*/  UMOV UR45, 0x8408010 ;  /* 0x08408010002d7882 */ /* 0x000fe20000000000 */
        /* <DEDUP_REMOVED lines=11> */
[----:B------:R-:W-:Y:S01]  /*23d20*/  UMOV UR6, UR11 ;  /* 0x0000000b00067c82 */ /* 0x000fe20008000000 */
[----:B------:R-:W-:Y:S01]  /*23d30*/  UMOV UR7, URZ ;  /* 0x000000ff00077c82 */ /* 0x000fe20008000000 */
[----:B------:R1:W-:Y:S01]  /*23d40*/  UTCHMMA gdesc[UR34], gdesc[UR12], tmem[UR23], tmem[UR48], idesc[UR49], UPT ;  /* 0x00ff300c220075ea */ /* 0x0003e2000b800017 */
[----:B------:R-:W-:Y:S01]  /*23d50*/  UMOV UR58, 0x0 ;  /* 0x00000000003a7882 */ /* 0x000fe20000000000 */
[----:B------:R-:W-:Y:S01]  /*23d60*/  UMOV UR59, 0x8408010 ;  /* 0x08408010003b7882 */ /* 0x000fe20000000000 */
[----:B------:R1:W-:Y:S01]  /*23d70*/  UTCHMMA gdesc[UR36], gdesc[UR16], tmem[UR50], tmem[UR52], idesc[UR53], UPT ;  /* 0x00ff3410240075ea */ /* 0x0003e2000b800032 */
[----:B------:R-:W-:Y:S01]  /*23d80*/  UMOV UR4, UR6 ;  /* 0x0000000600047c82 */ /* 0x000fe20008000000 */
[----:B------:R1:W-:Y:S01]  /*23d90*/  UTCHMMA gdesc[UR38], gdesc[UR28], tmem[UR51], tmem[UR54], idesc[UR55], UPT ;  /* 0x00ff361c260075ea */ /* 0x0003e2000b800033 */
[----:B------:R1:W-:Y:S01]  /*23da0*/  UTCHMMA gdesc[UR40], gdesc[UR32], tmem[UR56], tmem[UR58], idesc[UR59], UPT ;  /* 0x00ff3a20280075ea */ /* 0x0003e2000b800038 */
[----:B------:R1:W-:Y:S01]  /*23db0*/  UTCBAR [UR4], URZ ;  /* 0x000000ff040073e9 */ /* 0x0003e200080000ff */
[----:B------:R-:W-:Y:S01]  /*23dc0*/  NOP ;  /* 0x0000000000007918 */ /* 0x000fe20000000000 */
.L_x_9:
[----:B------:R2:W-:Y:S04]  /*23dd0*/  STL [R1+0xa3c], R0 ;  /* 0x000a3c0001007387 */ /* 0x0005e80000100800 */
[----:B------:R-:W3:Y:S04]  /*23de0*/  LDL R93, [R1+0x484] ;  /* 0x00048400015d7983 */ /* 0x000ee80000100800 */
[----:B--2---:R-:W3:Y:S01]  /*23df0*/  LDL R0, [R1+0xa18] ;  /* 0x000a180001007983 */ /* 0x004ee20000100800 */
[----:B------:R-:W-:-:S04]  /*23e00*/  UIADD3 UR22, UPT, UPT, UR22, 0x1, URZ ;  /* 0x0000000116167890 */ /* 0x000fc8000fffe0ff */
[----:B------:R-:W-:-:S04]  /*23e10*/  UISETP.GT.AND UP1, UPT, UR22, 0x1, UPT ;  /* 0x000000011600788c */ /* 0x000fc8000bf24270 */
[----:B-1----:R-:W-:-:S04]  /*23e20*/  USEL UR4, URZ, 0x1, !UP1 ;  /* 0x00000001ff047887 */ /* 0x002fc8000c800000 */
[----:B------:R-:W-:Y:S01]  /*23e30*/  ULOP3.LUT UR6, UR5, UR4, URZ, 0x3c, !UPT ;  /* 0x0000000405067292 */ /* 0x000fe2000f8e3cff */
[----:B---3--:R-:W-:Y:S02]  /*23e40*/  ISETP.NE.U32.AND P2, PT, R93, R0, PT ;  /* 0x000000005d00720c */ /* 0x008fe40003f45070 */
[----:B------:R2:W5:Y:S01]  /*23e50*/  LDL.LU R0, [R1+0xa3c] ;  /* 0x000a3c0001007983 */ /* 0x0005620000300800 */
[----:B------:R-:W-:Y:S01]  /*23e60*/  UMOV UR4, UR5 ;  /* 0x0000000500047c82 */ /* 0x000fe20008000000 */
[----:B------:R-:W-:Y:S02]  /*23e70*/  USEL UR22, UR22, URZ, !UP1 ;  /* 0x000000ff16167287 */ /* 0x000fe4000c800000 */
[----:B------:R-:W-:-:S07]  /*23e80*/  UMOV UR5, UR6 ;  /* 0x0000000600057c82 */ /* 0x000fce0008000000 */
[----:B--2---:R-:W-:Y:S05]  /*23e90*/  @P2 BRA `(.L_x_10) ;  /* 0xfffffefc00c42947 */ /* 0x004fea000383ffff */
.L_x_7:
[----:B------:R-:W2:Y:S02]  /*23ea0*/  LDL.LU R93, [R1+0xa38] ;  /* 0x000a3800015d7983 */ /* 0x000ea40000300800 */
[----:B--2---:R-:W-:-:S13]  /*23eb0*/  ISETP.GE.AND P1, PT, R93, 0x40, PT ;  /* 0x000000405d00780c */ /* 0x004fda0003f26270 */
[----:B------:R-:W-:Y:S05]  /*23ec0*/  @!P1 BRA `(.L_x_11) ;  /* 0x0000000000109947 */ /* 0x000fea0003800000 */
[----:B------:R-:W-:-:S06]  /*23ed0*/  USHF.L.U32 UR4, UR4, 0x1f, URZ ;  /* 0x0000001f04047899 */ /* 0x000fcc00080006ff */
[----:B-----5:R-:W-:-:S04]  /*23ee0*/  IMAD.U32 R0, RZ, RZ, UR4 ;  /* 0x00000004ff007e24 */ /* 0x020fc8000f8e00ff */
[----:B------:R-:W2:Y:S02]  /*23ef0*/  SYNCS.PHASECHK.TRANS64.TRYWAIT P1, [UR11], R0 ;  /* 0x00000000ff0075a7 */ /* 0x000ea4000802110b */
[----:B--2---:R-:W-:Y:S05]  /*23f00*/  @!P1 BRA `(.L_x_12) ;  /* 0x0000012c00d09947 */ /* 0x004fea0003800000 */
.L_x_11:
[----:B------:R-:W-:Y:S06]  /*23f10*/  BAR.SYNC.DEFER_BLOCKING 0x0 ;  /* 0x0000000000007b1d */ /* 0x000fec0000010000 */
[----:B------:R-:W2:Y:S01]  /*23f20*/  LDCU.128 UR12, c[0x0][0x390] ;  /* 0x00007200ff0c77ac */ /* 0x000ea20008000c00 */
[----:B-----5:R3:W-:Y:S01]  /*23f30*/  STL [R1+0xb20], R84 ;  /* 0x000b205401007387 */ /* 0x0207e20000100800 */
[----:B------:R-:W4:Y:S03]  /*23f40*/  LDCU.64 UR32, c[0x0][0x398] ;  /* 0x00007300ff2077ac */ /* 0x000f260008000a00 */
[----:B------:R0:W-:Y:S01]  /*23f50*/  STL [R1+0xb1c], R83 ;  /* 0x000b1c5301007387 */ /* 0x0001e20000100800 */
[----:B------:R-:W1:Y:S03]  /*23f60*/  LDCU UR30, c[0x0][0x3b8] ;  /* 0x00007700ff1e77ac */ /* 0x000e660008000800 */
[----:B------:R0:W-:Y:S01]  /*23f70*/  STL [R1+0xb18], R82 ;  /* 0x000b185201007387 */ /* 0x0001e20000100800 */
[----:B------:R-:W0:Y:S03]  /*23f80*/  LDCU.64 UR4, c[0x0][0x398] ;  /* 0x00007300ff0477ac */ /* 0x000e260008000a00 */
[----:B------:R0:W-:Y:S01]  /*23f90*/  STL [R1+0xb14], R81 ;  /* 0x000b145101007387 */ /* 0x0001e20000100800 */
[----:B------:R-:W0:Y:S01]  /*23fa0*/  LDCU UR6, c[0x0][0x39c] ;  /* 0x00007380ff0677ac */ /* 0x000e220008000800 */
[----:B------:R-:W0:Y:S02]  /*23fb0*/  @!P0 SYNCS.CCTL.IV [UR9+0x20000] ;  /* 0x02000000ff0089b1 */ /* 0x000e240008000009 */
[----:B0-----:R-:W-:Y:S06]  /*23fc0*/  BAR.SYNC.DEFER_BLOCKING 0x0 ;  /* 0x0000000000007b1d */ /* 0x001fec0000010000 */
[----:B------:R-:W0:Y:S01]  /*23fd0*/  LDCU.64 UR26, c[0x0][0x398] ;  /* 0x00007300ff1a77ac */ /* 0x000e220008000a00 */
[----:B------:R-:W3:Y:S01]  /*23fe0*/  LDTM.x64 R4, tmem[UR10] ;  /* 0x0000000a000479ee */ /* 0x000ee20008340000 */
[----:B------:R-:W-:Y:S01]  /*23ff0*/  STL [R1+0xb10], R80 ;  /* 0x000b105001007387 */ /* 0x000fe20000100800 */
[----:B------:R-:W0:Y:S03]  /*24000*/  LDCU.64 UR20, c[0x0][0x398] ;  /* 0x00007300ff1477ac */ /* 0x000e260008000a00 */
[----:B------:R0:W-:Y:S01]  /*24010*/  STL [R1+0xb0c], R79 ;  /* 0x000b0c4f01007387 */ /* 0x0001e20000100800 */
[----:B------:R-:W0:Y:S03]  /*24020*/  LDCU.64 UR22, c[0x0][0x398] ;  /* 0x00007300ff1677ac */ /* 0x000e260008000a00 */
[----:B------:R0:W-:Y:S01]  /*24030*/  STL [R1+0xb08], R78 ;  /* 0x000b084e01007387 */ /* 0x0001e20000100800 */
[----:B------:R-:W0:Y:S03]  /*24040*/  LDCU.64 UR28, c[0x0][0x398] ;  /* 0x00007300ff1c77ac */ /* 0x000e260008000a00 */
[----:B------:R0:W-:Y:S01]  /*24050*/  STL [R1+0xb04], R77 ;  /* 0x000b044d01007387 */ /* 0x0001e20000100800 */
[----:B------:R-:W0:Y:S01]  /*24060*/  LDCU.64 UR16, c[0x0][0x398] ;  /* 0x00007300ff1077ac */ /* 0x000e220008000a00 */
[----:B------:R-:W1:Y:S02]  /*24070*/  @!P0 SYNCS.CCTL.IV [UR9+0x20008] ;  /* 0x02000800ff0089b1 */ /* 0x000e640008000009 */
[----:B------:R0:W-:Y:S01]  /*24080*/  STL [R1+0xb00], R76 ;  /* 0x000b004c01007387 */ /* 0x0001e20000100800 */
[----:B------:R-:W1:Y:S03]  /*24090*/  LDCU.64 UR18, c[0x0][0x398] ;  /* 0x00007300ff1277ac */ /* 0x000e660008000a00 */
[----:B------:R0:W-:Y:S01]  /*240a0*/  STL [R1+0xafc], R75 ;  /* 0x000afc4b01007387 */ /* 0x0001e20000100800 */
[----:B------:R-:W1:Y:S01]  /*240b0*/  LDCU UR9, c[0x0][0x398] ;  /* 0x00007300ff0977ac */ /* 0x000e620008000800 */
[----:B---3--:R-:W-:-:S02]  /*240c0*/  IMAD.MOV.U32 R84, RZ, RZ, R67 ;  /* 0x000000ffff547224 */ /* 0x008fc400078e0043 */
[----:B------:R3:W-:Y:S01]  /*240d0*/  STL [R1+0xaf8], R74 ;  /* 0x000af84a01007387 */ /* 0x0007e20000100800 */
[----:B------:R-:W-:Y:S01]  /*240e0*/  IMAD.MOV.U32 R83, RZ, RZ, R66 ;  /* 0x000000ffff537224 */ /* 0x000fe200078e0042 */
[----:B------:R-:W1:Y:S01]  /*240f0*/  LDCU UR44, c[0x0][0x398] ;  /* 0x00007300ff2c77ac */ /* 0x000e620008000800 */
[----:B------:R-:W-:Y:S01]  /*24100*/  IMAD.MOV.U32 R82, RZ, RZ, R65 ;  /* 0x000000ffff527224 */ /* 0x000fe200078e0041 */
[----:B------:R2:W-:Y:S01]  /*24110*/  STL [R1+0xaf4], R73 ;  /* 0x000af44901007387 */ /* 0x0005e20000100800 */
[----:B------:R-:W-:Y:S01]  /*24120*/  IMAD.MOV.U32 R81, RZ, RZ, R64 ;  /* 0x000000ffff517224 */ /* 0x000fe200078e0040 */
[----:B------:R-:W1:Y:S01]  /*24130*/  LDCU UR38, c[0x0][0x398] ;  /* 0x00007300ff2677ac */ /* 0x000e620008000800 */
[----:B0-----:R-:W-:Y:S01]  /*24140*/  IMAD.MOV.U32 R79, RZ, RZ, R60 ;  /* 0x000000ffff4f7224 */ /* 0x001fe200078e003c */
[----:B------:R0:W-:Y:S01]  /*24150*/  STL [R1+0xaf0], R72 ;  /* 0x000af04801007387 */ /* 0x0001e20000100800 */
[----:B------:R-:W-:Y:S01]  /*24160*/  IMAD.MOV.U32 R78, RZ, RZ, R59 ;  /* 0x000000ffff4e7224 */ /* 0x000fe200078e003b */
[----:B------:R-:W1:Y:S01]  /*24170*/  LDCU UR68, c[0x0][0x398] ;  /* 0x00007300ff4477ac */ /* 0x000e620008000800 */
[----:B------:R-:W-:Y:S01]  /*24180*/  IMAD.MOV.U32 R77, RZ, RZ, R58 ;  /* 0x000000ffff4d7224 */ /* 0x000fe200078e003a */
[----:B------:R4:W-:Y:S01]  /*24190*/  STL [R1+0xaec], R71 ;  /* 0x000aec4701007387 */ /* 0x0009e20000100800 */
[----:B------:R-:W-:Y:S01]  /*241a0*/  IMAD.MOV.U32 R76, RZ, RZ, R57 ;  /* 0x000000ffff4c7224 */ /* 0x000fe200078e0039 */
[----:B------:R-:W1:Y:S01]  /*241b0*/  LDCU UR75, c[0x0][0x39c] ;  /* 0x00007380ff4b77ac */ /* 0x000e620008000800 */
[----:B------:R-:W-:Y:S01]  /*241c0*/  IMAD.MOV.U32 R75, RZ, RZ, R56 ;  /* 0x000000ffff4b7224 */ /* 0x000fe200078e0038 */
[----:B------:R4:W-:Y:S01]  /*241d0*/  STL [R1+0xae8], R70 ;  /* 0x000ae84601007387 */ /* 0x0009e20000100800 */
[----:B---3--:R-:W-:Y:S01]  /*241e0*/  IMAD.MOV.U32 R74, RZ, RZ, R55 ;  /* 0x000000ffff4a7224 */ /* 0x008fe200078e0037 */
[----:B------:R-:W3:Y:S01]  /*241f0*/  LDCU UR34, c[0x0][0x398] ;  /* 0x00007300ff2277ac */ /* 0x000ee20008000800 */
[----:B--2---:R-:W-:Y:S01]  /*24200*/  IMAD.MOV.U32 R73, RZ, RZ, R54 ;  /* 0x000000ffff497224 */ /* 0x004fe200078e0036 */
[----:B------:R2:W-:Y:S01]  /*24210*/  STL [R1+0xae4], R69 ;  /* 0x000ae44501007387 */ /* 0x0005e20000100800 */
[----:B0-----:R-:W-:Y:S01]  /*24220*/  IMAD.MOV.U32 R72, RZ, RZ, R53 ;  /* 0x000000ffff487224 */ /* 0x001fe200078e0035 */
[----:B------:R-:W0:Y:S01]  /*24230*/  LDCU UR67, c[0x0][0x398] ;  /* 0x00007300ff4377ac */ /* 0x000e220008000800 */
[----:B----4-:R-:W-:Y:S01]  /*24240*/  IMAD.MOV.U32 R71, RZ, RZ, R52 ;  /* 0x000000ffff477224 */ /* 0x010fe200078e0034 */
[----:B------:R4:W-:Y:S01]  /*24250*/  STL [R1+0xae0], R68 ;  /* 0x000ae04401007387 */ /* 0x0009e20000100800 */
[----:B------:R-:W-:Y:S01]  /*24260*/  IMAD.MOV.U32 R70, RZ, RZ, R51 ;  /* 0x000000ffff467224 */ /* 0x000fe200078e0033 */
[----:B------:R-:W0:Y:S02]  /*24270*/  LDCU UR48, c[0x0][0x39c] ;  /* 0x00007380ff3077ac */ /* 0x000e240008000800 */
[----:B------:R-:W-:Y:S01]  /*24280*/  STL [R1+0xa88], R0 ;  /* 0x000a880001007387 */ /* 0x000fe20000100800 */
[----:B--2---:R-:W-:Y:S01]  /*24290*/  IMAD.MOV.U32 R69, RZ, RZ, R50 ;  /* 0x000000ffff457224 */ /* 0x004fe200078e0032 */
[----:B------:R-:W2:Y:S02]  /*242a0*/  LDCU UR43, c[0x0][0x398] ;  /* 0x00007300ff2b77ac */ /* 0x000ea40008000800 */
[----:B------:R-:W-:Y:S01]  /*242b0*/  STL [R1+0xa90], R0 ;  /* 0x000a900001007387 */ /* 0x000fe20000100800 */
[----:B----4-:R-:W-:Y:S01]  /*242c0*/  IMAD.MOV.U32 R68, RZ, RZ, R49 ;  /* 0x000000ffff447224 */ /* 0x010fe200078e0031 */
[----:B------:R-:W4:Y:S02]  /*242d0*/  LDCU UR52, c[0x0][0x39c] ;  /* 0x00007380ff3477ac */ /* 0x000f240008000800 */
[----:B------:R-:W-:Y:S01]  /*242e0*/  STL.64 [R1+0x300], R4 ;  /* 0x0003000401007387 */ /* 0x000fe20000100a00 */
[----:B------:R-:W0:Y:S03]  /*242f0*/  LDCU UR66, c[0x0][0x398] ;  /* 0x00007300ff4277ac */ /* 0x000e260008000800 */
        /* <DEDUP_REMOVED lines=42> */
[----:B------:R-:W-:Y:S01]  /*245a0*/  STL [R1+0x3b0], R48 ;  /* 0x0003b03001007387 */ /* 0x000fe20000100800 */
[----:B------:R-:W0:Y:S03]  /*245b0*/  LDCU UR71, c[0x0][0x39c] ;  /* 0x00007380ff4777ac */ /* 0x000e260008000800 */
[----:B------:R-:W-:Y:S01]  /*245c0*/  STL [R1+0x3e4], R61 ;  /* 0x0003e43d01007387 */ /* 0x000fe20000100800 */
[----:B------:R-:W0:Y:S03]  /*245d0*/  LDCU UR45, c[0x0][0x398] ;  /* 0x00007300ff2d77ac */ /* 0x000e260008000800 */
[----:B------:R1:W-:Y:S01]  /*245e0*/  STL.64 [R1+0x3e8], R62 ;  /* 0x0003e83e01007387 */ /* 0x0003e20000100a00 */
[----:B------:R-:W0:Y:S01]  /*245f0*/  LDCU UR39, c[0x0][0x398] ;  /* 0x00007300ff2777ac */ /* 0x000e220008000800 */
[----:B------:R-:W0:Y:S01]  /*24600*/  LDCU UR56, c[0x0][0x39c] ;  /* 0x00007380ff3877ac */ /* 0x000e220008000800 */
[----:B------:R-:W0:Y:S01]  /*24610*/  LDCU UR70, c[0x0][0x39c] ;  /* 0x00007380ff4677ac */ /* 0x000e220008000800 */
[----:B-1----:R-:W1:Y:S01]  /*24620*/  LDTM.x64 R4, tmem[UR10+0x40] ;  /* 0x0000400a000479ee */ /* 0x002e620008340000 */
[----:B------:R-:W0:Y:S01]  /*24630*/  LDCU UR36, c[0x0][0x398] ;  /* 0x00007300ff2477ac */ /* 0x000e220008000800 */
[----:B------:R-:W0:Y:S01]  /*24640*/  LDCU UR55, c[0x0][0x398] ;  /* 0x00007300ff3777ac */ /* 0x000e220008000800 */
[----:B------:R-:W0:Y:S01]  /*24650*/  LDCU UR50, c[0x0][0x398] ;  /* 0x00007300ff3277ac */ /* 0x000e220008000800 */
[----:B------:R-:W0:Y:S01]  /*24660*/  LDCU UR62, c[0x0][0x39c] ;  /* 0x00007380ff3e77ac */ /* 0x000e220008000800 */
[----:B------:R-:W0:Y:S01]  /*24670*/  LDCU UR61, c[0x0][0x398] ;  /* 0x00007300ff3d77ac */ /* 0x000e220008000800 */
[----:B------:R-:W0:Y:S01]  /*24680*/  LDCU UR69, c[0x0][0x39c] ;  /* 0x00007380ff4577ac */ /* 0x000e220008000800 */
[----:B-1----:R-:W-:Y:S01]  /*24690*/  STL.64 [R1+0x200], R4 ;  /* 0x0002000401007387 */ /* 0x002fe20000100a00 */
[----:B------:R-:W1:Y:S03]  /*246a0*/  LDCU UR54, c[0x0][0x398] ;  /* 0x00007300ff3677ac */ /* 0x000e660008000800 */
[----:B------:R-:W-:Y:S01]  /*246b0*/  STL.64 [R1+0x208], R6 ;  /* 0x0002080601007387 */ /* 0x000fe20000100a00 */
[----:B------:R-:W0:Y:S03]  /*246c0*/  LDCU UR60, c[0x0][0x398] ;  /* 0x00007300ff3c77ac */ /* 0x000e260008000800 */
[----:B------:R-:W-:Y:S01]  /*246d0*/  STL.64 [R1+0x210], R8 ;  /* 0x0002100801007387 */ /* 0x000fe20000100a00 */
[----:B------:R-:W0:Y:S03]  /*246e0*/  LDCU UR47, c[0x0][0x398] ;  /* 0x00007300ff2f77ac */ /* 0x000e260008000800 */
[----:B------:R-:W-:Y:S04]  /*246f0*/  STL.64 [R1+0x218], R10 ;  /* 0x0002180a01007387 */ /* 0x000fe80000100a00 */
        /* <DEDUP_REMOVED lines=27> */
[----:B------:R0:W-:Y:S02]  /*248b0*/  STL.64 [R1+0x2f8], R66 ;  /* 0x0002f84201007387 */ /* 0x0001e40000100a00 */
[----:B0-----:R-:W0:Y:S02]  /*248c0*/  LDTM.x64 R4, tmem[UR10+0x80] ;  /* 0x0000800a000479ee */ /* 0x001e240008340000 */
[----:B0-----:R-:W-:Y:S04]  /*248d0*/  STL.64 [R1+0x100], R4 ;  /* 0x0001000401007387 */ /* 0x001fe80000100a00 */
        /* <DEDUP_REMOVED lines=32> */
[----:B0-----:R-:W-:Y:S01]  /*24ae0*/  STL [R1], R4 ;  /* 0x0000000401007387 */ /* 0x001fe20000100800 */
[----:B------:R-:W-:-:S02]  /*24af0*/  IMAD.MOV.U32 R0, RZ, RZ, R9 ;  /* 0x000000ffff007224 */ /* 0x000fc400078e0009 */
[----:B------:R-:W-:Y:S01]  /*24b00*/  IMAD.MOV.U32 R3, RZ, RZ, R7 ;  /* 0x000000ffff037224 */ /* 0x000fe200078e0007 */
[----:B------:R-:W-:Y:S01]  /*24b10*/  STL [R1+0x8], R6 ;  /* 0x0000080601007387 */ /* 0x000fe20000100800 */
[----:B------:R-:W-:-:S03]  /*24b20*/  IMAD.MOV.U32 R2, RZ, RZ, R5 ;  /* 0x000000ffff027224 */ /* 0x000fc600078e0005 */
[----:B------:R-:W-:Y:S04]  /*24b30*/  STL [R1+0x10], R8 ;  /* 0x0000100801007387 */ /* 0x000fe80000100800 */
        /* <DEDUP_REMOVED lines=28> */
[----:B------:R0:W-:Y:S04]  /*24d00*/  STL.64 [R1+0xf8], R66 ;  /* 0x0000f84201007387 */ /* 0x0001e80000100a00 */
[----:B------:R-:W-:Y:S04]  /*24d10*/  STL [R1+0xa98], R2 ;  /* 0x000a980201007387 */ /* 0x000fe80000100800 */
[----:B------:R-:W-:Y:S01]  /*24d20*/  STL [R1+0xa94], R0 ;  /* 0x000a940001007387 */ /* 0x000fe20000100800 */
[----:B0-----:R-:W0:Y:S03]  /*24d30*/  LDTM.x64 R4, tmem[UR10+0x100] ;  /* 0x0001000a000479ee */ /* 0x001e260008340000 */
[----:B------:R-:W-:Y:S04]  /*24d40*/  STL [R1+0xa9c], R0 ;  /* 0x000a9c0001007387 */ /* 0x000fe80000100800 */
[----:B------:R-:W-:Y:S04]  /*24d50*/  STL [R1+0xaa4], R0 ;  /* 0x000aa40001007387 */ /* 0x000fe80000100800 */
[----:B------:R-:W-:Y:S04]  /*24d60*/  STL [R1+0xaa8], R0 ;  /* 0x000aa80001007387 */ /* 0x000fe80000100800 */
[----:B------:R-:W-:Y:S04]  /*24d70*/  STL [R1+0xad8], R0 ;  /* 0x000ad80001007387 */ /* 0x000fe80000100800 */
[----:B------:R-:W-:Y:S04]  /*24d80*/  STL [R1+0xa8c], R3 ;  /* 0x000a8c0301007387 */ /* 0x000fe80000100800 */
[----:B------:R-:W-:Y:S01]  /*24d90*/  STL [R1+0xaac], R3 ;  /* 0x000aac0301007387 */ /* 0x000fe20000100800 */
[----:B0-----:R-:W-:-:S02]  /*24da0*/  F2FP.F16.F32.PACK_AB R67, R67, R84 ;  /* 0x000000544343723e */ /* 0x001fc400000000ff */
[----:B------:R-:W-:Y:S01]  /*24db0*/  F2FP.F16.F32.PACK_AB R66, R66, R83 ;  /* 0x000000534242723e */ /* 0x000fe200000000ff */
[----:B------:R0:W2:Y:S01]  /*24dc0*/  LDL.LU R84, [R1+0xb20] ;  /* 0x000b200001547983 */ /* 0x0000a20000300800 */
[----:B------:R-:W-:-:S03]  /*24dd0*/  F2FP.F16.F32.PACK_AB R65, R65, R82 ;  /* 0x000000524141723e */ /* 0x000fc600000000ff */
[----:B------:R0:W-:Y:S04]  /*24de0*/  STL [R1+0x3fc], R67 ;  /* 0x0003fc4301007387 */ /* 0x0001e80000100800 */
[----:B0-----:R-:W2:Y:S04]  /*24df0*/  LDL.LU R67, [R1+0x3e4] ;  /* 0x0003e40001437983 */ /* 0x001ea80000300800 */
[----:B------:R0:W2:Y:S04]  /*24e00*/  LDL.LU R83, [R1+0xb1c] ;  /* 0x000b1c0001537983 */ /* 0x0000a80000300800 */
[----:B------:R0:W-:Y:S04]  /*24e10*/  STL [R1+0x3f8], R66 ;  /* 0x0003f84201007387 */ /* 0x0001e80000100800 */
[----:B0-----:R-:W2:Y:S04]  /*24e20*/  LDL.LU R66, [R1+0x3e8] ;  /* 0x0003e80001427983 */ /* 0x001ea80000300800 */
[----:B------:R0:W3:Y:S04]  /*24e30*/  LDL.LU R82, [R1+0xb18] ;  /* 0x000b180001527983 */ /* 0x0000e80000300800 */
[----:B------:R0:W-:Y:S04]  /*24e40*/  STL [R1+0x3f4], R65 ;  /* 0x0003f44101007387 */ /* 0x0001e80000100800 */
[----:B0-----:R-:W3:Y:S01]  /*24e50*/  LDL.LU R65, [R1+0x3ec] ;  /* 0x0003ec0001417983 */ /* 0x001ee20000300800 */
[----:B------:R-:W-:-:S03]  /*24e60*/  F2FP.F16.F32.PACK_AB R80, R64, R81 ;  /* 0x000000514050723e */ /* 0x000fc600000000ff */
[----:B------:R0:W4:Y:S04]  /*24e70*/  LDL.LU R81, [R1+0xb14] ;  /* 0x000b140001517983 */ /* 0x0001280000300800 */
[----:B------:R0:W-:Y:S01]  /*24e80*/  STL [R1+0x3f0], R80 ;  /* 0x0003f05001007387 */ /* 0x0001e20000100800 */
[----:B------:R-:W-:-:S03]  /*24e90*/  F2FP.F16.F32.PACK_AB R2, R60, R79 ;  /* 0x0000004f3c02723e */ /* 0x000fc600000000ff */
[----:B0-----:R0:W4:Y:S01]  /*24ea0*/  LDL.LU R80, [R1+0xb10] ;  /* 0x000b100001507983 */ /* 0x0011220000300800 */
[----:B------:R-:W-:Y:S02]  /*24eb0*/  F2FP.F16.F32.PACK_AB R59, R59, R78 ;  /* 0x0000004e3b3b723e */ /* 0x000fe400000000ff */
[----:B------:R-:W-:Y:S02]  /*24ec0*/  F2FP.F16.F32.PACK_AB R58, R58, R77 ;  /* 0x0000004d3a3a723e */ /* 0x000fe400000000ff */
[----:B------:R-:W-:Y:S02]  /*24ed0*/  F2FP.F16.F32.PACK_AB R57, R57, R76 ;  /* 0x0000004c3939723e */ /* 0x000fe400000000ff */
[----:B------:R-:W-:Y:S02]  /*24ee0*/  F2FP.F16.F32.PACK_AB R56, R56, R75 ;  /* 0x0000004b3838723e */ /* 0x000fe400000000ff */
[----:B------:R-:W-:Y:S02]  /*24ef0*/  F2FP.F16.F32.PACK_AB R55, R55, R74 ;  /* 0x0000004a3737723e */ /* 0x000fe400000000ff */
[----:B------:R-:W-:-:S02]  /*24f00*/  F2FP.F16.F32.PACK_AB R54, R54, R73 ;  /* 0x000000493636723e */ /* 0x000fc400000000ff */
[----:B------:R-:W-:Y:S02]  /*24f10*/  F2FP.F16.F32.PACK_AB R53, R53, R72 ;  /* 0x000000483535723e */ /* 0x000fe400000000ff */
[----:B------:R-:W-:Y:S02]  /*24f20*/  F2FP.F16.F32.PACK_AB R52, R52, R71 ;  /* 0x000000473434723e */ /* 0x000fe400000000ff */
[----:B------:R-:W-:Y:S02]  /*24f30*/  F2FP.F16.F32.PACK_AB R51, R51, R70 ;  /* 0x000000463333723e */ /* 0x000fe400000000ff */
[----:B------:R-:W-:Y:S02]  /*24f40*/  F2FP.F16.F32.PACK_AB R50, R50, R69 ;  /* 0x000000453232723e */ /* 0x000fe400000000ff */
[----:B--2---:R-:W-:Y:S02]  /*24f50*/  F2FP.F16.F32.PACK_AB R62, R62, R66 ;  /* 0x000000423e3e723e */ /* 0x004fe400000000ff */
[----:B---3--:R-:W-:-:S02]  /*24f60*/  F2FP.F16.F32.PACK_AB R64, R63, R65 ;  /* 0x000000413f40723e */ /* 0x008fc400000000ff */
[----:B------:R-:W-:-:S03]  /*24f70*/  F2FP.F16.F32.PACK_AB R63, R61, R67 ;  /* 0x000000433d3f723e */ /* 0x000fc600000000ff */
[----:B------:R-:W-:Y:S04]  /*24f80*/  STL [R1+0x3ec], R64 ;  /* 0x0003ec4001007387 */ /* 0x000fe80000100800 */
[----:B------:R-:W2:Y:S04]  /*24f90*/  LDL.LU R61, [R1+0x384] ;  /* 0x00038400013d7983 */ /* 0x000ea80000300800 */
[----:B------:R3:W-:Y:S04]  /*24fa0*/  STL [R1+0x3e8], R62 ;  /* 0x0003e83e01007387 */ /* 0x0007e80000100800 */
[----:B---3--:R-:W3:Y:S04]  /*24fb0*/  LDL.LU R62, [R1+0x380] ;  /* 0x00038000013e7983 */ /* 0x008ee80000300800 */
[----:B------:R0:W-:Y:S04]  /*24fc0*/  STL [R1+0x3e4], R63 ;  /* 0x0003e43f01007387 */ /* 0x0001e80000100800 */
[----:B0-----:R-:W4:Y:S04]  /*24fd0*/  LDL.LU R63, [R1+0x37c] ;  /* 0x00037c00013f7983 */ /* 0x001f280000300800 */
[----:B------:R-:W4:Y:S04]  /*24fe0*/  LDL.LU R64, [R1+0x378] ;  /* 0x0003780001407983 */ /* 0x000f280000300800 */
[----:B------:R-:W4:Y:S04]  /*24ff0*/  LDL.LU R65, [R1+0x374] ;  /* 0x0003740001417983 */ /* 0x000f280000300800 */
[----:B------:R-:W4:Y:S04]  /*25000*/  LDL.LU R66, [R1+0x370] ;  /* 0x0003700001427983 */ /* 0x000f280000300800 */
[----:B------:R-:W4:Y:S04]  /*25010*/  LDL.LU R67, [R1+0x36c] ;  /* 0x00036c0001437983 */ /* 0x000f280000300800 */
[----:B------:R0:W4:Y:S04]  /*25020*/  LDL.LU R79, [R1+0xb0c] ;  /* 0x000b0c00014f7983 */ /* 0x0001280000300800 */
[----:B------:R-:W4:Y:S04]  /*25030*/  LDL.LU R60, [R1+0x388] ;  /* 0x00038800013c7983 */ /* 0x000f280000300800 */
[----:B------:R0:W-:Y:S04]  /*25040*/  STL [R1+0x3e0], R2 ;  /* 0x0003e00201007387 */ /* 0x0001e80000100800 */
[----:B0-----:R-:W4:Y:S04]  /*25050*/  LDL.LU R2, [R1+0x368] ;  /* 0x0003680001027983 */ /* 0x001f280000300800 */
[----:B------:R0:W4:Y:S04]  /*25060*/  LDL.LU R78, [R1+0xb08] ;  /* 0x000b0800014e7983 */ /* 0x0001280000300800 */
        /* <DEDUP_REMOVED lines=28> */
[----:B0-----:R-:W4:Y:S01]  /*25230*/  LDL.LU R50, [R1+0x3b0] ;  /* 0x0003b00001327983 */ /* 0x001f220000300800 */
[----:B------:R-:W-:-:S03]  /*25240*/  F2FP.F16.F32.PACK_AB R49, R49, R68 ;  /* 0x000000443131723e */ /* 0x000fc600000000ff */
[----:B------:R0:W4:Y:S04]  /*25250*/  LDL.LU R68, [R1+0xae0] ;  /* 0x000ae00001447983 */ /* 0x0001280000300800 */
[----:B------:R-:W-:Y:S01]  /*25260*/  STL [R1+0x3b4], R49 ;  /* 0x0003b43101007387 */ /* 0x000fe20000100800 */
[----:B--2---:R-:W-:Y:S02]  /*25270*/  F2FP.F16.F32.PACK_AB R37, R37, R61 ;  /* 0x0000003d2525723e */ /* 0x004fe400000000ff */
[----:B---3--:R-:W-:Y:S02]  /*25280*/  F2FP.F16.F32.PACK_AB R36, R36, R62 ;  /* 0x0000003e2424723e */ /* 0x008fe400000000ff */
[----:B----4-:R-:W-:Y:S02]  /*25290*/  F2FP.F16.F32.PACK_AB R35, R35, R63 ;  /* 0x0000003f2323723e */ /* 0x010fe400000000ff */
[----:B------:R-:W-:-:S02]  /*252a0*/  F2FP.F16.F32.PACK_AB R34, R34, R64 ;  /* 0x000000402222723e */ /* 0x000fc400000000ff */
        /* <DEDUP_REMOVED lines=14> */
[----:B------:R-:W-:-:S05]  /*25390*/  F2FP.F16.F32.PACK_AB R48, R48, R50 ;  /* 0x000000323030723e */ /* 0x000fca00000000ff */
        /* <DEDUP_REMOVED lines=16> */
[----:B--2---:R-:W2:Y:S04]  /*254a0*/  LDL.LU R43, [R1+0x364] ;  /* 0x00036400012b7983 */ /* 0x004ea80000300800 */
[----:B------:R-:W-:Y:S04]  /*254b0*/  STL [R1+0x370], R32 ;  /* 0x0003702001007387 */ /* 0x000fe80000100800 */
[----:B------:R3:W-:Y:S04]  /*254c0*/  STL [R1+0x36c], R3 ;  /* 0x00036c0301007387 */ /* 0x0007e80000100800 */
[----:B------:R-:W4:Y:S04]  /*254d0*/  LDL.LU R44, [R1+0x360] ;  /* 0x00036000012c7983 */ /* 0x000f280000300800 */
[----:B------:R-:W2:Y:S04]  /*254e0*/  LDL.LU R45, [R1+0x35c] ;  /* 0x00035c00012d7983 */ /* 0x000ea80000300800 */
[----:B------:R-:W-:Y:S04]  /*254f0*/  STL [R1+0x368], R0 ;  /* 0x0003680001007387 */ /* 0x000fe80000100800 */
        /* <DEDUP_REMOVED lines=23> */
[----:B------:R-:W2:Y:S04]  /*25670*/  LDL.LU R2, [R1+0x2f4] ;  /* 0x0002f40001027983 */ /* 0x000ea80000300800 */
[----:B--2---:R2:W-:Y:S04]  /*25680*/  STL [R1+0xadc], R2 ;  /* 0x000adc0201007387 */ /* 0x0045e80000100800 */
[----:B--2---:R-:W2:Y:S01]  /*25690*/  LDL.LU R2, [R1+0x2fc] ;  /* 0x0002fc0001027983 */ /* 0x004ea20000300800 */
[----:B------:R-:W-:-:S02]  /*256a0*/  F2FP.F16.F32.PACK_AB R93, R29, R43 ;  /* 0x0000002b1d5d723e */ /* 0x000fc400000000ff */
[----:B----4-:R-:W-:Y:S01]  /*256b0*/  F2FP.F16.F32.PACK_AB R92, R28, R44 ;  /* 0x0000002c1c5c723e */ /* 0x010fe200000000ff */
[----:B------:R-:W4:Y:S01]  /*256c0*/  LDL.LU R0, [R1+0x2e4] ;  /* 0x0002e40001007983 */ /* 0x000f220000300800 */
[----:B------:R-:W-:Y:S02]  /*256d0*/  F2FP.F16.F32.PACK_AB R91, R27, R45 ;  /* 0x0000002d1b5b723e */ /* 0x000fe400000000ff */
[----:B------:R-:W-:Y:S01]  /*256e0*/  F2FP.F16.F32.PACK_AB R90, R26, R46 ;  /* 0x0000002e1a5a723e */ /* 0x000fe200000000ff */
[----:B------:R-:W-:Y:S01]  /*256f0*/  STL [R1+0xa80], R93 ;  /* 0x000a805d01007387 */ /* 0x000fe20000100800 */
[----:B------:R-:W-:Y:S02]  /*25700*/  F2FP.F16.F32.PACK_AB R89, R25, R47 ;  /* 0x0000002f1959723e */ /* 0x000fe400000000ff */
[----:B------:R-:W-:Y:S01]  /*25710*/  F2FP.F16.F32.PACK_AB R88, R24, R48 ;  /* 0x000000301858723e */ /* 0x000fe200000000ff */
[----:B------:R-:W-:Y:S01]  /*25720*/  STL [R1+0xaa0], R93 ;  /* 0x000aa05d01007387 */ /* 0x000fe20000100800 */
[----:B------:R-:W-:-:S02]  /*25730*/  F2FP.F16.F32.PACK_AB R87, R23, R49 ;  /* 0x000000311757723e */ /* 0x000fc400000000ff */
[----:B------:R-:W-:Y:S01]  /*25740*/  F2FP.F16.F32.PACK_AB R86, R22, R50 ;  /* 0x000000321656723e */ /* 0x000fe200000000ff */
[----:B------:R-:W-:Y:S01]  /*25750*/  STL [R1+0xad4], R93 ;  /* 0x000ad45d01007387 */ /* 0x000fe20000100800 */
[----:B------:R-:W-:Y:S02]  /*25760*/  F2FP.F16.F32.PACK_AB R85, R21, R51 ;  /* 0x000000331555723e */ /* 0x000fe400000000ff */
[----:B------:R-:W-:Y:S01]  /*25770*/  F2FP.F16.F32.PACK_AB R84, R20, R52 ;  /* 0x000000341454723e */ /* 0x000fe200000000ff */
[----:B------:R0:W-:Y:S01]  /*25780*/  STL [R1+0xa84], R92 ;  /* 0x000a845c01007387 */ /* 0x0001e20000100800 */
[----:B------:R-:W-:Y:S02]  /*25790*/  F2FP.F16.F32.PACK_AB R83, R19, R53 ;  /* 0x000000351353723e */ /* 0x000fe400000000ff */
[----:B------:R-:W-:Y:S02]  /*257a0*/  F2FP.F16.F32.PACK_AB R82, R18, R54 ;  /* 0x000000361252723e */ /* 0x000fe400000000ff */
[----:B------:R-:W-:-:S02]  /*257b0*/  F2FP.F16.F32.PACK_AB R81, R17, R55 ;  /* 0x000000371151723e */ /* 0x000fc400000000ff */
[----:B------:R-:W-:Y:S02]  /*257c0*/  F2FP.F16.F32.PACK_AB R80, R16, R56 ;  /* 0x000000381050723e */ /* 0x000fe400000000ff */
[----:B------:R-:W-:Y:S01]  /*257d0*/  F2FP.F16.F32.PACK_AB R79, R15, R57 ;  /* 0x000000390f4f723e */ /* 0x000fe200000000ff */
[----:B0-----:R-:W4:Y:S01]  /*257e0*/  LDL.LU R92, [R1+0x2f0] ;  /* 0x0002f000015c7983 */ /* 0x001f220000300800 */
[----:B------:R-:W-:Y:S02]  /*257f0*/  F2FP.F16.F32.PACK_AB R78, R14, R58 ;  /* 0x0000003a0e4e723e */ /* 0x000fe400000000ff */
[----:B------:R-:W-:Y:S01]  /*25800*/  F2FP.F16.F32.PACK_AB R77, R13, R59 ;  /* 0x0000003b0d4d723e */ /* 0x000fe200000000ff */
[----:B------:R-:W-:Y:S01]  /*25810*/  STL [R1+0xab0], R91 ;  /* 0x000ab05b01007387 */ /* 0x000fe20000100800 */
[----:B------:R-:W-:Y:S02]  /*25820*/  F2FP.F16.F32.PACK_AB R76, R12, R60 ;  /* 0x0000003c0c4c723e */ /* 0x000fe400000000ff */
[----:B------:R-:W-:Y:S01]  /*25830*/  F2FP.F16.F32.PACK_AB R75, R11, R61 ;  /* 0x0000003d0b4b723e */ /* 0x000fe200000000ff */
[----:B------:R0:W-:Y:S01]  /*25840*/  STL [R1+0xab4], R90 ;  /* 0x000ab45a01007387 */ /* 0x0001e20000100800 */
[----:B------:R-:W-:-:S02]  /*25850*/  F2FP.F16.F32.PACK_AB R74, R10, R62 ;  /* 0x0000003e0a4a723e */ /* 0x000fc400000000ff */
[----:B------:R-:W-:Y:S02]  /*25860*/  F2FP.F16.F32.PACK_AB R73, R9, R63 ;  /* 0x0000003f0949723e */ /* 0x000fe400000000ff */
[----:B------:R-:W-:Y:S02]  /*25870*/  F2FP.F16.F32.PACK_AB R72, R8, R64 ;  /* 0x000000400848723e */ /* 0x000fe400000000ff */
[----:B------:R-:W-:Y:S02]  /*25880*/  F2FP.F16.F32.PACK_AB R71, R7, R65 ;  /* 0x000000410747723e */ /* 0x000fe400000000ff */
[----:B------:R-:W-:Y:S01]  /*25890*/  F2FP.F16.F32.PACK_AB R70, R6, R66 ;  /* 0x000000420646723e */ /* 0x000fe200000000ff */
[----:B0-----:R-:W4:Y:S01]  /*258a0*/  LDL.LU R90, [R1+0x2d8] ;  /* 0x0002d800015a7983 */ /* 0x001f220000300800 */
[----:B------:R-:W-:Y:S02]  /*258b0*/  F2FP.F16.F32.PACK_AB R69, R5, R67 ;  /* 0x000000430545723e */ /* 0x000fe400000000ff */
[----:B---3--:R-:W-:Y:S01]  /*258c0*/  F2FP.F16.F32.PACK_AB R68, R4, R3 ;  /* 0x000000030444723e */ /* 0x008fe200000000ff */
[----:B------:R0:W-:Y:S01]  /*258d0*/  STL [R1+0xab8], R89 ;  /* 0x000ab85901007387 */ /* 0x0001e20000100800 */
[----:B------:R-:W2:Y:S03]  /*258e0*/  LDTM.x64 R4, tmem[UR10+0x140] ;  /* 0x0001400a000479ee */ /* 0x000ea60008340000 */
[----:B0-----:R-:W3:Y:S04]  /*258f0*/  LDL.LU R89, [R1+0x2dc] ;  /* 0x0002dc0001597983 */ /* 0x001ee80000300800 */
[----:B------:R0:W-:Y:S04]  /*25900*/  STL [R1+0xabc], R88 ;  /* 0x000abc5801007387 */ /* 0x0001e80000100800 */
[----:B0-----:R-:W3:Y:S04]  /*25910*/  LDL.LU R88, [R1+0x2e0] ;  /* 0x0002e00001587983 */ /* 0x001ee80000300800 */
[----:B------:R-:W-:Y:S04]  /*25920*/  STL [R1+0xac0], R87 ;  /* 0x000ac05701007387 */ /* 0x000fe80000100800 */
[----:B------:R0:W-:Y:S04]  /*25930*/  STL [R1+0xac4], R86 ;  /* 0x000ac45601007387 */ /* 0x0001e80000100800 */
[----:B0-----:R-:W3:Y:S04]  /*25940*/  LDL.LU R86, [R1+0x2e8] ;  /* 0x0002e80001567983 */ /* 0x001ee80000300800 */
[----:B------:R0:W-:Y:S04]  /*25950*/  STL [R1+0xac8], R85 ;  /* 0x000ac85501007387 */ /* 0x0001e80000100800 */
[----:B0-----:R-:W3:Y:S04]  /*25960*/  LDL.LU R85, [R1+0x2ec] ;  /* 0x0002ec0001557983 */ /* 0x001ee80000300800 */
[----:B------:R0:W-:Y:S04]  /*25970*/  STL [R1+0xacc], R84 ;  /* 0x000acc5401007387 */ /* 0x0001e80000100800 */
[----:B0-----:R-:W3:Y:S04]  /*25980*/  LDL.LU R84, [R1+0x2f8] ;  /* 0x0002f80001547983 */ /* 0x001ee80000300800 */
[----:B------:R-:W-:Y:S04]  /*25990*/  STL [R1+0xad0], R83 ;  /* 0x000ad05301007387 */ /* 0x000fe80000100800 */
[----:B------:R-:W3:Y:S04]  /*259a0*/  LDL.LU R91, [R1+0x2d4] ;  /* 0x0002d400015b7983 */ /* 0x000ee80000300800 */
[----:B------:R-:W3:Y:S01]  /*259b0*/  LDL.LU R3, [R1+0x2d0] ;  /* 0x0002d00001037983 */ /* 0x000ee20000300800 */
[----:B--2---:R-:W-:-:S03]  /*259c0*/  F2FP.F16.F32.PACK_AB R93, R67, R2 ;  /* 0x00000002435d723e */ /* 0x004fc600000000ff */
[----:B------:R-:W2:Y:S04]  /*259d0*/  LDL.LU R2, [R1+0xadc] ;  /* 0x000adc0001027983 */ /* 0x000ea80000300800 */
[----:B------:R0:W-:Y:S04]  /*259e0*/  STL [R1+0x2fc], R93 ;  /* 0x0002fc5d01007387 */ /* 0x0001e80000100800 */
[----:B0-----:R-:W2:Y:S01]  /*259f0*/  LDL.LU R93, [R1+0x2cc] ;  /* 0x0002cc00015d7983 */ /* 0x001ea20000300800 */
[----:B----4-:R-:W-:Y:S02]  /*25a00*/  F2FP.F16.F32.PACK_AB R87, R61, R0 ;  /* 0x000000003d57723e */ /* 0x010fe400000000ff */
[----:B------:R-:W-:-:S02]  /*25a10*/  F2FP.F16.F32.PACK_AB R58, R58, R90 ;  /* 0x0000005a3a3a723e */ /* 0x000fc400000000ff */
[----:B---3--:R-:W-:Y:S02]  /*25a20*/  F2FP.F16.F32.PACK_AB R59, R59, R89 ;  /* 0x000000593b3b723e */ /* 0x008fe400000000ff */
[----:B------:R-:W-:Y:S02]  /*25a30*/  F2FP.F16.F32.PACK_AB R60, R60, R88 ;  /* 0x000000583c3c723e */ /* 0x000fe400000000ff */
[----:B------:R-:W-:Y:S02]  /*25a40*/  F2FP.F16.F32.PACK_AB R83, R66, R84 ;  /* 0x000000544253723e */ /* 0x000fe400000000ff */
[----:B------:R-:W3:Y:S01]  /*25a50*/  LDL.LU R84, [R1+0x2c0] ;  /* 0x0002c00001547983 */ /* 0x000ee20000300800 */
[----:B------:R-:W-:-:S03]  /*25a60*/  F2FP.F16.F32.PACK_AB R66, R64, R92 ;  /* 0x0000005c4042723e */ /* 0x000fc600000000ff */
[----:B------:R-:W-:Y:S01]  /*25a70*/  STL [R1+0x2f8], R83 ;  /* 0x0002f85301007387 */ /* 0x000fe20000100800 */
[----:B------:R-:W-:Y:S02]  /*25a80*/  F2FP.F16.F32.PACK_AB R64, R63, R85 ;  /* 0x000000553f40723e */ /* 0x000fe400000000ff */
[----:B------:R-:W-:Y:S02]  /*25a90*/  F2FP.F16.F32.PACK_AB R57, R57, R91 ;  /* 0x0000005b3939723e */ /* 0x000fe400000000ff */
[----:B------:R-:W-:Y:S02]  /*25aa0*/  F2FP.F16.F32.PACK_AB R56, R56, R3 ;  /* 0x000000033838723e */ /* 0x000fe400000000ff */
[----:B--2---:R-:W-:Y:S02]  /*25ab0*/  F2FP.F16.F32.PACK_AB R67, R65, R2 ;  /* 0x000000024143723e */ /* 0x004fe400000000ff */
[----:B------:R-:W2:Y:S01]  /*25ac0*/  LDL.LU R2, [R1+0x2b8] ;  /* 0x0002b80001027983 */ /* 0x000ea20000300800 */
[----:B------:R-:W-:-:S03]  /*25ad0*/  F2FP.F16.F32.PACK_AB R65, R62, R86 ;  /* 0x000000563e41723e */ /* 0x000fc600000000ff */
[----:B------:R-:W-:Y:S04]  /*25ae0*/  STL [R1+0x2f4], R67 ;  /* 0x0002f44301007387 */ /* 0x000fe80000100800 */
[----:B------:R-:W4:Y:S04]  /*25af0*/  LDL.LU R92, [R1+0x2b4] ;  /* 0x0002b400015c7983 */ /* 0x000f280000300800 */
[----:B------:R-:W-:Y:S04]  /*25b00*/  STL [R1+0x2f0], R66 ;  /* 0x0002f04201007387 */ /* 0x000fe80000100800 */
[----:B------:R-:W4:Y:S04]  /*25b10*/  LDL.LU R63, [R1+0x2bc] ;  /* 0x0002bc00013f7983 */ /* 0x000f280000300800 */
[----:B------:R-:W4:Y:S04]  /*25b20*/  LDL.LU R85, [R1+0x2b0] ;  /* 0x0002b00001557983 */ /* 0x000f280000300800 */
[----:B------:R0:W-:Y:S04]  /*25b30*/  STL [R1+0x2ec], R64 ;  /* 0x0002ec4001007387 */ /* 0x0001e80000100800 */
[----:B------:R-:W4:Y:S04]  /*25b40*/  LDL.LU R62, [R1+0x2c4] ;  /* 0x0002c400013e7983 */ /* 0x000f280000300800 */
[----:B0-----:R-:W4:Y:S04]  /*25b50*/  LDL.LU R64, [R1+0x2ac] ;  /* 0x0002ac0001407983 */ /* 0x001f280000300800 */
        /* <DEDUP_REMOVED lines=10> */
[----:B------:R-:W4:Y:S04]  /*25c00*/  LDL.LU R88, [R1+0x290] ;  /* 0x0002900001587983 */ /* 0x000f280000300800 */
[----:B------:R-:W-:Y:S04]  /*25c10*/  STL [R1+0x2e0], R60 ;  /* 0x0002e03c01007387 */ /* 0x000fe80000100800 */
[----:B------:R-:W4:Y:S04]  /*25c20*/  LDL.LU R89, [R1+0x28c] ;  /* 0x00028c0001597983 */ /* 0x000f280000300800 */
[----:B------:R-:W-:Y:S04]  /*25c30*/  STL [R1+0x2dc], R59 ;  /* 0x0002dc3b01007387 */ /* 0x000fe80000100800 */
[----:B------:R-:W4:Y:S04]  /*25c40*/  LDL.LU R90, [R1+0x288] ;  /* 0x00028800015a7983 */ /* 0x000f280000300800 */
[----:B------:R-:W-:Y:S04]  /*25c50*/  STL [R1+0x2d8], R58 ;  /* 0x0002d83a01007387 */ /* 0x000fe80000100800 */
[----:B------:R-:W4:Y:S04]  /*25c60*/  LDL.LU R91, [R1+0x284] ;  /* 0x00028400015b7983 */ /* 0x000f280000300800 */
[----:B------:R-:W-:Y:S04]  /*25c70*/  STL [R1+0x2d4], R57 ;  /* 0x0002d43901007387 */ /* 0x000fe80000100800 */
[----:B------:R-:W4:Y:S01]  /*25c80*/  LDL.LU R3, [R1+0x280] ;  /* 0x0002800001037983 */ /* 0x000f220000300800 */
[----:B------:R-:W-:-:S03]  /*25c90*/  F2FP.F16.F32.PACK_AB R55, R55, R93 ;  /* 0x0000005d3737723e */ /* 0x000fc600000000ff */
[----:B------:R-:W-:Y:S04]  /*25ca0*/  STL [R1+0x2d0], R56 ;  /* 0x0002d03801007387 */ /* 0x000fe80000100800 */
[----:B------:R-:W4:Y:S01]  /*25cb0*/  LDL.LU R93, [R1+0x27c] ;  /* 0x00027c00015d7983 */ /* 0x000f220000300800 */
[----:B---3--:R-:W-:-:S03]  /*25cc0*/  F2FP.F16.F32.PACK_AB R52, R52, R84 ;  /* 0x000000543434723e */ /* 0x008fc600000000ff */
[----:B------:R-:W-:Y:S01]  /*25cd0*/  STL [R1+0x2cc], R55 ;  /* 0x0002cc3701007387 */ /* 0x000fe20000100800 */
[----:B--2---:R-:W-:Y:S02]  /*25ce0*/  F2FP.F16.F32.PACK_AB R50, R50, R2 ;  /* 0x000000023232723e */ /* 0x004fe400000000ff */
[----:B----4-:R-:W-:Y:S02]  /*25cf0*/  F2FP.F16.F32.PACK_AB R49, R49, R92 ;  /* 0x0000005c3131723e */ /* 0x010fe400000000ff */
[----:B------:R-:W-:Y:S02]  /*25d00*/  F2FP.F16.F32.PACK_AB R51, R51, R63 ;  /* 0x0000003f3333723e */ /* 0x000fe400000000ff */
[----:B------:R-:W-:Y:S02]  /*25d10*/  F2FP.F16.F32.PACK_AB R53, R53, R62 ;  /* 0x0000003e3535723e */ /* 0x000fe400000000ff */
[----:B------:R-:W-:Y:S02]  /*25d20*/  F2FP.F16.F32.PACK_AB R48, R48, R85 ;  /* 0x000000553030723e */ /* 0x000fe400000000ff */
[----:B------:R-:W-:-:S02]  /*25d30*/  F2FP.F16.F32.PACK_AB R47, R47, R64 ;  /* 0x000000402f2f723e */ /* 0x000fc400000000ff */
[----:B------:R-:W-:Y:S02]  /*25d40*/  F2FP.F16.F32.PACK_AB R46, R46, R65 ;  /* 0x000000412e2e723e */ /* 0x000fe400000000ff */
[----:B------:R-:W-:Y:S02]  /*25d50*/  F2FP.F16.F32.PACK_AB R45, R45, R66 ;  /* 0x000000422d2d723e */ /* 0x000fe400000000ff */
[----:B------:R-:W-:Y:S02]  /*25d60*/  F2FP.F16.F32.PACK_AB R44, R44, R67 ;  /* 0x000000432c2c723e */ /* 0x000fe400000000ff */
[----:B------:R-:W-:-:S05]  /*25d70*/  F2FP.F16.F32.PACK_AB R54, R54, R61 ;  /* 0x0000003d3636723e */ /* 0x000fca00000000ff */
[----:B------:R-:W-:Y:S04]  /*25d80*/  STL [R1+0x2c8], R54 ;  /* 0x0002c83601007387 */ /* 0x000fe80000100800 */
[----:B------:R-:W2:Y:S04]  /*25d90*/  LDL.LU R84, [R1+0x278] ;  /* 0x0002780001547983 */ /* 0x000ea80000300800 */
[----:B------:R-:W-:Y:S04]  /*25da0*/  STL [R1+0x2c4], R53 ;  /* 0x0002c43501007387 */ /* 0x000fe80000100800 */
[----:B------:R-:W-:Y:S04]  /*25db0*/  STL [R1+0x2c0], R52 ;  /* 0x0002c03401007387 */ /* 0x000fe80000100800 */
[----:B------:R-:W3:Y:S04]  /*25dc0*/  LDL.LU R2, [R1+0x274] ;  /* 0x0002740001027983 */ /* 0x000ee80000300800 */
[----:B------:R-:W-:Y:S04]  /*25dd0*/  STL [R1+0x2bc], R51 ;  /* 0x0002bc3301007387 */ /* 0x000fe80000100800 */
[----:B------:R-:W-:Y:S04]  /*25de0*/  STL [R1+0x2b8], R50 ;  /* 0x0002b83201007387 */ /* 0x000fe80000100800 */
[----:B------:R-:W4:Y:S04]  /*25df0*/  LDL.LU R92, [R1+0x270] ;  /* 0x00027000015c7983 */ /* 0x000f280000300800 */
[----:B------:R-:W-:Y:S01]  /*25e00*/  STL [R1+0x2b4], R49 ;  /* 0x0002b43101007387 */ /* 0x000fe20000100800 */
[----:B------:R-:W-:-:S03]  /*25e10*/  F2FP.F16.F32.PACK_AB R43, R43, R83 ;  /* 0x000000532b2b723e */ /* 0x000fc600000000ff */
[----:B------:R-:W4:Y:S01]  /*25e20*/  LDL.LU R85, [R1+0x26c] ;  /* 0x00026c0001557983 */ /* 0x000f220000300800 */
[----:B------:R-:W-:-:S03]  /*25e30*/  F2FP.F16.F32.PACK_AB R42, R42, R86 ;  /* 0x000000562a2a723e */ /* 0x000fc600000000ff */
[----:B------:R-:W-:Y:S01]  /*25e40*/  STL [R1+0x2b0], R48 ;  /* 0x0002b03001007387 */ /* 0x000fe20000100800 */
[----:B------:R-:W-:-:S03]  /*25e50*/  F2FP.F16.F32.PACK_AB R41, R41, R87 ;  /* 0x000000572929723e */ /* 0x000fc600000000ff */
[----:B------:R-:W-:Y:S04]  /*25e60*/  STL [R1+0x2ac], R47 ;  /* 0x0002ac2f01007387 */ /* 0x000fe80000100800 */
[----:B------:R-:W-:Y:S01]  /*25e70*/  STL [R1+0x2a8], R46 ;  /* 0x0002a82e01007387 */ /* 0x000fe20000100800 */
[----:B------:R-:W-:-:S03]  /*25e80*/  F2FP.F16.F32.PACK_AB R40, R40, R88 ;  /* 0x000000582828723e */ /* 0x000fc600000000ff */
[----:B------:R-:W-:Y:S04]  /*25e90*/  STL [R1+0x2a4], R45 ;  /* 0x0002a42d01007387 */ /* 0x000fe80000100800 */
[----:B------:R-:W-:Y:S01]  /*25ea0*/  STL [R1+0x2a0], R44 ;  /* 0x0002a02c01007387 */ /* 0x000fe20000100800 */
[----:B------:R-:W-:-:S03]  /*25eb0*/  F2FP.F16.F32.PACK_AB R39, R39, R89 ;  /* 0x000000592727723e */ /* 0x000fc600000000ff */
[----:B------:R-:W4:Y:S04]  /*25ec0*/  LDL.LU R86, [R1+0x268] ;  /* 0x0002680001567983 */ /* 0x000f280000300800 */
[----:B------:R-:W-:Y:S04]  /*25ed0*/  STL [R1+0x29c], R43 ;  /* 0x00029c2b01007387 */ /* 0x000fe80000100800 */
[----:B------:R-:W-:Y:S01]  /*25ee0*/  STL [R1+0x298], R42 ;  /* 0x0002982a01007387 */ /* 0x000fe20000100800 */
[----:B------:R-:W-:-:S03]  /*25ef0*/  F2FP.F16.F32.PACK_AB R38, R38, R90 ;  /* 0x0000005a2626723e */ /* 0x000fc600000000ff */
[----:B------:R-:W4:Y:S04]  /*25f00*/  LDL.LU R87, [R1+0x264] ;  /* 0x0002640001577983 */ /* 0x000f280000300800 */
[----:B------:R-:W-:Y:S04]  /*25f10*/  STL [R1+0x294], R41 ;  /* 0x0002942901007387 */ /* 0x000fe80000100800 */
[----:B------:R-:W4:Y:S04]  /*25f20*/  LDL.LU R88, [R1+0x260] ;  /* 0x0002600001587983 */ /* 0x000f280000300800 */
[----:B------:R-:W-:Y:S04]  /*25f30*/  STL [R1+0x290], R40 ;  /* 0x0002902801007387 */ /* 0x000fe80000100800 */
[----:B------:R-:W4:Y:S01]  /*25f40*/  LDL.LU R89, [R1+0x25c] ;  /* 0x00025c0001597983 */ /* 0x000f220000300800 */
[----:B------:R-:W-:-:S03]  /*25f50*/  F2FP.F16.F32.PACK_AB R37, R37, R91 ;  /* 0x0000005b2525723e */ /* 0x000fc600000000ff */
[----:B------:R-:W-:Y:S04]  /*25f60*/  STL [R1+0x28c], R39 ;  /* 0x00028c2701007387 */ /* 0x000fe80000100800 */
[----:B------:R-:W4:Y:S04]  /*25f70*/  LDL.LU R90, [R1+0x258] ;  /* 0x00025800015a7983 */ /* 0x000f280000300800 */
[----:B------:R-:W-:Y:S04]  /*25f80*/  STL [R1+0x288], R38 ;  /* 0x0002882601007387 */ /* 0x000fe80000100800 */
[----:B------:R-:W4:Y:S01]  /*25f90*/  LDL.LU R91, [R1+0x254] ;  /* 0x00025400015b7983 */ /* 0x000f220000300800 */
[----:B------:R-:W-:-:S03]  /*25fa0*/  F2FP.F16.F32.PACK_AB R36, R36, R3 ;  /* 0x000000032424723e */ /* 0x000fc600000000ff */
[----:B------:R-:W-:Y:S04]  /*25fb0*/  STL [R1+0x284], R37 ;  /* 0x0002842501007387 */ /* 0x000fe80000100800 */
[----:B------:R-:W4:Y:S01]  /*25fc0*/  LDL.LU R3, [R1+0x250] ;  /* 0x0002500001037983 */ /* 0x000f220000300800 */
[----:B------:R-:W-:-:S03]  /*25fd0*/  F2FP.F16.F32.PACK_AB R35, R35, R93 ;  /* 0x0000005d2323723e */ /* 0x000fc600000000ff */
[----:B------:R-:W-:Y:S04]  /*25fe0*/  STL [R1+0x280], R36 ;  /* 0x0002802401007387 */ /* 0x000fe80000100800 */
[----:B------:R-:W4:Y:S04]  /*25ff0*/  LDL.LU R61, [R1+0x24c] ;  /* 0x00024c00013d7983 */ /* 0x000f280000300800 */
[----:B------:R-:W4:Y:S04]  /*26000*/  LDL.LU R62, [R1+0x248] ;  /* 0x00024800013e7983 */ /* 0x000f280000300800 */
[----:B------:R-:W-:Y:S04]  /*26010*/  STL [R1+0x27c], R35 ;  /* 0x00027c2301007387 */ /* 0x000fe80000100800 */
[----:B------:R-:W4:Y:S04]  /*26020*/  LDL.LU R93, [R1+0x244] ;  /* 0x00024400015d7983 */ /* 0x000f280000300800 */
[----:B------:R-:W4:Y:S04]  /*26030*/  LDL.LU R63, [R1+0x240] ;  /* 0x00024000013f7983 */ /* 0x000f280000300800 */
[----:B------:R-:W4:Y:S01]  /*26040*/  LDL.LU R83, [R1+0x23c] ;  /* 0x00023c0001537983 */ /* 0x000f220000300800 */
[----:B--2---:R-:W-:-:S05]  /*26050*/  F2FP.F16.F32.PACK_AB R34, R34, R84 ;  /* 0x000000542222723e */ /* 0x004fca00000000ff */
[----:B------:R-:W-:Y:S01]  /*26060*/  STL [R1+0x278], R34 ;  /* 0x0002782201007387 */ /* 0x000fe20000100800 */
[----:B---3--:R-:W-:-:S03]  /*26070*/  F2FP.F16.F32.PACK_AB R33, R33, R2 ;  /* 0x000000022121723e */ /* 0x008fc600000000ff */
[----:B------:R-:W2:Y:S04]  /*26080*/  LDL.LU R2, [R1+0x238] ;  /* 0x0002380001027983 */ /* 0x000ea80000300800 */
[----:B------:R-:W-:Y:S01]  /*26090*/  STL [R1+0x274], R33 ;  /* 0x0002742101007387 */ /* 0x000fe20000100800 */
[----:B----4-:R-:W-:-:S03]  /*260a0*/  F2FP.F16.F32.PACK_AB R32, R32, R92 ;  /* 0x0000005c2020723e */ /* 0x010fc600000000ff */
[----:B------:R-:W3:Y:S04]  /*260b0*/  LDL.LU R92, [R1+0x234] ;  /* 0x00023400015c7983 */ /* 0x000ee80000300800 */
[----:B------:R-:W-:Y:S01]  /*260c0*/  STL [R1+0x270], R32 ;  /* 0x0002702001007387 */ /* 0x000fe20000100800 */
[----:B------:R-:W-:-:S03]  /*260d0*/  F2FP.F16.F32.PACK_AB R31, R31, R85 ;  /* 0x000000551f1f723e */ /* 0x000fc600000000ff */
[----:B------:R-:W4:Y:S04]  /*260e0*/  LDL.LU R64, [R1+0x230] ;  /* 0x0002300001407983 */ /* 0x000f280000300800 */
[----:B------:R-:W4:Y:S04]  /*260f0*/  LDL.LU R65, [R1+0x22c] ;  /* 0x00022c0001417983 */ /* 0x000f280000300800 */
[----:B------:R-:W-:Y:S04]  /*26100*/  STL [R1+0x26c], R31 ;  /* 0x00026c1f01007387 */ /* 0x000fe80000100800 */
[----:B------:R-:W4:Y:S04]  /*26110*/  LDL.LU R66, [R1+0x228] ;  /* 0x0002280001427983 */ /* 0x000f280000300800 */
[----:B------:R-:W4:Y:S04]  /*26120*/  LDL.LU R67, [R1+0x224] ;  /* 0x0002240001437983 */ /* 0x000f280000300800 */
[----:B------:R-:W4:Y:S01]  /*26130*/  LDL.LU R84, [R1+0x220] ;  /* 0x0002200001547983 */ /* 0x000f220000300800 */
[----:B------:R-:W-:-:S03]  /*26140*/  F2FP.F16.F32.PACK_AB R30, R30, R86 ;  /* 0x000000561e1e723e */ /* 0x000fc600000000ff */
[----:B------:R-:W4:Y:S04]  /*26150*/  LDL.LU R85, [R1+0x21c] ;  /* 0x00021c0001557983 */ /* 0x000f280000300800 */
[----:B------:R-:W4:Y:S01]  /*26160*/  LDL.LU R86, [R1+0x218] ;  /* 0x0002180001567983 */ /* 0x000f220000300800 */
[----:B------:R-:W-:-:S03]  /*26170*/  F2FP.F16.F32.PACK_AB R29, R29, R87 ;  /* 0x000000571d1d723e */ /* 0x000fc600000000ff */
[----:B------:R-:W-:Y:S04]  /*26180*/  STL [R1+0x268], R30 ;  /* 0x0002681e01007387 */ /* 0x000fe80000100800 */
        /* <DEDUP_REMOVED lines=18> */
[----:B------:R-:W-:Y:S01]  /*262b0*/  STL [R1+0x24c], R23 ;  /* 0x00024c1701007387 */ /* 0x000fe20000100800 */
[----:B------:R-:W-:-:S03]  /*262c0*/  F2FP.F16.F32.PACK_AB R21, R21, R93 ;  /* 0x0000005d1515723e */ /* 0x000fc600000000ff */
[----:B------:R-:W4:Y:S01]  /*262d0*/  LDL.LU R93, [R1+0x1fc] ;  /* 0x0001fc00015d7983 */ /* 0x000f220000300800 */
[----:B------:R-:W-:Y:S02]  /*262e0*/  F2FP.F16.F32.PACK_AB R22, R22, R62 ;  /* 0x0000003e1616723e */ /* 0x000fe400000000ff */
[----:B------:R-:W-:Y:S02]  /*262f0*/  F2FP.F16.F32.PACK_AB R20, R20, R63 ;  /* 0x0000003f1414723e */ /* 0x000fe400000000ff */
[----:B------:R-:W-:Y:S01]  /*26300*/  F2FP.F16.F32.PACK_AB R19, R19, R83 ;  /* 0x000000531313723e */ /* 0x000fe200000000ff */
[----:B------:R-:W-:Y:S04]  /*26310*/  STL [R1+0x248], R22 ;  /* 0x0002481601007387 */ /* 0x000fe80000100800 */
[----:B------:R-:W-:Y:S04]  /*26320*/  STL [R1+0x244], R21 ;  /* 0x0002441501007387 */ /* 0x000fe80000100800 */
[----:B------:R-:W4:Y:S04]  /*26330*/  LDL.LU R83, [R1+0x1f8] ;  /* 0x0001f80001537983 */ /* 0x000f280000300800 */
[----:B------:R-:W-:Y:S04]  /*26340*/  STL [R1+0x240], R20 ;  /* 0x0002401401007387 */ /* 0x000fe80000100800 */
[----:B------:R-:W-:Y:S01]  /*26350*/  STL [R1+0x23c], R19 ;  /* 0x00023c1301007387 */ /* 0x000fe20000100800 */
[----:B--2---:R-:W-:-:S03]  /*26360*/  F2FP.F16.F32.PACK_AB R18, R18, R2 ;  /* 0x000000021212723e */ /* 0x004fc600000000ff */
[----:B------:R-:W2:Y:S04]  /*26370*/  LDL.LU R2, [R1+0x1f4] ;  /* 0x0001f40001027983 */ /* 0x000ea80000300800 */
[----:B------:R-:W-:Y:S01]  /*26380*/  STL [R1+0x238], R18 ;  /* 0x0002381201007387 */ /* 0x000fe20000100800 */
[----:B---3--:R-:W-:-:S03]  /*26390*/  F2FP.F16.F32.PACK_AB R17, R17, R92 ;  /* 0x0000005c1111723e */ /* 0x008fc600000000ff */
[----:B------:R-:W3:Y:S01]  /*263a0*/  LDL.LU R92, [R1+0x1f0] ;  /* 0x0001f000015c7983 */ /* 0x000ee20000300800 */
[----:B----4-:R-:W-:-:S03]  /*263b0*/  F2FP.F16.F32.PACK_AB R16, R16, R64 ;  /* 0x000000401010723e */ /* 0x010fc600000000ff */
[----:B------:R-:W-:Y:S01]  /*263c0*/  STL [R1+0x234], R17 ;  /* 0x0002341101007387 */ /* 0x000fe20000100800 */
[----:B------:R-:W-:-:S03]  /*263d0*/  F2FP.F16.F32.PACK_AB R15, R15, R65 ;  /* 0x000000410f0f723e */ /* 0x000fc600000000ff */
        /* <DEDUP_REMOVED lines=8> */
[----:B------:R-:W4:Y:S01]  /*26460*/  LDL.LU R84, [R1+0x1e8] ;  /* 0x0001e80001547983 */ /* 0x000f220000300800 */
[----:B------:R-:W-:-:S03]  /*26470*/  F2FP.F16.F32.PACK_AB R10, R10, R86 ;  /* 0x000000560a0a723e */ /* 0x000fc600000000ff */
[----:B------:R-:W-:Y:S04]  /*26480*/  STL [R1+0x220], R12 ;  /* 0x0002200c01007387 */ /* 0x000fe80000100800 */
[----:B------:R-:W-:Y:S04]  /*26490*/  STL [R1+0x21c], R11 ;  /* 0x00021c0b01007387 */ /* 0x000fe80000100800 */
[----:B------:R-:W2:Y:S01]  /*264a0*/  LDL.LU R85, [R1+0x1e4] ;  /* 0x0001e40001557983 */ /* 0x000ea20000300800 */
[----:B------:R-:W-:-:S03]  /*264b0*/  F2FP.F16.F32.PACK_AB R9, R9, R87 ;  /* 0x000000570909723e */ /* 0x000fc600000000ff */
        /* <DEDUP_REMOVED lines=16> */
[----:B------:R-:W2:Y:S04]  /*265c0*/  LDL.LU R91, [R1+0x1cc] ;  /* 0x0001cc00015b7983 */ /* 0x000ea80000300800 */
[----:B------:R-:W2:Y:S04]  /*265d0*/  LDL.LU R3, [R1+0x1c8] ;  /* 0x0001c80001037983 */ /* 0x000ea80000300800 */
[----:B------:R0:W-:Y:S02]  /*265e0*/  STL [R1+0x200], R4 ;  /* 0x0002000401007387 */ /* 0x0001e40000100800 */
[----:B0-----:R-:W0:Y:S02]  /*265f0*/  LDTM.x64 R4, tmem[UR10+0x180] ;  /* 0x0001800a000479ee */ /* 0x001e240008340000 */
[----:B0-----:R-:W-:-:S02]  /*26600*/  F2FP.F16.F32.PACK_AB R0, R67, R93 ;  /* 0x0000005d4300723e */ /* 0x001fc400000000ff */
[----:B------:R0:W2:Y:S04]  /*26610*/  LDL.LU R93, [R1+0xad4] ;  /* 0x000ad400015d7983 */ /* 0x0000a80000300800 */
[----:B------:R-:W2:Y:S04]  /*26620*/  LDL.LU R67, [R1+0x1ec] ;  /* 0x0001ec0001437983 */ /* 0x000ea80000300800 */
[----:B------:R0:W-:Y:S04]  /*26630*/  STL [R1+0x1fc], R0 ;  /* 0x0001fc0001007387 */ /* 0x0001e80000100800 */
[----:B0-----:R-:W2:Y:S01]  /*26640*/  LDL.LU R0, [R1+0x1c4] ;  /* 0x0001c40001007983 */ /* 0x001ea20000300800 */
[----:B---3--:R-:W-:-:S02]  /*26650*/  F2FP.F16.F32.PACK_AB R64, R64, R92 ;  /* 0x0000005c4040723e */ /* 0x008fc400000000ff */
[----:B----4-:R-:W-:Y:S02]  /*26660*/  F2FP.F16.F32.PACK_AB R62, R62, R84 ;  /* 0x000000543e3e723e */ /* 0x010fe400000000ff */
[----:B--2---:R-:W-:Y:S02]  /*26670*/  F2FP.F16.F32.PACK_AB R61, R61, R85 ;  /* 0x000000553d3d723e */ /* 0x004fe400000000ff */
        /* <DEDUP_REMOVED lines=8> */
[----:B------:R-:W-:Y:S01]  /*26700*/  F2FP.F16.F32.PACK_AB R66, R65, R2 ;  /* 0x000000024142723e */ /* 0x000fe200000000ff */
[----:B------:R-:W2:Y:S01]  /*26710*/  LDL.LU R83, [R1+0xad0] ;  /* 0x000ad00001537983 */ /* 0x000ea20000300800 */
[----:B------:R-:W-:-:S03]  /*26720*/  F2FP.F16.F32.PACK_AB R65, R63, R67 ;  /* 0x000000433f41723e */ /* 0x000fc600000000ff */
[----:B------:R0:W-:Y:S04]  /*26730*/  STL [R1+0x1f8], R93 ;  /* 0x0001f85d01007387 */ /* 0x0001e80000100800 */
[----:B0-----:R-:W3:Y:S04]  /*26740*/  LDL.LU R93, [R1+0x19c] ;  /* 0x00019c00015d7983 */ /* 0x001ee80000300800 */
[----:B------:R-:W4:Y:S04]  /*26750*/  LDL.LU R2, [R1+0x198] ;  /* 0x0001980001027983 */ /* 0x000f280000300800 */
[----:B------:R-:W-:Y:S04]  /*26760*/  STL [R1+0x1f4], R66 ;  /* 0x0001f44201007387 */ /* 0x000fe80000100800 */
[----:B------:R-:W2:Y:S04]  /*26770*/  LDL.LU R92, [R1+0x190] ;  /* 0x00019000015c7983 */ /* 0x000ea80000300800 */
[----:B------:R0:W-:Y:S04]  /*26780*/  STL [R1+0x1f0], R64 ;  /* 0x0001f04001007387 */ /* 0x0001e80000100800 */
[----:B------:R-:W2:Y:S04]  /*26790*/  LDL.LU R63, [R1+0x18c] ;  /* 0x00018c00013f7983 */ /* 0x000ea80000300800 */
[----:B0-----:R-:W2:Y:S04]  /*267a0*/  LDL.LU R64, [R1+0x188] ;  /* 0x0001880001407983 */ /* 0x001ea80000300800 */
[----:B------:R0:W-:Y:S04]  /*267b0*/  STL [R1+0x1ec], R65 ;  /* 0x0001ec4101007387 */ /* 0x0001e80000100800 */
[----:B0-----:R-:W2:Y:S04]  /*267c0*/  LDL.LU R65, [R1+0x184] ;  /* 0x0001840001417983 */ /* 0x001ea80000300800 */
[----:B------:R-:W2:Y:S04]  /*267d0*/  LDL.LU R66, [R1+0x180] ;  /* 0x0001800001427983 */ /* 0x000ea80000300800 */
[----:B------:R-:W2:Y:S04]  /*267e0*/  LDL.LU R67, [R1+0x17c] ;  /* 0x00017c0001437983 */ /* 0x000ea80000300800 */
[----:B------:R-:W2:Y:S04]  /*267f0*/  LDL.LU R84, [R1+0xacc] ;  /* 0x000acc0001547983 */ /* 0x000ea80000300800 */
[----:B------:R0:W-:Y:S04]  /*26800*/  STL [R1+0x1e8], R62 ;  /* 0x0001e83e01007387 */ /* 0x0001e80000100800 */
[----:B0-----:R-:W2:Y:S04]  /*26810*/  LDL.LU R62, [R1+0x194] ;  /* 0x00019400013e7983 */ /* 0x001ea80000300800 */
        /* <DEDUP_REMOVED lines=10> */
[----:B------:R0:W-:Y:S01]  /*268c0*/  STL [R1+0x1d8], R58 ;  /* 0x0001d83a01007387 */ /* 0x0001e20000100800 */
[----:B------:R-:W-:-:S03]  /*268d0*/  F2FP.F16.F32.PACK_AB R53, R53, R0 ;  /* 0x000000003535723e */ /* 0x000fc600000000ff */
        /* <DEDUP_REMOVED lines=10> */
[----:B------:R0:W2:Y:S04]  /*26980*/  LDL.LU R3, [R1+0xaac] ;  /* 0x000aac0001037983 */ /* 0x0000a80000300800 */
[----:B------:R0:W-:Y:S04]  /*26990*/  STL [R1+0x1c8], R54 ;  /* 0x0001c83601007387 */ /* 0x0001e80000100800 */
[----:B0-----:R-:W2:Y:S04]  /*269a0*/  LDL.LU R54, [R1+0x1bc] ;  /* 0x0001bc0001367983 */ /* 0x001ea80000300800 */
[----:B------:R0:W2:Y:S04]  /*269b0*/  LDL.LU R0, [R1+0xaa8] ;  /* 0x000aa80001007983 */ /* 0x0000a80000300800 */
        /* <DEDUP_REMOVED lines=26> */
[----:B------:R-:W2:Y:S04]  /*26b60*/  LDL.LU R93, [R1+0x178] ;  /* 0x00017800015d7983 */ /* 0x000ea80000300800 */
[----:B------:R-:W-:Y:S04]  /*26b70*/  STL [R1+0x1a0], R44 ;  /* 0x0001a02c01007387 */ /* 0x000fe80000100800 */
[----:B------:R-:W-:Y:S04]  /*26b80*/  STL [R1+0x19c], R43 ;  /* 0x00019c2b01007387 */ /* 0x000fe80000100800 */
[----:B------:R-:W3:Y:S04]  /*26b90*/  LDL.LU R2, [R1+0x174] ;  /* 0x0001740001027983 */ /* 0x000ee80000300800 */
[----:B------:R-:W-:Y:S04]  /*26ba0*/  STL [R1+0x198], R42 ;  /* 0x0001982a01007387 */ /* 0x000fe80000100800 */
[----:B------:R-:W4:Y:S01]  /*26bb0*/  LDL.LU R92, [R1+0x170] ;  /* 0x00017000015c7983 */ /* 0x000f220000300800 */
[----:B------:R-:W-:-:S02]  /*26bc0*/  F2FP.F16.F32.PACK_AB R41, R41, R62 ;  /* 0x0000003e2929723e */ /* 0x000fc400000000ff */
[----:B------:R-:W-:-:S03]  /*26bd0*/  F2FP.F16.F32.PACK_AB R0, R35, R67 ;  /* 0x000000432300723e */ /* 0x000fc600000000ff */
[----:B------:R-:W-:Y:S04]  /*26be0*/  STL [R1+0x194], R41 ;  /* 0x0001942901007387 */ /* 0x000fe80000100800 */
[----:B------:R-:W-:Y:S04]  /*26bf0*/  STL [R1+0x190], R40 ;  /* 0x0001902801007387 */ /* 0x000fe80000100800 */
[----:B------:R-:W-:Y:S04]  /*26c00*/  STL [R1+0x18c], R39 ;  /* 0x00018c2701007387 */ /* 0x000fe80000100800 */
[----:B------:R-:W-:Y:S04]  /*26c10*/  STL [R1+0x188], R38 ;  /* 0x0001882601007387 */ /* 0x000fe80000100800 */
[----:B------:R-:W-:Y:S04]  /*26c20*/  STL [R1+0x184], R37 ;  /* 0x0001842501007387 */ /* 0x000fe80000100800 */
[----:B0-----:R-:W4:Y:S04]  /*26c30*/  LDL.LU R45, [R1+0x16c] ;  /* 0x00016c00012d7983 */ /* 0x001f280000300800 */
        /* <DEDUP_REMOVED lines=20> */
[----:B0-----:R-:W4:Y:S01]  /*26d80*/  LDL.LU R0, [R1+0x120] ;  /* 0x0001200001007983 */ /* 0x001f220000300800 */
[----:B--2---:R-:W-:-:S03]  /*26d90*/  F2FP.F16.F32.PACK_AB R34, R34, R93 ;  /* 0x0000005d2222723e */ /* 0x004fc600000000ff */
[----:B------:R-:W2:Y:S04]  /*26da0*/  LDL.LU R93, [R1+0x11c] ;  /* 0x00011c00015d7983 */ /* 0x000ea80000300800 */
[----:B------:R-:W-:Y:S04]  /*26db0*/  STL [R1+0x178], R34 ;  /* 0x0001782201007387 */ /* 0x000fe80000100800 */
[----:B------:R-:W2:Y:S01]  /*26dc0*/  LDL.LU R64, [R1+0x118] ;  /* 0x0001180001407983 */ /* 0x000ea20000300800 */
[----:B---3--:R-:W-:-:S03]  /*26dd0*/  F2FP.F16.F32.PACK_AB R33, R33, R2 ;  /* 0x000000022121723e */ /* 0x008fc600000000ff */
[----:B------:R-:W3:Y:S04]  /*26de0*/  LDL.LU R2, [R1+0x114] ;  /* 0x0001140001027983 */ /* 0x000ee80000300800 */
[----:B------:R-:W-:Y:S01]  /*26df0*/  STL [R1+0x174], R33 ;  /* 0x0001742101007387 */ /* 0x000fe20000100800 */
[----:B----4-:R-:W-:-:S03]  /*26e00*/  F2FP.F16.F32.PACK_AB R3, R32, R92 ;  /* 0x0000005c2003723e */ /* 0x010fc600000000ff */
[----:B------:R-:W4:Y:S04]  /*26e10*/  LDL.LU R65, [R1+0x110] ;  /* 0x0001100001417983 */ /* 0x000f280000300800 */
[----:B------:R-:W4:Y:S04]  /*26e20*/  LDL.LU R66, [R1+0x10c] ;  /* 0x00010c0001427983 */ /* 0x000f280000300800 */
[----:B------:R0:W-:Y:S04]  /*26e30*/  STL [R1+0x170], R3 ;  /* 0x0001700301007387 */ /* 0x0001e80000100800 */
[----:B------:R-:W4:Y:S04]  /*26e40*/  LDL.LU R67, [R1+0x108] ;  /* 0x0001080001437983 */ /* 0x000f280000300800 */
[----:B------:R-:W4:Y:S04]  /*26e50*/  LDL.LU R92, [R1+0x104] ;  /* 0x00010400015c7983 */ /* 0x000f280000300800 */
[----:B0-----:R-:W4:Y:S01]  /*26e60*/  LDL.LU R3, [R1+0x100] ;  /* 0x0001000001037983 */ /* 0x001f220000300800 */
[----:B------:R-:W-:-:S02]  /*26e70*/  F2FP.F16.F32.PACK_AB R31, R31, R45 ;  /* 0x0000002d1f1f723e */ /* 0x000fc400000000ff */
        /* <DEDUP_REMOVED lines=33> */
[----:B------:R-:W-:Y:S04]  /*27090*/  STL [R1+0x12c], R15 ;  /* 0x00012c0f01007387 */ /* 0x000fe80000100800 */
[----:B------:R-:W-:Y:S01]  /*270a0*/  STL [R1+0x128], R14 ;  /* 0x0001280e01007387 */ /* 0x000fe20000100800 */
[----:B------:R-:W-:-:S03]  /*270b0*/  F2FP.F16.F32.PACK_AB R12, R12, R0 ;  /* 0x000000000c0c723e */ /* 0x000fc600000000ff */
[----:B------:R-:W4:Y:S01]  /*270c0*/  LDL.LU R0, [R1+0xfc] ;  /* 0x0000fc0001007983 */ /* 0x000f220000300800 */
[----:B------:R-:W-:-:S05]  /*270d0*/  F2FP.F16.F32.PACK_AB R13, R13, R63 ;  /* 0x0000003f0d0d723e */ /* 0x000fca00000000ff */
[----:B------:R-:W-:Y:S04]  /*270e0*/  STL [R1+0x124], R13 ;  /* 0x0001240d01007387 */ /* 0x000fe80000100800 */
[----:B------:R-:W-:Y:S01]  /*270f0*/  STL [R1+0x120], R12 ;  /* 0x0001200c01007387 */ /* 0x000fe20000100800 */
[----:B--2---:R-:W-:-:S03]  /*27100*/  F2FP.F16.F32.PACK_AB R11, R11, R93 ;  /* 0x0000005d0b0b723e */ /* 0x004fc600000000ff */
[----:B------:R-:W2:Y:S01]  /*27110*/  LDL.LU R93, [R1+0x1c] ;  /* 0x00001c00015d7983 */ /* 0x000ea20000300800 */
[----:B------:R-:W-:-:S03]  /*27120*/  F2FP.F16.F32.PACK_AB R10, R10, R64 ;  /* 0x000000400a0a723e */ /* 0x000fc600000000ff */
[----:B------:R-:W-:Y:S01]  /*27130*/  STL [R1+0x11c], R11 ;  /* 0x00011c0b01007387 */ /* 0x000fe20000100800 */
[----:B---3--:R-:W-:-:S03]  /*27140*/  F2FP.F16.F32.PACK_AB R9, R9, R2 ;  /* 0x000000020909723e */ /* 0x008fc600000000ff */
[----:B------:R-:W3:Y:S01]  /*27150*/  LDL.LU R2, [R1+0x18] ;  /* 0x0000180001027983 */ /* 0x000ee20000300800 */
[----:B----4-:R-:W-:-:S03]  /*27160*/  F2FP.F16.F32.PACK_AB R8, R8, R65 ;  /* 0x000000410808723e */ /* 0x010fc600000000ff */
[----:B------:R-:W-:Y:S01]  /*27170*/  STL [R1+0x118], R10 ;  /* 0x0001180a01007387 */ /* 0x000fe20000100800 */
[----:B------:R-:W-:-:S03]  /*27180*/  F2FP.F16.F32.PACK_AB R7, R7, R66 ;  /* 0x000000420707723e */ /* 0x000fc600000000ff */
[----:B------:R-:W-:Y:S04]  /*27190*/  STL [R1+0x114], R9 ;  /* 0x0001140901007387 */ /* 0x000fe80000100800 */
[----:B------:R-:W-:Y:S01]  /*271a0*/  STL [R1+0x110], R8 ;  /* 0x0001100801007387 */ /* 0x000fe20000100800 */
[----:B------:R-:W-:-:S03]  /*271b0*/  F2FP.F16.F32.PACK_AB R6, R6, R67 ;  /* 0x000000430606723e */ /* 0x000fc600000000ff */
[----:B------:R-:W-:Y:S01]  /*271c0*/  STL [R1+0x10c], R7 ;  /* 0x00010c0701007387 */ /* 0x000fe20000100800 */
[----:B------:R-:W-:-:S03]  /*271d0*/  F2FP.F16.F32.PACK_AB R5, R5, R92 ;  /* 0x0000005c0505723e */ /* 0x000fc600000000ff */
[----:B------:R-:W-:Y:S01]  /*271e0*/  STL [R1+0x108], R6 ;  /* 0x0001080601007387 */ /* 0x000fe20000100800 */
[----:B------:R-:W-:-:S03]  /*271f0*/  F2FP.F16.F32.PACK_AB R4, R4, R3 ;  /* 0x000000030404723e */ /* 0x000fc600000000ff */
[----:B------:R-:W4:Y:S04]  /*27200*/  LDL.LU R3, [R1+0x10] ;  /* 0x0000100001037983 */ /* 0x000f280000300800 */
[----:B------:R-:W-:Y:S04]  /*27210*/  STL [R1+0x104], R5 ;  /* 0x0001040501007387 */ /* 0x000fe80000100800 */
[----:B------:R-:W2:Y:S04]  /*27220*/  LDL.LU R92, [R1+0x8] ;  /* 0x00000800015c7983 */ /* 0x000ea80000300800 */
[----:B------:R0:W-:Y:S02]  /*27230*/  STL [R1+0x100], R4 ;  /* 0x0001000401007387 */ /* 0x0001e40000100800 */
[----:B0-----:R-:W0:Y:S01]  /*27240*/  LDTM.x64 R4, tmem[UR10+0x1c0] ;  /* 0x0001c00a000479ee */ /* 0x001e220008340000 */
[----:B------:R-:W-:Y:S01]  /*27250*/  NOP ;  /* 0x0000000000007918 */ /* 0x000fe20000000000 */
[----:B------:R-:W0:Y:S02]  /*27260*/  LDCU.64 UR10, c[0x0][0x398] ;  /* 0x00007300ff0a77ac */ /* 0x000e240008000a00 */
[----:B0-----:R-:W-:Y:S04]  /*27270*/  STL [R1+0xa7c], R50 ;  /* 0x000a7c3201007387 */ /* 0x001fe80000100800 */
        /* <DEDUP_REMOVED lines=15> */
[----:B------:R0:W-:Y:S02]  /*27370*/  STL [R1+0xa3c], R66 ;  /* 0x000a3c4201007387 */ /* 0x0001e40000100800 */
[----:B0-----:R-:W-:-:S02]  /*27380*/  F2FP.F16.F32.PACK_AB R66, R67, R0 ;  /* 0x000000004342723e */ /* 0x001fc400000000ff */
[----:B------:R0:W2:Y:S04]  /*27390*/  LDL.LU R0, [R1+0xaa4] ;  /* 0x000aa40001007983 */ /* 0x0000a80000300800 */
[----:B------:R0:W-:Y:S04]  /*273a0*/  STL [R1+0xfc], R66 ;  /* 0x0000fc4201007387 */ /* 0x0001e80000100800 */
[----:B0-----:R-:W3:Y:S01]  /*273b0*/  LDL.LU R66, [R1+0x400] ;  /* 0x0004000001427983 */ /* 0x001ee20000300800 */
[----:B--2---:R-:W-:-:S03]  /*273c0*/  F2FP.F16.F32.PACK_AB R0, R11, R93 ;  /* 0x0000005d0b00723e */ /* 0x004fc600000000ff */
[----:B------:R0:W2:Y:S01]  /*273d0*/  LDL.LU R93, [R1+0xaa0] ;  /* 0x000aa000015d7983 */ /* 0x0000a20000300800 */
[C---:B------:R-:W-:Y:S02]  /*273e0*/  PRMT R64, R0.reuse, 0x7610, R64 ;  /* 0x0000761000407816 */ /* 0x040fe40000000040 */
[----:B------:R-:W-:Y:S02]  /*273f0*/  PRMT R65, R0, 0x7632, R65 ;  /* 0x0000763200417816 */ /* 0x000fe40000000041 */
[----:B------:R0:W3:Y:S02]  /*27400*/  LDL.LU R0, [R1+0xa9c] ;  /* 0x000a9c0001007983 */ /* 0x0000e40000300800 */
[----:B---3--:R-:W-:Y:S02]  /*27410*/  F2FP.F16.F32.PACK_AB R0, R10, R2 ;  /* 0x000000020a00723e */ /* 0x008fe400000000ff */
[----:B------:R-:W3:Y:S02]  /*27420*/  LDL.LU R2, [R1+0xa98] ;  /* 0x000a980001027983 */ /* 0x000ee40000300800 */
[----:B------:R-:W-:-:S02]  /*27430*/  PRMT R62, R0, 0x7610, R62 ;  /* 0x00007610003e7816 */ /* 0x000fc4000000003e */
[----:B------:R-:W-:Y:S02]  /*27440*/  PRMT R63, R0, 0x7632, R63 ;  /* 0x00007632003f7816 */ /* 0x000fe4000000003f */
[----:B------:R-:W2:Y:S02]  /*27450*/  LDL.LU R0, [R1+0xa94] ;  /* 0x000a940001007983 */ /* 0x000ea40000300800 */
[----:B--2---:R-:W-:Y:S02]  /*27460*/  F2FP.F16.F32.PACK_AB R93, R9, R0 ;  /* 0x00000000095d723e */ /* 0x004fe400000000ff */
[----:B------:R0:W4:Y:S02]  /*27470*/  LDL.LU R0, [R1+0xa90] ;  /* 0x000a900001007983 */ /* 0x0001240000300800 */
[C---:B------:R-:W-:Y:S02]  /*27480*/  PRMT R60, R93.reuse, 0x7610, R60 ;  /* 0x000076105d3c7816 */ /* 0x040fe4000000003c */
[----:B------:R-:W-:-:S02]  /*27490*/  PRMT R61, R93, 0x7632, R61 ;  /* 0x000076325d3d7816 */ /* 0x000fc4000000003d */
[----:B------:R-:W2:Y:S01]  /*274a0*/  LDL R93, [R1+0x404] ;  /* 0x00040400015d7983 */ /* 0x000ea20000100800 */
[----:B----4-:R-:W-:-:S03]  /*274b0*/  F2FP.F16.F32.PACK_AB R0, R8, R3 ;  /* 0x000000030800723e */ /* 0x010fc600000000ff */
[----:B------:R-:W4:Y:S01]  /*274c0*/  LDL.LU R3, [R1+0xa8c] ;  /* 0x000a8c0001037983 */ /* 0x000f220000300800 */
[C---:B------:R-:W-:Y:S02]  /*274d0*/  PRMT R58, R0.reuse, 0x7610, R58 ;  /* 0x00007610003a7816 */ /* 0x040fe4000000003a */
[----:B------:R-:W-:Y:S02]  /*274e0*/  PRMT R59, R0, 0x7632, R59 ;  /* 0x00007632003b7816 */ /* 0x000fe4000000003b */
[----:B------:R0:W3:Y:S01]  /*274f0*/  LDL.LU R0, [R1+0xa88] ;  /* 0x000a880001007983 */ /* 0x0000e20000300800 */
[----:B--2---:R-:W-:-:S04]  /*27500*/  ISETP.GE.AND P1, PT, R93, UR14, PT ;  /* 0x0000000e5d007c0c */ /* 0x004fc8000bf26270 */
[----:B------:R-:W-:Y:S01]  /*27510*/  ISETP.LT.AND P1, PT, R66, UR33, !P1 ;  /* 0x0000002142007c0c */ /* 0x000fe2000cf21270 */
[----:B------:R-:W2:Y:S01]  /*27520*/  LDCU UR33, c[0x0][0x398] ;  /* 0x00007300ff2177ac */ /* 0x000ea20008000800 */
[----:B------:R-:W-:Y:S02]  /*27530*/  F2FP.F16.F32.PACK_AB R6, R6, R92 ;  /* 0x0000005c0606723e */ /* 0x000fe400000000ff */
[----:B------:R-:W2:Y:S02]  /*27540*/  LDL R92, [R1+0x408] ;  /* 0x00040800015c7983 */ /* 0x000ea40000100800 */
[C---:B------:R-:W-:Y:S02]  /*27550*/  PRMT R54, R6.reuse, 0x7610, R54 ;  /* 0x0000761006367816 */ /* 0x040fe40000000036 */
[----:B------:R-:W-:Y:S02]  /*27560*/  PRMT R55, R6, 0x7632, R55 ;  /* 0x0000763206377816 */ /* 0x000fe40000000037 */
[----:B----4-:R-:W-:-:S02]  /*27570*/  F2FP.F16.F32.PACK_AB R7, R7, R3 ;  /* 0x000000030707723e */ /* 0x010fc400000000ff */
[----:B------:R-:W4:Y:S01]  /*27580*/  LDC R3, c[0x0][0x3b4] ;  /* 0x0000ed00ff037b82 */ /* 0x000f220000000800 */
[----:B---3--:R-:W-:-:S04]  /*27590*/  F2FP.F16.F32.PACK_AB R0, R5, R2 ;  /* 0x000000020500723e */ /* 0x008fc800000000ff */
[C---:B------:R-:W-:Y:S02]  /*275a0*/  PRMT R52, R0.reuse, 0x7610, R52 ;  /* 0x0000761000347816 */ /* 0x040fe40000000034 */
[----:B------:R-:W-:Y:S01]  /*275b0*/  PRMT R53, R0, 0x7632, R53 ;  /* 0x0000763200357816 */ /* 0x000fe20000000035 */
[----:B----4-:R-:W-:-:S05]  /*275c0*/  IMAD R0, R93, R3, RZ ;  /* 0x000000035d007224 */ /* 0x010fca00078e02ff */
[----:B------:R-:W-:Y:S01]  /*275d0*/  LEA R2, P2, R0, UR12, 0x1 ;  /* 0x0000000c00027c11 */ /* 0x000fe2000f8408ff */
[----:B------:R-:W-:-:S03]  /*275e0*/  IMAD R5, R3, 0x80, R0 ;  /* 0x0000008003057824 */ /* 0x000fc600078e0200 */
[----:B------:R-:W-:Y:S01]  /*275f0*/  LEA.HI.X.SX32 R3, R0, UR13, 0x1, P2 ;  /* 0x0000000d00037c11 */ /* 0x000fe200090f0eff */
[----:B------:R-:W-:Y:S01]  /*27600*/  IMAD R0, R66, UR30, RZ ;  /* 0x0000001e42007c24 */ /* 0x000fe2000f8e02ff */
[C---:B------:R-:W-:Y:S02]  /*27610*/  PRMT R56, R7.reuse, 0x7610, R56 ;  /* 0x0000761007387816 */ /* 0x040fe40000000038 */
[----:B------:R-:W-:Y:S01]  /*27620*/  PRMT R57, R7, 0x7632, R57 ;  /* 0x0000763207397816 */ /* 0x000fe20000000039 */
[----:B------:R-:W-:-:S05]  /*27630*/  IMAD.WIDE R6, R0, 0x2, R2 ;  /* 0x0000000200067825 */ /* 0x000fca00078e0202 */
[----:B------:R3:W-:Y:S04]  /*27640*/  @P1 STG.E.U16 desc[UR24][R6.64], R68 ;  /* 0x0000004406001986 */ /* 0x0007e8000c101518 */
[----:B---3--:R-:W3:Y:S01]  /*27650*/  LDL.LU R7, [R1] ;  /* 0x0000000001077983 */ /* 0x008ee20000300800 */
[----:B------:R-:W-:Y:S01]  /*27660*/  ISETP.GE.AND P0, PT, R66, UR15, PT ;  /* 0x0000000f42007c0c */ /* 0x000fe2000bf06270 */
[----:B------:R-:W4:Y:S03]  /*27670*/  LDCU.64 UR14, c[0x0][0x398] ;  /* 0x00007300ff0e77ac */ /* 0x000f260008000a00 */
[----:B--2---:R-:W-:Y:S01]  /*27680*/  ISETP.LT.AND P0, PT, R92, UR4, !P0 ;  /* 0x000000045c007c0c */ /* 0x004fe2000c701270 */
[----:B------:R-:W2:Y:S01]  /*27690*/  LDCU UR4, c[0x0][0x39c] ;  /* 0x00007380ff0477ac */ /* 0x000ea20008000800 */
[----:B------:R-:W-:-:S02]  /*276a0*/  PRMT R8, R68, 0x7632, R8 ;  /* 0x0000763244087816 */ /* 0x000fc40000000008 */
[----:B---3--:R-:W-:-:S04]  /*276b0*/  F2FP.F16.F32.PACK_AB R4, R4, R7 ;  /* 0x000000070404723e */ /* 0x008fc800000000ff */
[C---:B------:R-:W-:Y:S02]  /*276c0*/  PRMT R50, R4.reuse, 0x7610, R50 ;  /* 0x0000761004327816 */ /* 0x040fe40000000032 */
[----:B------:R-:W-:Y:S02]  /*276d0*/  PRMT R51, R4, 0x7632, R51 ;  /* 0x0000763204337816 */ /* 0x000fe40000000033 */
[----:B------:R-:W-:-:S04]  /*276e0*/  LEA R4, P1, R5, UR12, 0x1 ;  /* 0x0000000c05047c11 */ /* 0x000fc8000f8208ff */
[----:B------:R-:W-:Y:S01]  /*276f0*/  LEA.HI.X.SX32 R5, R5, UR13, 0x1, P1 ;  /* 0x0000000d05057c11 */ /* 0x000fe200088f0eff */
[----:B------:R-:W3:Y:S02]  /*27700*/  LDCU.64 UR12, c[0x0][0x398] ;  /* 0x00007300ff0c77ac */ /* 0x000ee40008000a00 */
[----:B------:R-:W-:-:S05]  /*27710*/  IMAD.WIDE R6, R0, 0x2, R4 ;  /* 0x0000000200067825 */ /* 0x000fca00078e0204 */
[----:B------:R0:W-:Y:S02]  /*27720*/  @P0 STG.E.U16 desc[UR24][R6.64], R8 ;  /* 0x0000000806000986 */ /* 0x0001e4000c101518 */
[----:B0-----:R-:W-:-:S05]  /*27730*/  VIADD R6, R66, 0x1 ;  /* 0x0000000142067836 */ /* 0x001fca0000000000 */
[----:B------:R-:W-:Y:S01]  /*27740*/  ISETP.GE.AND P0, PT, R6, UR6, PT ;  /* 0x0000000606007c0c */ /* 0x000fe2000bf06270 */
[----:B------:R-:W-:Y:S01]  /*27750*/  VIADD R0, R0, UR30 ;  /* 0x0000001e00007c36 */ /* 0x000fe20008000000 */
[----:B------:R-:W-:Y:S01]  /*27760*/  PRMT R8, R69, 0x7632, R8 ;  /* 0x0000763245087816 */ /* 0x000fe20000000008 */
[----:B------:R-:W0:Y:S01]  /*27770*/  LDCU.64 UR6, c[0x0][0x398] ;  /* 0x00007300ff0677ac */ /* 0x000e220008000a00 */
[----:B----4-:R-:W-:Y:S02]  /*27780*/  ISETP.LT.AND P1, PT, R93, UR14, !P0 ;  /* 0x0000000e5d007c0c */ /* 0x010fe4000c721270 */
[----:B------:R-:W-:Y:S01]  /*27790*/  ISETP.LT.AND P0, PT, R92, UR26, !P0 ;  /* 0x0000001a5c007c0c */ /* 0x000fe2000c701270 */
[----:B------:R-:W-:Y:S01]  /*277a0*/  IMAD.WIDE R6, R0, 0x2, R2 ;  /* 0x0000000200067825 */ /* 0x000fe200078e0202 */
[----:B------:R-:W-:Y:S01]  /*277b0*/  PRMT R9, R89, 0x7610, R9 ;  /* 0x0000761059097816 */ /* 0x000fe20000000009 */
[----:B------:R-:W4:Y:S01]  /*277c0*/  LDCU UR26, c[0x0][0x398] ;  /* 0x00007300ff1a77ac */ /* 0x000f220008000800 */
[----:B------:R-:W-:-:S02]  /*277d0*/  PRMT R11, R91, 0x7610, R11 ;  /* 0x000076105b0b7816 */ /* 0x000fc4000000000b */
[----:B------:R-:W-:Y:S01]  /*277e0*/  PRMT R10, R91, 0x7632, R10 ;  /* 0x000076325b0a7816 */ /* 0x000fe2000000000a */
[----:B------:R-:W0:Y:S04]  /*277f0*/  LDCU UR14, c[0x0][0x398] ;  /* 0x00007300ff0e77ac */ /* 0x000e280008000800 */
[----:B------:R1:W-:Y:S02]  /*27800*/  @P1 STG.E.U16 desc[UR24][R6.64], R69 ;  /* 0x0000004506001986 */ /* 0x0003e4000c101518 */
[----:B-1----:R-:W-:-:S05]  /*27810*/  IMAD.WIDE R6, R0, 0x2, R4 ;  /* 0x0000000200067825 */ /* 0x002fca00078e0204 */
[----:B------:R1:W-:Y:S02]  /*27820*/  @P0 STG.E.U16 desc[UR24][R6.64], R8 ;  /* 0x0000000806000986 */ /* 0x0003e4000c101518 */
[----:B-1----:R-:W-:-:S05]  /*27830*/  VIADD R6, R66, 0x2 ;  /* 0x0000000242067836 */ /* 0x002fca0000000000 */
[----:B--2---:R-:W-:Y:S01]  /*27840*/  ISETP.GE.AND P0, PT, R6, UR4, PT ;  /* 0x0000000406007c0c */ /* 0x004fe2000bf06270 */
[----:B------:R-:W-:Y:S01]  /*27850*/  VIADD R0, R0, UR30 ;  /* 0x0000001e00007c36 */ /* 0x000fe20008000000 */
[----:B------:R-:W1:Y:S02]  /*27860*/  LDCU UR4, c[0x0][0x39c] ;  /* 0x00007380ff0477ac */ /* 0x000e640008000800 */
[----:B------:R-:W-:Y:S02]  /*27870*/  ISETP.LT.AND P1, PT, R93, UR20, !P0 ;  /* 0x000000145d007c0c */ /* 0x000fe4000c721270 */
[----:B---3--:R-:W-:Y:S01]  /*27880*/  ISETP.LT.AND P0, PT, R92, UR12, !P0 ;  /* 0x0000000c5c007c0c */ /* 0x008fe2000c701270 */
[----:B------:R-:W-:Y:S01]  /*27890*/  IMAD.WIDE R6, R0, 0x2, R2 ;  /* 0x0000000200067825 */ /* 0x000fe200078e0202 */
[----:B------:R-:W-:Y:S01]  /*278a0*/  PRMT R8, R70, 0x7632, R8 ;  /* 0x0000763246087816 */ /* 0x000fe20000000008 */
[----:B------:R-:W2:Y:S01]  /*278b0*/  LDCU UR20, c[0x0][0x398] ;  /* 0x00007300ff1477ac */ /* 0x000ea20008000800 */
[----:B------:R-:W3:Y:S07]  /*278c0*/  LDCU UR12, c[0x0][0x398] ;  /* 0x00007300ff0c77ac */ /* 0x000eee0008000800 */
[----:B------:R0:W-:Y:S02]  /*278d0*/  @P1 STG.E.U16 desc[UR24][R6.64], R70 ;  /* 0x0000004606001986 */ /* 0x0001e4000c101518 */
[----:B0-----:R-:W-:-:S05]  /*278e0*/  IMAD.WIDE R6, R0, 0x2, R4 ;  /* 0x0000000200067825 */ /* 0x001fca00078e0204 */
[----:B------:R0:W-:Y:S02]  /*278f0*/  @P0 STG.E.U16 desc[UR24][R6.64], R8 ;  /* 0x0000000806000986 */ /* 0x0001e4000c101518 */
[----:B0-----:R-:W-:-:S05]  /*27900*/  VIADD R6, R66, 0x3 ;  /* 0x0000000342067836 */ /* 0x001fca0000000000 */
[----:B-1----:R-:W-:Y:S01]  /*27910*/  ISETP.GE.AND P0, PT, R6, UR4, PT ;  /* 0x0000000406007c0c */ /* 0x002fe2000bf06270 */
[----:B------:R-:W-:Y:S01]  /*27920*/  VIADD R0, R0, UR30 ;  /* 0x0000001e00007c36 */ /* 0x000fe20008000000 */
[----:B------:R-:W0:Y:S02]  /*27930*/  LDCU UR4, c[0x0][0x39c] ;  /* 0x00007380ff0477ac */ /* 0x000e240008000800 */
[----:B------:R-:W-:Y:S02]  /*27940*/  ISETP.LT.AND P1, PT, R93, UR6, !P0 ;  /* 0x000000065d007c0c */ /* 0x000fe4000c721270 */
[----:B------:R-:W-:Y:S01]  /*27950*/  ISETP.LT.AND P0, PT, R92, UR22, !P0 ;  /* 0x000000165c007c0c */ /* 0x000fe2000c701270 */
[C---:B------:R-:W-:Y:S01]  /*27960*/  IMAD.WIDE R6, R0.reuse, 0x2, R2 ;  /* 0x0000000200067825 */ /* 0x040fe200078e0202 */
[----:B------:R-:W-:Y:S01]  /*27970*/  PRMT R8, R71, 0x7632, R8 ;  /* 0x0000763247087816 */ /* 0x000fe20000000008 */
[----:B------:R-:W1:Y:S01]  /*27980*/  LDCU UR6, c[0x0][0x398] ;  /* 0x00007300ff0677ac */ /* 0x000e620008000800 */
[----:B------:R-:W0:Y:S07]  /*27990*/  LDCU UR22, c[0x0][0x398] ;  /* 0x00007300ff1677ac */ /* 0x000e2e0008000800 */
[----:B------:R0:W-:Y:S02]  /*279a0*/  @P1 STG.E.U16 desc[UR24][R6.64], R71 ;  /* 0x0000004706001986 */ /* 0x0001e4000c101518 */
[----:B0-----:R-:W-:-:S05]  /*279b0*/  IMAD.WIDE R6, R0, 0x2, R4 ;  /* 0x0000000200067825 */ /* 0x001fca00078e0204 */
[----:B------:R0:W-:Y:S02]  /*279c0*/  @P0 STG.E.U16 desc[UR24][R6.64], R8 ;  /* 0x0000000806000986 */ /* 0x0001e4000c101518 */
[----:B0-----:R-:W-:-:S05]  /*279d0*/  VIADD R6, R66, 0x4 ;  /* 0x0000000442067836 */ /* 0x001fca0000000000 */
[----:B------:R-:W-:Y:S01]  /*279e0*/  ISETP.GE.AND P0, PT, R6, UR4, PT ;  /* 0x0000000406007c0c */ /* 0x000fe2000bf06270 */
[----:B------:R-:W-:Y:S01]  /*279f0*/  VIADD R0, R0, UR30 ;  /* 0x0000001e00007c36 */ /* 0x000fe20008000000 */
[----:B------:R-:W0:Y:S02]  /*27a00*/  LDCU UR4, c[0x0][0x39c] ;  /* 0x00007380ff0477ac */ /* 0x000e240008000800 */
[----:B------:R-:W-:Y:S02]  /*27a10*/  ISETP.LT.AND P1, PT, R93, UR28, !P0 ;  /* 0x0000001c5d007c0c */ /* 0x000fe4000c721270 */
[----:B------:R-:W-:Y:S01]  /*27a20*/  ISETP.LT.AND P0, PT, R92, UR16, !P0 ;  /* 0x000000105c007c0c */ /* 0x000fe2000c701270 */
[----:B------:R-:W-:Y:S01]  /*27a30*/  IMAD.WIDE R6, R0, 0x2, R2 ;  /* 0x0000000200067825 */ /* 0x000fe200078e0202 */
[C---:B------:R-:W-:Y:S01]  /*27a40*/  PRMT R8, R72.reuse, 0x7610, R8 ;  /* 0x0000761048087816 */ /* 0x040fe20000000008 */
[----:B------:R-:W0:Y:S01]  /*27a50*/  LDCU UR28, c[0x0][0x39c] ;  /* 0x00007380ff1c77ac */ /* 0x000e220008000800 */
[----:B------:R-:W0:Y:S07]  /*27a60*/  LDCU UR16, c[0x0][0x398] ;  /* 0x00007300ff1077ac */ /* 0x000e2e0008000800 */
[----:B------:R0:W-:Y:S02]  /*27a70*/  @P1 STG.E.U16 desc[UR24][R6.64], R8 ;  /* 0x0000000806001986 */ /* 0x0001e4000c101518 */
[----:B0-----:R-:W-:Y:S01]  /*27a80*/  PRMT R8, R72, 0x7632, R8 ;  /* 0x0000763248087816 */ /* 0x001fe20000000008 */
[----:B------:R-:W-:-:S05]  /*27a90*/  IMAD.WIDE R6, R0, 0x2, R4 ;  /* 0x0000000200067825 */ /* 0x000fca00078e0204 */
[----:B------:R0:W-:Y:S02]  /*27aa0*/  @P0 STG.E.U16 desc[UR24][R6.64], R8 ;  /* 0x0000000806000986 */ /* 0x0001e4000c101518 */
[----:B0-----:R-:W-:-:S05]  /*27ab0*/  VIADD R6, R66, 0x5 ;  /* 0x0000000542067836 */ /* 0x001fca0000000000 */
[----:B------:R-:W-:Y:S01]  /*27ac0*/  ISETP.GE.AND P0, PT, R6, UR4, PT ;  /* 0x0000000406007c0c */ /* 0x000fe2000bf06270 */
[----:B------:R-:W-:Y:S01]  /*27ad0*/  VIADD R0, R0, UR30 ;  /* 0x0000001e00007c36 */ /* 0x000fe20008000000 */
[----:B------:R-:W0:Y:S02]  /*27ae0*/  LDCU UR4, c[0x0][0x39c] ;  /* 0x00007380ff0477ac */ /* 0x000e240008000800 */
[----:B------:R-:W-:Y:S02]  /*27af0*/  ISETP.LT.AND P1, PT, R93, UR10, !P0 ;  /* 0x0000000a5d007c0c */ /* 0x000fe4000c721270 */
[----:B------:R-:W-:Y:S01]  /*27b00*/  ISETP.LT.AND P0, PT, R92, UR18, !P0 ;  /* 0x000000125c007c0c */ /* 0x000fe2000c701270 */
[C---:B------:R-:W-:Y:S01]  /*27b10*/  IMAD.WIDE R6, R0.reuse, 0x2, R2 ;  /* 0x0000000200067825 */ /* 0x040fe200078e0202 */
[C---:B------:R-:W-:Y:S01]  /*27b20*/  PRMT R8, R73.reuse, 0x7610, R8 ;  /* 0x0000761049087816 */ /* 0x040fe20000000008 */
[----:B------:R-:W2:Y:S01]  /*27b30*/  LDL.LU R92, [R1+0xa84] ;  /* 0x000a8400015c7983 */ /* 0x000ea20000300800 */
[----:B------:R-:W0:Y:S01]  /*27b40*/  LDCU UR18, c[0x0][0x39c] ;  /* 0x00007380ff1277ac */ /* 0x000e220008000800 */
[----:B------:R-:W0:Y:S06]  /*27b50*/  LDCU UR10, c[0x0][0x398] ;  /* 0x00007300ff0a77ac */ /* 0x000e2c0008000800 */
[----:B------:R0:W-:Y:S02]  /*27b60*/  @P1 STG.E.U16 desc[UR24][R6.64], R8 ;  /* 0x0000000806001986 */ /* 0x0001e4000c101518 */
[----:B0-----:R-:W-:Y:S01]  /*27b70*/  PRMT R8, R73, 0x7632, R8 ;  /* 0x0000763249087816 */ /* 0x001fe20000000008 */
[----:B------:R-:W-:Y:S01]  /*27b80*/  IMAD.WIDE R6, R0, 0x2, R4 ;  /* 0x0000000200067825 */ /* 0x000fe200078e0204 */
[----:B------:R-:W1:Y:S04]  /*27b90*/  LDL.LU R73, [R1+0x408] ;  /* 0x0004080001497983 */ /* 0x000e680000300800 */
[----:B------:R0:W-:Y:S02]  /*27ba0*/  @P0 STG.E.U16 desc[UR24][R6.64], R8 ;  /* 0x0000000806000986 */ /* 0x0001e4000c101518 */
[----:B0-----:R-:W-:-:S05]  /*27bb0*/  VIADD R6, R66, 0x6 ;  /* 0x0000000642067836 */ /* 0x001fca0000000000 */
[----:B------:R-:W-:Y:S01]  /*27bc0*/  ISETP.GE.AND P0, PT, R6, UR4, PT ;  /* 0x0000000406007c0c */ /* 0x000fe2000bf06270 */
[----:B------:R-:W-:Y:S01]  /*27bd0*/  VIADD R0, R0, UR30 ;  /* 0x0000001e00007c36 */ /* 0x000fe20008000000 */
[----:B------:R-:W-:Y:S01]  /*27be0*/  PRMT R8, R74, 0x7610, R8 ;  /* 0x000076104a087816 */ /* 0x000fe20000000008 */
[----:B------:R-:W0:Y:S01]  /*27bf0*/  LDCU UR4, c[0x0][0x39c] ;  /* 0x00007380ff0477ac */ /* 0x000e220008000800 */
[----:B------:R-:W-:Y:S01]  /*27c00*/  ISETP.LT.AND P1, PT, R93, UR32, !P0 ;  /* 0x000000205d007c0c */ /* 0x000fe2000c721270 */
[----:B------:R-:W-:Y:S01]  /*27c10*/  IMAD.WIDE R6, R0, 0x2, R2 ;  /* 0x0000000200067825 */ /* 0x000fe200078e0202 */
[----:B------:R-:W2:Y:S01]  /*27c20*/  LDL.LU R93, [R1+0xa80] ;  /* 0x000a8000015d7983 */ /* 0x000ea20000300800 */
[----:B------:R-:W0:Y:S03]  /*27c30*/  LDCU UR32, c[0x0][0x398] ;  /* 0x00007300ff2077ac */ /* 0x000e260008000800 */
[----:B------:R-:W2:Y:S04]  /*27c40*/  LDL.S16 R71, [R1+0x368] ;  /* 0x0003680001477983 */ /* 0x000ea80000100600 */
[----:B------:R-:W2:Y:S04]  /*27c50*/  LDL.LU.S16 R70, [R1+0x36a] ;  /* 0x00036a0001467983 */ /* 0x000ea80000300600 */
[----:B------:R-:W2:Y:S04]  /*27c60*/  LDL.S16 R72, [R1+0x36c] ;  /* 0x00036c0001487983 */ /* 0x000ea80000100600 */
[----:B------:R0:W-:Y:S04]  /*27c70*/  @P1 STG.E.U16 desc[UR24][R6.64], R8 ;  /* 0x0000000806001986 */ /* 0x0001e8000c101518 */
[----:B------:R-:W2:Y:S01]  /*27c80*/  LDL.LU.S16 R69, [R1+0x36e] ;  /* 0x00036e0001457983 */ /* 0x000ea20000300600 */
[----:B0-----:R-:W-:-:S03]  /*27c90*/  PRMT R8, R74, 0x7632, R8 ;  /* 0x000076324a087816 */ /* 0x001fc60000000008 */
[----:B------:R-:W2:Y:S01]  /*27ca0*/  LDL.LU R74, [R1+0x404] ;  /* 0x00040400014a7983 */ /* 0x000ea20000300800 */
[----:B------:R-:W-:-:S04]  /*27cb0*/  IMAD.WIDE R6, R0, 0x2, R4 ;  /* 0x0000000200067825 */ /* 0x000fc800078e0204 */
[----:B------:R-:W-:Y:S01]  /*27cc0*/  VIADD R0, R0, UR30 ;  /* 0x0000001e00007c36 */ /* 0x000fe20008000000 */
[----:B-1----:R-:W-:Y:S01]  /*27cd0*/  ISETP.LT.AND P0, PT, R73, UR6, !P0 ;  /* 0x0000000649007c0c */ /* 0x002fe2000c701270 */
[----:B------:R-:W2:-:S12]  /*27ce0*/  LDCU UR6, c[0x0][0x398] ;  /* 0x00007300ff0677ac */ /* 0x000e980008000800 */
[----:B------:R0:W-:Y:S02]  /*27cf0*/  @P0 STG.E.U16 desc[UR24][R6.64], R8 ;  /* 0x0000000806000986 */ /* 0x0001e4000c101518 */
[----:B0-----:R-:W-:-:S05]  /*27d00*/  VIADD R6, R66, 0x7 ;  /* 0x0000000742067836 */ /* 0x001fca0000000000 */
[----:B------:R-:W-:Y:S01]  /*27d10*/  ISETP.GE.AND P0, PT, R6, UR4, PT ;  /* 0x0000000406007c0c */ /* 0x000fe2000bf06270 */
[----:B------:R-:W0:Y:S01]  /*27d20*/  LDCU UR4, c[0x0][0x39c] ;  /* 0x00007380ff0477ac */ /* 0x000e220008000800 */
[----:B------:R-:W-:Y:S01]  /*27d30*/  PRMT R8, R75, 0x7610, R8 ;  /* 0x000076104b087816 */ /* 0x000fe20000000008 */
[----:B------:R-:W-:Y:S01]  /*27d40*/  IMAD.WIDE R6, R0, 0x2, R2 ;  /* 0x0000000200067825 */ /* 0x000fe200078e0202 */
[----:B--2---:R-:W-:Y:S01]  /*27d50*/  ISETP.LT.AND P1, PT, R74, UR6, !P0 ;  /* 0x000000064a007c0c */ /* 0x004fe2000c721270 */
[----:B------:R-:W1:Y:S01]  /*27d60*/  LDCU UR6, c[0x0][0x398] ;  /* 0x00007300ff0677ac */ /* 0x000e620008000800 */
[----:B------:R-:W-:Y:S01]  /*27d70*/  ISETP.LT.AND P0, PT, R73, UR9, !P0 ;  /* 0x0000000949007c0c */ /* 0x000fe2000c701270 */
[----:B------:R-:W2:Y:S10]  /*27d80*/  LDCU UR9, c[0x0][0x398] ;  /* 0x00007300ff0977ac */ /* 0x000eb40008000800 */
[----:B------:R0:W-:Y:S02]  /*27d90*/  @P1 STG.E.U16 desc[UR24][R6.64], R8 ;  /* 0x0000000806001986 */ /* 0x0001e4000c101518 */
[----:B0-----:R-:W-:Y:S01]  /*27da0*/  PRMT R8, R75, 0x7632, R8 ;  /* 0x000076324b087816 */ /* 0x001fe20000000008 */
[----:B------:R-:W-:Y:S01]  /*27db0*/  IMAD.WIDE R6, R0, 0x2, R4 ;  /* 0x0000000200067825 */ /* 0x000fe200078e0204 */
[----:B------:R-:W-:Y:S01]  /*27dc0*/  PRMT R67, R92, 0x7632, R67 ;  /* 0x000076325c437816 */ /* 0x000fe20000000043 */
[----:B------:R-:W3:Y:S04]  /*27dd0*/  LDL.S16 R75, [R1+0x370] ;  /* 0x00037000014b7983 */ /* 0x000ee80000100600 */
[----:B------:R0:W-:Y:S02]  /*27de0*/  @P0 STG.E.U16 desc[UR24][R6.64], R8 ;  /* 0x0000000806000986 */ /* 0x0001e4000c101518 */
[----:B0-----:R-:W-:-:S05]  /*27df0*/  VIADD R6, R66, 0x8 ;  /* 0x0000000842067836 */ /* 0x001fca0000000000 */
[----:B------:R-:W-:Y:S01]  /*27e00*/  ISETP.GE.AND P0, PT, R6, UR4, PT ;  /* 0x0000000406007c0c */ /* 0x000fe2000bf06270 */
[----:B------:R-:W-:Y:S01]  /*27e10*/  VIADD R0, R0, UR30 ;  /* 0x0000001e00007c36 */ /* 0x000fe20008000000 */
[----:B------:R-:W0:Y:S02]  /*27e20*/  LDCU UR4, c[0x0][0x39c] ;  /* 0x00007380ff0477ac */ /* 0x000e240008000800 */
[----:B-1----:R-:W-:Y:S02]  /*27e30*/  ISETP.LT.AND P1, PT, R74, UR6, !P0 ;  /* 0x000000064a007c0c */ /* 0x002fe4000c721270 */
[----:B--2---:R-:W-:Y:S01]  /*27e40*/  ISETP.LT.AND P0, PT, R73, UR9, !P0 ;  /* 0x0000000949007c0c */ /* 0x004fe2000c701270 */
[----:B------:R-:W-:Y:S01]  /*27e50*/  IMAD.WIDE R6, R0, 0x2, R2 ;  /* 0x0000000200067825 */ /* 0x000fe200078e0202 */
[C---:B------:R-:W-:Y:S01]  /*27e60*/  PRMT R8, R76.reuse, 0x7610, R8 ;  /* 0x000076104c087816 */ /* 0x040fe20000000008 */
[----:B------:R-:W1:Y:S01]  /*27e70*/  LDCU UR6, c[0x0][0x398] ;  /* 0x00007300ff0677ac */ /* 0x000e620008000800 */
[----:B------:R-:W2:Y:S07]  /*27e80*/  LDCU UR9, c[0x0][0x398] ;  /* 0x00007300ff0977ac */ /* 0x000eae0008000800 */
        /* <DEDUP_REMOVED lines=8> */
[----:B-1----:R-:W-:Y:S02]  /*27f10*/  ISETP.LT.AND P1, PT, R74, UR6, !P0 ;  /* 0x000000064a007c0c */ /* 0x002fe4000c721270 */
[----:B--2---:R-:W-:Y:S01]  /*27f20*/  ISETP.LT.AND P0, PT, R73, UR9, !P0 ;  /* 0x0000000949007c0c */ /* 0x004fe2000c701270 */
[C---:B------:R-:W-:Y:S01]  /*27f30*/  IMAD.WIDE R6, R0.reuse, 0x2, R2 ;  /* 0x0000000200067825 */ /* 0x040fe200078e0202 */
        /* <DEDUP_REMOVED lines=136> */
[----:B------:R-:W-:Y:S01]  /*287c0*/  PRMT R8, R87, 0x7610, R8 ;  /* 0x0000761057087816 */ /* 0x000fe20000000008 */
[----:B------:R-:W0:Y:S01]  /*287d0*/  LDCU UR4, c[0x0][0x398] ;  /* 0x00007300ff0477ac */ /* 0x000e220008000800 */
[----:B-1----:R-:W-:Y:S02]  /*287e0*/  ISETP.LT.AND P1, PT, R74, UR6, !P0 ;  /* 0x000000064a007c0c */ /* 0x002fe4000c721270 */
[----:B--2---:R-:W-:Y:S01]  /*287f0*/  ISETP.LT.AND P0, PT, R73, UR9, !P0 ;  /* 0x0000000949007c0c */ /* 0x004fe2000c701270 */
[C---:B------:R-:W-:Y:S01]  /*28800*/  IMAD.WIDE R6, R0.reuse, 0x2, R2 ;  /* 0x0000000200067825 */ /* 0x040fe200078e0202 */
[----:B------:R-:W1:Y:S01]  /*28810*/  LDCU UR9, c[0x0][0x39c] ;  /* 0x00007380ff0977ac */ /* 0x000e620008000800 */
[----:B------:R-:W2:Y:S08]  /*28820*/  LDCU UR6, c[0x0][0x398] ;  /* 0x00007300ff0677ac */ /* 0x000eb00008000800 */
        /* <DEDUP_REMOVED lines=11> */
[----:B------:R-:W-:Y:S01]  /*288e0*/  ISETP.LT.AND P3, PT, R73, UR38, !P0 ;  /* 0x0000002649007c0c */ /* 0x000fe2000c761270 */
[----:B------:R-:W0:Y:S01]  /*288f0*/  LDCU UR44, c[0x0][0x39c] ;  /* 0x00007380ff2c77ac */ /* 0x000e220008000800 */
[----:B------:R-:W0:Y:S09]  /*28900*/  LDCU UR38, c[0x0][0x398] ;  /* 0x00007300ff2677ac */ /* 0x000e320008000800 */
[----:B------:R0:W-:Y:S02]  /*28910*/  @P1 STG.E.U16 desc[UR24][R6.64], R8 ;  /* 0x0000000806001986 */ /* 0x0001e4000c101518 */
[----:B0-----:R-:W-:-:S05]  /*28920*/  VIADD R6, R66, 0x15 ;  /* 0x0000001542067836 */ /* 0x001fca0000000000 */
[----:B------:R-:W-:Y:S01]  /*28930*/  ISETP.GE.AND P2, PT, R6, UR18, PT ;  /* 0x0000001206007c0c */ /* 0x000fe2000bf46270 */
[----:B------:R-:W-:Y:S01]  /*28940*/  VIADD R6, R66, 0x16 ;  /* 0x0000001642067836 */ /* 0x000fe20000000000 */
[----:B------:R-:W-:Y:S01]  /*28950*/  PRMT R8, R88, 0x7632, R8 ;  /* 0x0000763258087816 */ /* 0x000fe20000000008 */
[----:B------:R-:W0:Y:S01]  /*28960*/  LDCU UR18, c[0x0][0x398] ;  /* 0x00007300ff1277ac */ /* 0x000e220008000800 */
[----:B------:R-:W-:Y:S02]  /*28970*/  ISETP.LT.AND P0, PT, R74, UR68, !P2 ;  /* 0x000000444a007c0c */ /* 0x000fe4000d701270 */
[----:B------:R-:W-:Y:S01]  /*28980*/  ISETP.GE.AND P1, PT, R6, UR75, PT ;  /* 0x0000004b06007c0c */ /* 0x000fe2000bf26270 */
[C---:B------:R-:W-:Y:S01]  /*28990*/  IMAD.WIDE R6, R0.reuse, 0x2, R4 ;  /* 0x0000000200067825 */ /* 0x040fe200078e0204 */
[----:B------:R-:W-:Y:S01]  /*289a0*/  ISETP.LT.AND P2, PT, R73, UR34, !P2 ;  /* 0x0000002249007c0c */ /* 0x000fe2000d741270 */
[----:B------:R-:W0:Y:S02]  /*289b0*/  LDCU UR68, c[0x0][0x39c] ;  /* 0x00007380ff4477ac */ /* 0x000e240008000800 */
[----:B------:R-:W-:Y:S01]  /*289c0*/  VIADD R0, R0, UR30 ;  /* 0x0000001e00007c36 */ /* 0x000fe20008000000 */
[----:B------:R1:W-:Y:S01]  /*289d0*/  @P3 STG.E.U16 desc[UR24][R6.64], R8 ;  /* 0x0000000806003986 */ /* 0x0003e2000c101518 */
[----:B------:R-:W-:Y:S01]  /*289e0*/  ISETP.LT.AND P3, PT, R74, UR67, !P1 ;  /* 0x000000434a007c0c */ /* 0x000fe2000cf61270 */
[----:B------:R-:W0:Y:S01]  /*289f0*/  LDCU UR67, c[0x0][0x39c] ;  /* 0x00007380ff4377ac */ /* 0x000e220008000800 */
[----:B------:R-:W0:Y:S01]  /*28a00*/  LDCU UR34, c[0x0][0x398] ;  /* 0x00007300ff2277ac */ /* 0x000e220008000800 */
[----:B------:R-:W0:Y:S01]  /*28a10*/  LDCU UR75, c[0x0][0x398] ;  /* 0x00007300ff4b77ac */ /* 0x000e220008000800 */
[----:B-1----:R-:W-:-:S02]  /*28a20*/  VIADD R8, R66, 0x17 ;  /* 0x0000001742087836 */ /* 0x002fc40000000000 */
[----:B------:R-:W-:-:S03]  /*28a30*/  IMAD.WIDE R6, R0, 0x2, R2 ;  /* 0x0000000200067825 */ /* 0x000fc600078e0202 */
[----:B------:R-:W-:Y:S01]  /*28a40*/  ISETP.GE.AND P5, PT, R8, UR48, PT ;  /* 0x0000003008007c0c */ /* 0x000fe2000bfa6270 */
[----:B------:R-:W-:Y:S01]  /*28a50*/  VIADD R8, R66, 0x18 ;  /* 0x0000001842087836 */ /* 0x000fe20000000000 */
[----:B------:R1:W-:Y:S01]  /*28a60*/  @P0 STG.E.U16 desc[UR24][R6.64], R9 ;  /* 0x0000000906000986 */ /* 0x0003e2000c101518 */
[----:B------:R-:W-:Y:S01]  /*28a70*/  ISETP.LT.AND P1, PT, R73, UR43, !P1 ;  /* 0x0000002b49007c0c */ /* 0x000fe2000cf21270 */
[----:B------:R-:W0:Y:S02]  /*28a80*/  LDCU UR43, c[0x0][0x398] ;  /* 0x00007300ff2b77ac */ /* 0x000e240008000800 */
[----:B------:R-:W-:Y:S02]  /*28a90*/  ISETP.GE.AND P4, PT, R8, UR52, PT ;  /* 0x0000003408007c0c */ /* 0x000fe4000bf86270 */
[----:B------:R-:W-:Y:S01]  /*28aa0*/  PRMT R8, R90, 0x7610, R8 ;  /* 0x000076105a087816 */ /* 0x000fe20000000008 */
[----:B------:R-:W0:Y:S01]  /*28ab0*/  LDCU UR48, c[0x0][0x398] ;  /* 0x00007300ff3077ac */ /* 0x000e220008000800 */
[----:B-1----:R-:W-:Y:S01]  /*28ac0*/  PRMT R9, R89, 0x7632, R9 ;  /* 0x0000763259097816 */ /* 0x002fe20000000009 */
[----:B------:R-:W-:Y:S01]  /*28ad0*/  IMAD.WIDE R6, R0, 0x2, R4 ;  /* 0x0000000200067825 */ /* 0x000fe200078e0204 */
[----:B------:R-:W-:Y:S01]  /*28ae0*/  ISETP.LT.AND P0, PT, R74, UR22, !P5 ;  /* 0x000000164a007c0c */ /* 0x000fe2000ef01270 */
[----:B------:R-:W1:Y:S02]  /*28af0*/  LDCU UR22, c[0x0][0x39c] ;  /* 0x00007380ff1677ac */ /* 0x000e640008000800 */
[----:B------:R-:W-:Y:S01]  /*28b00*/  VIADD R0, R0, UR30 ;  /* 0x0000001e00007c36 */ /* 0x000fe20008000000 */
[----:B------:R0:W-:Y:S01]  /*28b10*/  @P2 STG.E.U16 desc[UR24][R6.64], R9 ;  /* 0x0000000906002986 */ /* 0x0001e2000c101518 */
[----:B------:R-:W-:Y:S01]  /*28b20*/  ISETP.LT.AND P5, PT, R73, UR33, !P5 ;  /* 0x0000002149007c0c */ /* 0x000fe2000efa1270 */
[----:B------:R-:W1:Y:S01]  /*28b30*/  LDCU UR33, c[0x0][0x398] ;  /* 0x00007300ff2177ac */ /* 0x000e620008000800 */
[----:B------:R-:W1:Y:S01]  /*28b40*/  LDCU UR52, c[0x0][0x398] ;  /* 0x00007300ff3477ac */ /* 0x000e620008000800 */
[----:B0-----:R-:W-:Y:S01]  /*28b50*/  IMAD.WIDE R6, R0, 0x2, R2 ;  /* 0x0000000200067825 */ /* 0x001fe200078e0202 */
[----:B------:R-:W-:-:S04]  /*28b60*/  PRMT R9, R90, 0x7632, R9 ;  /* 0x000076325a097816 */ /* 0x000fc80000000009 */
[----:B------:R0:W-:Y:S01]  /*28b70*/  @P3 STG.E.U16 desc[UR24][R6.64], R8 ;  /* 0x0000000806003986 */ /* 0x0001e2000c101518 */
[----:B------:R-:W-:Y:S01]  /*28b80*/  ISETP.LT.AND P2, PT, R74, UR66, !P4 ;  /* 0x000000424a007c0c */ /* 0x000fe2000e741270 */
[----:B------:R-:W1:Y:S01]  /*28b90*/  LDCU UR66, c[0x0][0x39c] ;  /* 0x00007380ff4277ac */ /* 0x000e620008000800 */
[----:B0-----:R-:W-:-:S04]  /*28ba0*/  IMAD.WIDE R6, R0, 0x2, R4 ;  /* 0x0000000200067825 */ /* 0x001fc800078e0204 */
[----:B------:R-:W-:Y:S01]  /*28bb0*/  VIADD R8, R66, 0x19 ;  /* 0x0000001942087836 */ /* 0x000fe20000000000 */
[----:B------:R0:W-:Y:S01]  /*28bc0*/  @P1 STG.E.U16 desc[UR24][R6.64], R9 ;  /* 0x0000000906001986 */ /* 0x0001e2000c101518 */
[----:B------:R-:W-:-:S03]  /*28bd0*/  VIADD R0, R0, UR30 ;  /* 0x0000001e00007c36 */ /* 0x000fc60008000000 */
[----:B------:R-:W-:Y:S01]  /*28be0*/  ISETP.GE.AND P3, PT, R8, UR76, PT ;  /* 0x0000004c08007c0c */ /* 0x000fe2000bf66270 */
[----:B------:R-:W1:Y:S01]  /*28bf0*/  LDCU UR76, c[0x0][0x398] ;  /* 0x00007300ff4c77ac */ /* 0x000e620008000800 */
[----:B0-----:R-:W-:Y:S02]  /*28c00*/  VIADD R6, R66, 0x1a ;  /* 0x0000001a42067836 */ /* 0x001fe40000000000 */
[----:B------:R-:W-:-:S03]  /*28c10*/  IMAD.WIDE R8, R0, 0x2, R2 ;  /* 0x0000000200087825 */ /* 0x000fc600078e0202 */
[----:B------:R-:W-:Y:S01]  /*28c20*/  ISETP.GE.AND P6, PT, R6, UR35, PT ;  /* 0x0000002306007c0c */ /* 0x000fe2000bfc6270 */
[C---:B------:R-:W-:Y:S01]  /*28c30*/  IMAD.WIDE R6, R0.reuse, 0x2, R4 ;  /* 0x0000000200067825 */ /* 0x040fe200078e0204 */
[----:B------:R0:W-:Y:S01]  /*28c40*/  @P0 STG.E.U16 desc[UR24][R8.64], R11 ;  /* 0x0000000b08000986 */ /* 0x0001e2000c101518 */
[----:B------:R-:W-:Y:S01]  /*28c50*/  ISETP.LT.AND P4, PT, R73, UR77, !P4 ;  /* 0x0000004d49007c0c */ /* 0x000fe2000e781270 */
[----:B------:R-:W1:Y:S01]  /*28c60*/  LDCU UR77, c[0x0][0x398] ;  /* 0x00007300ff4d77ac */ /* 0x000e620008000800 */
[----:B------:R-:W-:Y:S01]  /*28c70*/  VIADD R0, R0, UR30 ;  /* 0x0000001e00007c36 */ /* 0x000fe20008000000 */
[----:B------:R2:W-:Y:S01]  /*28c80*/  @P5 STG.E.U16 desc[UR24][R6.64], R10 ;  /* 0x0000000a06005986 */ /* 0x0005e2000c101518 */
[----:B------:R-:W-:Y:S01]  /*28c90*/  ISETP.LT.AND P1, PT, R74, UR53, !P3 ;  /* 0x000000354a007c0c */ /* 0x000fe2000df21270 */
[----:B------:R-:W1:Y:S01]  /*28ca0*/  LDCU UR53, c[0x0][0x39c] ;  /* 0x00007380ff3577ac */ /* 0x000e620008000800 */
[----:B------:R-:W1:Y:S01]  /*28cb0*/  LDCU UR35, c[0x0][0x398] ;  /* 0x00007300ff2377ac */ /* 0x000e620008000800 */
[----:B0-----:R-:W-:Y:S01]  /*28cc0*/  PRMT R9, R92, 0x7610, R9 ;  /* 0x000076105c097816 */ /* 0x001fe20000000009 */
[----:B--2---:R-:W-:-:S04]  /*28cd0*/  IMAD.WIDE R6, R0, 0x2, R2 ;  /* 0x0000000200067825 */ /* 0x004fc800078e0202 */
[----:B------:R-:W-:Y:S01]  /*28ce0*/  VIADD R8, R66, 0x1b ;  /* 0x0000001b42087836 */ /* 0x000fe20000000000 */
[----:B------:R0:W-:Y:S01]  /*28cf0*/  @P2 STG.E.U16 desc[UR24][R6.64], R9 ;  /* 0x0000000906002986 */ /* 0x0001e2000c101518 */
[----:B------:R-:W-:Y:S01]  /*28d00*/  ISETP.LT.AND P3, PT, R73, UR32, !P3 ;  /* 0x0000002049007c0c */ /* 0x000fe2000df61270 */
[----:B------:R-:W-:Y:S01]  /*28d10*/  IMAD.WIDE R10, R0, 0x2, R4 ;  /* 0x00000002000a7825 */ /* 0x000fe200078e0204 */
[----:B------:R-:W-:Y:S01]  /*28d20*/  ISETP.LT.AND P0, PT, R74, UR20, !P6 ;  /* 0x000000144a007c0c */ /* 0x000fe2000f701270 */
[----:B------:R-:W2:Y:S01]  /*28d30*/  LDCU UR20, c[0x0][0x39c] ;  /* 0x00007380ff1477ac */ /* 0x000ea20008000800 */
[----:B------:R-:W-:Y:S01]  /*28d40*/  ISETP.GE.AND P5, PT, R8, UR59, PT ;  /* 0x0000003b08007c0c */ /* 0x000fe2000bfa6270 */
[----:B0-----:R-:W-:Y:S01]  /*28d50*/  VIADD R6, R0, UR30 ;  /* 0x0000001e00067c36 */ /* 0x001fe20008000000 */
[----:B------:R-:W-:Y:S01]  /*28d60*/  PRMT R7, R93, 0x7610, R7 ;  /* 0x000076105d077816 */ /* 0x000fe20000000007 */
[----:B------:R-:W-:Y:S01]  /*28d70*/  VIADD R0, R66, 0x1c ;  /* 0x0000001c42007836 */ /* 0x000fe20000000000 */
[----:B------:R0:W-:Y:S01]  /*28d80*/  @P4 STG.E.U16 desc[UR24][R10.64], R67 ;  /* 0x000000430a004986 */ /* 0x0001e2000c101518 */
[----:B------:R-:W-:Y:S01]  /*28d90*/  IMAD.WIDE R8, R6, 0x2, R2 ;  /* 0x0000000206087825 */ /* 0x000fe200078e0202 */
[----:B------:R-:W-:Y:S01]  /*28da0*/  ISETP.LT.AND P6, PT, R73, UR51, !P6 ;  /* 0x0000003349007c0c */ /* 0x000fe2000f7c1270 */
[----:B------:R-:W1:Y:S01]  /*28db0*/  LDCU UR32, c[0x0][0x398] ;  /* 0x00007300ff2077ac */ /* 0x000e620008000800 */
[----:B------:R-:W-:Y:S01]  /*28dc0*/  ISETP.GE.AND P4, PT, R0, UR42, PT ;  /* 0x0000002a00007c0c */ /* 0x000fe2000bf86270 */
[----:B------:R-:W-:Y:S01]  /*28dd0*/  VIADD R0, R6, UR30 ;  /* 0x0000001e06007c36 */ /* 0x000fe20008000000 */
[----:B------:R2:W-:Y:S01]  /*28de0*/  @P1 STG.E.U16 desc[UR24][R8.64], R7 ;  /* 0x0000000708001986 */ /* 0x0005e2000c101518 */
[----:B------:R-:W-:Y:S01]  /*28df0*/  ISETP.LT.AND P2, PT, R74, UR65, !P5 ;  /* 0x000000414a007c0c */ /* 0x000fe2000ef41270 */
[----:B------:R-:W1:Y:S01]  /*28e00*/  LDCU UR65, c[0x0][0x39c] ;  /* 0x00007380ff4177ac */ /* 0x000e620008000800 */
[----:B0-----:R-:W-:Y:S01]  /*28e10*/  PRMT R67, R93, 0x7632, R67 ;  /* 0x000076325d437816 */ /* 0x001fe20000000043 */
[----:B------:R-:W-:Y:S01]  /*28e20*/  VIADD R10, R66, 0x1d ;  /* 0x0000001d420a7836 */ /* 0x000fe20000000000 */
[----:B------:R-:W-:Y:S01]  /*28e30*/  PRMT R11, R71, 0x7610, R11 ;  /* 0x00007610470b7816 */ /* 0x000fe2000000000b */
[----:B------:R-:W0:Y:S01]  /*28e40*/  LDCU UR51, c[0x0][0x398] ;  /* 0x00007300ff3377ac */ /* 0x000e220008000800 */
[----:B--2---:R-:W-:Y:S01]  /*28e50*/  IMAD.WIDE R8, R6, 0x2, R4 ;  /* 0x0000000206087825 */ /* 0x004fe200078e0204 */
[----:B------:R-:W2:Y:S03]  /*28e60*/  LDCU UR59, c[0x0][0x398] ;  /* 0x00007300ff3b77ac */ /* 0x000ea60008000800 */
[----:B------:R-:W-:Y:S01]  /*28e70*/  IMAD.WIDE R6, R0, 0x2, R2 ;  /* 0x0000000200067825 */ /* 0x000fe200078e0202 */
[----:B------:R0:W-:Y:S01]  /*28e80*/  @P3 STG.E.U16 desc[UR24][R8.64], R67 ;  /* 0x0000004308003986 */ /* 0x0001e2000c101518 */
[----:B------:R-:W-:Y:S01]  /*28e90*/  ISETP.GE.AND P3, PT, R10, UR74, PT ;  /* 0x0000004a0a007c0c */ /* 0x000fe2000bf66270 */
[----:B------:R-:W1:Y:S02]  /*28ea0*/  LDCU UR42, c[0x0][0x398] ;  /* 0x00007300ff2a77ac */ /* 0x000e640008000800 */
[----:B------:R2:W-:Y:S01]  /*28eb0*/  @P0 STG.E.U16 desc[UR24][R6.64], R11 ;  /* 0x0000000b06000986 */ /* 0x0005e2000c101518 */
[----:B---3--:R-:W-:Y:S01]  /*28ec0*/  ISETP.LT.AND P5, PT, R73, UR12, !P5 ;  /* 0x0000000c49007c0c */ /* 0x008fe2000efa1270 */
[----:B------:R-:W3:Y:S01]  /*28ed0*/  LDCU UR12, c[0x0][0x398] ;  /* 0x00007300ff0c77ac */ /* 0x000ee20008000800 */
[----:B------:R-:W-:Y:S01]  /*28ee0*/  ISETP.LT.AND P1, PT, R74, UR10, !P4 ;  /* 0x0000000a4a007c0c */ /* 0x000fe2000e721270 */
[----:B------:R-:W1:Y:S01]  /*28ef0*/  LDCU UR74, c[0x0][0x398] ;  /* 0x00007300ff4a77ac */ /* 0x000e620008000800 */
[----:B0-----:R-:W-:-:S02]  /*28f00*/  PRMT R67, R70, 0x7610, R67 ;  /* 0x0000761046437816 */ /* 0x001fc40000000043 */
[----:B------:R-:W3:Y:S01]  /*28f10*/  LDL.LU.S16 R70, [R1+0x372] ;  /* 0x0003720001467983 */ /* 0x000ee20000300600 */
[----:B--2---:R-:W-:-:S04]  /*28f20*/  IMAD.WIDE R10, R0, 0x2, R4 ;  /* 0x00000002000a7825 */ /* 0x004fc800078e0204 */
[----:B------:R-:W-:Y:S01]  /*28f30*/  VIADD R6, R0, UR30 ;  /* 0x0000001e00067c36 */ /* 0x000fe20008000000 */
[----:B------:R0:W-:Y:S01]  /*28f40*/  @P6 STG.E.U16 desc[UR24][R10.64], R67 ;  /* 0x000000430a006986 */ /* 0x0001e2000c101518 */
[----:B------:R-:W-:Y:S01]  /*28f50*/  PRMT R7, R72, 0x7610, R7 ;  /* 0x0000761048077816 */ /* 0x000fe20000000007 */
[----:B------:R-:W2:Y:S02]  /*28f60*/  LDCU UR10, c[0x0][0x39c] ;  /* 0x00007380ff0a77ac */ /* 0x000ea40008000800 */
[----:B------:R-:W2:Y:S01]  /*28f70*/  LDL.S16 R71, [R1+0x374] ;  /* 0x0003740001477983 */ /* 0x000ea20000100600 */
[----:B0-----:R-:W-:-:S03]  /*28f80*/  PRMT R67, R69, 0x7610, R67 ;  /* 0x0000761045437816 */ /* 0x001fc60000000043 */
[----:B------:R-:W2:Y:S01]  /*28f90*/  LDL.LU.S16 R69, [R1+0x376] ;  /* 0x0003760001457983 */ /* 0x000ea20000300600 */
[----:B------:R-:W-:Y:S02]  /*28fa0*/  VIADD R0, R66, 0x1e ;  /* 0x0000001e42007836 */ /* 0x000fe40000000000 */
[----:B------:R-:W-:Y:S01]  /*28fb0*/  IMAD.WIDE R8, R6, 0x2, R2 ;  /* 0x0000000206087825 */ /* 0x000fe200078e0202 */
[----:B------:R-:W-:Y:S01]  /*28fc0*/  ISETP.LT.AND P4, PT, R73, UR37, !P4 ;  /* 0x0000002549007c0c */ /* 0x000fe2000e781270 */
[----:B------:R-:W4:Y:S01]  /*28fd0*/  LDL.S16 R72, [R1+0x378] ;  /* 0x0003780001487983 */ /* 0x000f220000100600 */
[----:B------:R-:W-:Y:S01]  /*28fe0*/  ISETP.GE.AND P6, PT, R0, UR9, PT ;  /* 0x0000000900007c0c */ /* 0x000fe2000bfc6270 */
[----:B------:R-:W-:Y:S01]  /*28ff0*/  VIADD R0, R6, UR30 ;  /* 0x0000001e06007c36 */ /* 0x000fe20008000000 */
[----:B------:R-:W-:Y:S01]  /*29000*/  PRMT R11, R75, 0x7610, R11 ;  /* 0x000076104b0b7816 */ /* 0x000fe2000000000b */
[----:B------:R0:W-:Y:S01]  /*29010*/  @P2 STG.E.U16 desc[UR24][R8.64], R7 ;  /* 0x0000000708002986 */ /* 0x0001e2000c101518 */
[----:B------:R-:W-:Y:S01]  /*29020*/  VIADD R10, R66, 0x1f ;  /* 0x0000001f420a7836 */ /* 0x000fe20000000000 */
[----:B------:R-:W-:Y:S01]  /*29030*/  ISETP.LT.AND P0, PT, R74, UR57, !P3 ;  /* 0x000000394a007c0c */ /* 0x000fe2000df01270 */
[----:B------:R-:W1:Y:S01]  /*29040*/  LDCU UR57, c[0x0][0x39c] ;  /* 0x00007380ff3977ac */ /* 0x000e620008000800 */
[----:B------:R-:W1:Y:S01]  /*29050*/  LDCU UR37, c[0x0][0x398] ;  /* 0x00007300ff2577ac */ /* 0x000e620008000800 */
[----:B------:R-:W1:Y:S01]  /*29060*/  LDCU UR9, c[0x0][0x398] ;  /* 0x00007300ff0977ac */ /* 0x000e620008000800 */
[----:B0-----:R-:W-:-:S04]  /*29070*/  IMAD.WIDE R8, R6, 0x2, R4 ;  /* 0x0000000206087825 */ /* 0x001fc800078e0204 */
[----:B------:R-:W-:Y:S01]  /*29080*/  IMAD.WIDE R6, R0, 0x2, R2 ;  /* 0x0000000200067825 */ /* 0x000fe200078e0202 */
[----:B------:R-:W-:Y:S01]  /*29090*/  @P5 STG.E.U16 desc[UR24][R8.64], R67 ;  /* 0x0000004308005986 */ /* 0x000fe2000c101518 */
[----:B------:R-:W-:Y:S01]  /*290a0*/  ISETP.GE.AND P5, PT, R10, UR73, PT ;  /* 0x000000490a007c0c */ /* 0x000fe2000bfa6270 */
[----:B------:R-:W0:Y:S02]  /*290b0*/  LDCU UR73, c[0x0][0x398] ;  /* 0x00007300ff4977ac */ /* 0x000e240008000800 */
[----:B------:R1:W-:Y:S02]  /*290c0*/  @P1 STG.E.U16 desc[UR24][R6.64], R11 ;  /* 0x0000000b06001986 */ /* 0x0003e4000c101518 */
[----:B-1----:R-:W-:Y:S01]  /*290d0*/  IMAD.WIDE R10, R0, 0x2, R4 ;  /* 0x00000002000a7825 */ /* 0x002fe200078e0204 */
[----:B---3--:R-:W-:Y:S02]  /*290e0*/  PRMT R67, R70, 0x7610, R67 ;  /* 0x0000761046437816 */ /* 0x008fe40000000043 */
[----:B------:R-:W3:Y:S04]  /*290f0*/  LDL.LU.S16 R70, [R1+0x37a] ;  /* 0x00037a0001467983 */ /* 0x000ee80000300600 */
[----:B------:R2:W-:Y:S04]  /*29100*/  @P4 STG.E.U16 desc[UR24][R10.64], R67 ;  /* 0x000000430a004986 */ /* 0x0005e8000c101518 */
[----:B------:R-:W3:Y:S01]  /*29110*/  LDL.S16 R75, [R1+0x37c] ;  /* 0x00037c00014b7983 */ /* 0x000ee20000100600 */
[----:B--2---:R-:W-:-:S03]  /*29120*/  PRMT R67, R69, 0x7610, R67 ;  /* 0x0000761045437816 */ /* 0x004fc60000000043 */
[----:B------:R-:W2:Y:S01]  /*29130*/  LDL.LU.S16 R69, [R1+0x37e] ;  /* 0x00037e0001457983 */ /* 0x000ea20000300600 */
[----:B------:R-:W-:Y:S01]  /*29140*/  VIADD R6, R0, UR30 ;  /* 0x0000001e00067c36 */ /* 0x000fe20008000000 */
[----:B------:R-:W-:Y:S01]  /*29150*/  ISETP.LT.AND P3, PT, R73, UR31, !P3 ;  /* 0x0000001f49007c0c */ /* 0x000fe2000df61270 */
[----:B------:R-:W-:Y:S01]  /*29160*/  VIADD R0, R66, 0x20 ;  /* 0x0000002042007836 */ /* 0x000fe20000000000 */
[----:B------:R-:W-:Y:S01]  /*29170*/  PRMT R7, R71, 0x7610, R7 ;  /* 0x0000761047077816 */ /* 0x000fe20000000007 */
[----:B------:R-:W-:Y:S01]  /*29180*/  IMAD.WIDE R8, R6, 0x2, R2 ;  /* 0x0000000206087825 */ /* 0x000fe200078e0202 */
[----:B------:R-:W-:Y:S01]  /*29190*/  ISETP.LT.AND P2, PT, R74, UR64, !P6 ;  /* 0x000000404a007c0c */ /* 0x000fe2000f741270 */
[----:B------:R-:W2:Y:S01]  /*291a0*/  LDL.S16 R71, [R1+0x380] ;  /* 0x0003800001477983 */ /* 0x000ea20000100600 */
[----:B------:R-:W-:Y:S01]  /*291b0*/  ISETP.GE.AND P4, PT, R0, UR46, PT ;  /* 0x0000002e00007c0c */ /* 0x000fe2000bf86270 */
[----:B------:R-:W-:Y:S01]  /*291c0*/  VIADD R0, R6, UR30 ;  /* 0x0000001e06007c36 */ /* 0x000fe20008000000 */
[----:B----4-:R-:W-:Y:S01]  /*291d0*/  PRMT R11, R72, 0x7610, R11 ;  /* 0x00007610480b7816 */ /* 0x010fe2000000000b */
[----:B------:R1:W-:Y:S01]  /*291e0*/  @P0 STG.E.U16 desc[UR24][R8.64], R7 ;  /* 0x0000000708000986 */ /* 0x0003e2000c101518 */
[C---:B------:R-:W-:Y:S01]  /*291f0*/  ISETP.LT.AND P6, PT, R73.reuse, UR58, !P6 ;  /* 0x0000003a49007c0c */ /* 0x040fe2000f7c1270 */
[----:B------:R-:W-:Y:S01]  /*29200*/  VIADD R10, R66, 0x21 ;  /* 0x00000021420a7836 */ /* 0x000fe20000000000 */
[----:B------:R-:W-:Y:S01]  /*29210*/  ISETP.LT.AND P1, PT, R74, UR40, !P5 ;  /* 0x000000284a007c0c */ /* 0x000fe2000ef21270 */
[----:B------:R-:W4:Y:S01]  /*29220*/  LDCU UR64, c[0x0][0x39c] ;  /* 0x00007380ff4077ac */ /* 0x000f220008000800 */
[----:B------:R-:W0:Y:S01]  /*29230*/  LDCU UR31, c[0x0][0x398] ;  /* 0x00007300ff1f77ac */ /* 0x000e220008000800 */
[----:B-1----:R-:W-:Y:S01]  /*29240*/  IMAD.WIDE R8, R6, 0x2, R4 ;  /* 0x0000000206087825 */ /* 0x002fe200078e0204 */
[----:B------:R-:W-:Y:S01]  /*29250*/  ISETP.LT.AND P0, PT, R74, UR26, !P4 ;  /* 0x0000001a4a007c0c */ /* 0x000fe2000e701270 */
[----:B------:R-:W1:Y:S02]  /*29260*/  LDCU UR40, c[0x0][0x39c] ;  /* 0x00007380ff2877ac */ /* 0x000e640008000800 */
[----:B------:R-:W-:Y:S01]  /*29270*/  IMAD.WIDE R6, R0, 0x2, R2 ;  /* 0x0000000200067825 */ /* 0x000fe200078e0202 */
[----:B------:R-:W-:Y:S01]  /*29280*/  @P3 STG.E.U16 desc[UR24][R8.64], R67 ;  /* 0x0000004308003986 */ /* 0x000fe2000c101518 */
[----:B------:R-:W-:Y:S01]  /*29290*/  ISETP.GE.AND P3, PT, R10, UR72, PT ;  /* 0x000000480a007c0c */ /* 0x000fe2000bf66270 */
[----:B------:R-:W0:Y:S02]  /*292a0*/  LDCU UR58, c[0x0][0x398] ;  /* 0x00007300ff3a77ac */ /* 0x000e240008000800 */
[----:B------:R1:W-:Y:S01]  /*292b0*/  @P2 STG.E.U16 desc[UR24][R6.64], R11 ;  /* 0x0000000b06002986 */ /* 0x0003e2000c101518 */
[C---:B------:R-:W-:Y:S01]  /*292c0*/  ISETP.LT.AND P5, PT, R73.reuse, UR63, !P5 ;  /* 0x0000003f49007c0c */ /* 0x040fe2000efa1270 */
[----:B------:R-:W0:Y:S01]  /*292d0*/  LDCU UR26, c[0x0][0x39c] ;  /* 0x00007380ff1a77ac */ /* 0x000e220008000800 */
[----:B------:R-:W-:Y:S01]  /*292e0*/  ISETP.LT.AND P4, PT, R73, UR49, !P4 ;  /* 0x0000003149007c0c */ /* 0x000fe2000e781270 */
[----:B------:R-:W0:Y:S01]  /*292f0*/  LDCU UR46, c[0x0][0x398] ;  /* 0x00007300ff2e77ac */ /* 0x000e220008000800 */
[----:B------:R-:W0:Y:S01]  /*29300*/  LDCU UR72, c[0x0][0x398] ;  /* 0x00007300ff4877ac */ /* 0x000e220008000800 */
[----:B-1----:R-:W-:Y:S01]  /*29310*/  IMAD.WIDE R10, R0, 0x2, R4 ;  /* 0x00000002000a7825 */ /* 0x002fe200078e0204 */
[----:B---3--:R-:W-:-:S03]  /*29320*/  PRMT R67, R70, 0x7610, R67 ;  /* 0x0000761046437816 */ /* 0x008fc60000000043 */
[----:B------:R-:W-:Y:S01]  /*29330*/  VIADD R6, R0, UR30 ;  /* 0x0000001e00067c36 */ /* 0x000fe20008000000 */
[----:B------:R-:W3:Y:S01]  /*29340*/  LDL.LU.S16 R70, [R1+0x382] ;  /* 0x0003820001467983 */ /* 0x000ee20000300600 */
[----:B------:R-:W-:-:S03]  /*29350*/  PRMT R7, R75, 0x7610, R7 ;  /* 0x000076104b077816 */ /* 0x000fc60000000007 */
[----:B------:R2:W-:Y:S01]  /*29360*/  @P6 STG.E.U16 desc[UR24][R10.64], R67 ;  /* 0x000000430a006986 */ /* 0x0005e2000c101518 */
[----:B------:R-:W-:Y:S01]  /*29370*/  ISETP.LT.AND P2, PT, R74, UR45, !P3 ;  /* 0x0000002d4a007c0c */ /* 0x000fe2000df41270 */
[----:B------:R-:W-:Y:S01]  /*29380*/  VIADD R0, R66, 0x22 ;  /* 0x0000002242007836 */ /* 0x000fe20000000000 */
[----:B------:R-:W1:Y:S01]  /*29390*/  LDCU UR45, c[0x0][0x39c] ;  /* 0x00007380ff2d77ac */ /* 0x000e620008000800 */
[----:B------:R-:W4:Y:S01]  /*293a0*/  LDL.S16 R72, [R1+0x384] ;  /* 0x0003840001487983 */ /* 0x000f220000100600 */
[----:B------:R-:W0:Y:S01]  /*293b0*/  LDCU UR63, c[0x0][0x398] ;  /* 0x00007300ff3f77ac */ /* 0x000e220008000800 */
[----:B------:R-:W0:Y:S01]  /*293c0*/  LDCU UR49, c[0x0][0x398] ;  /* 0x00007300ff3177ac */ /* 0x000e220008000800 */
[----:B--2---:R-:W-:Y:S02]  /*293d0*/  PRMT R67, R69, 0x7610, R67 ;  /* 0x0000761045437816 */ /* 0x004fe40000000043 */
[----:B------:R-:W2:Y:S01]  /*293e0*/  LDL.LU.S16 R69, [R1+0x386] ;  /* 0x0003860001457983 */ /* 0x000ea20000300600 */
[----:B------:R-:W-:Y:S01]  /*293f0*/  IMAD.WIDE R8, R6, 0x2, R2 ;  /* 0x0000000206087825 */ /* 0x000fe200078e0202 */
[----:B------:R-:W-:Y:S01]  /*29400*/  ISETP.GE.AND P6, PT, R0, UR41, PT ;  /* 0x0000002900007c0c */ /* 0x000fe2000bfc6270 */
[----:B------:R-:W0:Y:S01]  /*29410*/  LDCU UR41, c[0x0][0x398] ;  /* 0x00007300ff2977ac */ /* 0x000e220008000800 */
[----:B------:R-:W4:Y:S01]  /*29420*/  LDL.S16 R75, [R1+0x388] ;  /* 0x00038800014b7983 */ /* 0x000f220000100600 */
[----:B------:R-:W-:-:S03]  /*29430*/  VIADD R0, R6, UR30 ;  /* 0x0000001e06007c36 */ /* 0x000fc60008000000 */
[----:B------:R1:W-:Y:S01]  /*29440*/  @P1 STG.E.U16 desc[UR24][R8.64], R7 ;  /* 0x0000000708001986 */ /* 0x0003e2000c101518 */
[----:B------:R-:W-:Y:S01]  /*29450*/  VIADD R10, R66, 0x23 ;  /* 0x00000023420a7836 */ /* 0x000fe20000000000 */
[----:B------:R-:W-:Y:S01]  /*29460*/  PRMT R11, R71, 0x7610, R11 ;  /* 0x00007610470b7816 */ /* 0x000fe2000000000b */
[----:B-1----:R-:W-:-:S04]  /*29470*/  IMAD.WIDE R8, R6, 0x2, R4 ;  /* 0x0000000206087825 */ /* 0x002fc800078e0204 */
[----:B------:R-:W-:Y:S01]  /*29480*/  IMAD.WIDE R6, R0, 0x2, R2 ;  /* 0x0000000200067825 */ /* 0x000fe200078e0202 */
[----:B------:R-:W-:Y:S01]  /*29490*/  @P5 STG.E.U16 desc[UR24][R8.64], R67 ;  /* 0x0000004308005986 */ /* 0x000fe2000c101518 */
[----:B------:R-:W-:Y:S01]  /*294a0*/  ISETP.GE.AND P5, PT, R10, UR71, PT ;  /* 0x000000470a007c0c */ /* 0x000fe2000bfa6270 */
[----:B------:R-:W1:Y:S02]  /*294b0*/  LDCU UR71, c[0x0][0x398] ;  /* 0x00007300ff4777ac */ /* 0x000e640008000800 */
[----:B------:R0:W-:Y:S02]  /*294c0*/  @P0 STG.E.U16 desc[UR24][R6.64], R11 ;  /* 0x0000000b06000986 */ /* 0x0001e4000c101518 */
[----:B0-----:R-:W-:Y:S01]  /*294d0*/  IMAD.WIDE R10, R0, 0x2, R4 ;  /* 0x00000002000a7825 */ /* 0x001fe200078e0204 */
        /* <DEDUP_REMOVED lines=9> */
[----:B----4-:R-:W-:Y:S01]  /*29570*/  PRMT R7, R72, 0x7610, R7 ;  /* 0x0000761048077816 */ /* 0x010fe20000000007 */
[----:B------:R-:W-:Y:S01]  /*29580*/  IMAD.WIDE R8, R6, 0x2, R2 ;  /* 0x0000000206087825 */ /* 0x000fe200078e0202 */
[----:B------:R-:W-:Y:S01]  /*29590*/  ISETP.LT.AND P1, PT, R74, UR16, !P6 ;  /* 0x000000104a007c0c */ /* 0x000fe2000f721270 */
[----:B------:R-:W4:Y:S01]  /*295a0*/  LDL.S16 R72, [R1+0x390] ;  /* 0x0003900001487983 */ /* 0x000f220000100600 */
[----:B------:R-:W-:Y:S01]  /*295b0*/  ISETP.GE.AND P4, PT, R0, UR56, PT ;  /* 0x0000003800007c0c */ /* 0x000fe2000bf86270 */
[----:B------:R-:W-:Y:S01]  /*295c0*/  VIADD R0, R6, UR30 ;  /* 0x0000001e06007c36 */ /* 0x000fe20008000000 */
[----:B------:R-:W-:Y:S01]  /*295d0*/  PRMT R11, R75, 0x7610, R11 ;  /* 0x000076104b0b7816 */ /* 0x000fe2000000000b */
[----:B------:R0:W-:Y:S01]  /*295e0*/  @P2 STG.E.U16 desc[UR24][R8.64], R7 ;  /* 0x0000000708002986 */ /* 0x0001e2000c101518 */
[C---:B------:R-:W-:Y:S01]  /*295f0*/  ISETP.LT.AND P6, PT, R73.reuse, UR4, !P6 ;  /* 0x0000000449007c0c */ /* 0x040fe2000f7c1270 */
[----:B------:R-:W-:Y:S01]  /*29600*/  VIADD R10, R66, 0x25 ;  /* 0x00000025420a7836 */ /* 0x000fe20000000000 */
[----:B------:R-:W-:Y:S01]  /*29610*/  ISETP.LT.AND P0, PT, R74, UR36, !P5 ;  /* 0x000000244a007c0c */ /* 0x000fe2000ef01270 */
[----:B------:R-:W1:Y:S01]  /*29620*/  LDCU UR16, c[0x0][0x39c] ;  /* 0x00007380ff1077ac */ /* 0x000e620008000800 */
[----:B------:R-:W1:Y:S01]  /*29630*/  LDCU UR39, c[0x0][0x398] ;  /* 0x00007300ff2777ac */ /* 0x000e620008000800 */
[----:B0-----:R-:W-:Y:S01]  /*29640*/  IMAD.WIDE R8, R6, 0x2, R4 ;  /* 0x0000000206087825 */ /* 0x001fe200078e0204 */
[----:B------:R-:W-:Y:S01]  /*29650*/  ISETP.LT.AND P2, PT, R74, UR50, !P4 ;  /* 0x000000324a007c0c */ /* 0x000fe2000e741270 */
[----:B------:R-:W0:Y:S02]  /*29660*/  LDCU UR36, c[0x0][0x39c] ;  /* 0x00007380ff2477ac */ /* 0x000e240008000800 */
        /* <DEDUP_REMOVED lines=19> */
[----:B------:R-:W3:Y:S01]  /*297a0*/  LDL.S16 R75, [R1+0x394] ;  /* 0x00039400014b7983 */ /* 0x000ee20000100600 */
[----:B------:R-:W0:Y:S01]  /*297b0*/  LDCU UR55, c[0x0][0x398] ;  /* 0x00007300ff3777ac */ /* 0x000e220008000800 */
[----:B------:R-:W0:Y:S01]  /*297c0*/  LDCU UR61, c[0x0][0x398] ;  /* 0x00007300ff3d77ac */ /* 0x000e220008000800 */
[----:B--2---:R-:W-:Y:S02]  /*297d0*/  PRMT R67, R69, 0x7610, R67 ;  /* 0x0000761045437816 */ /* 0x004fe40000000043 */
[----:B------:R-:W2:Y:S01]  /*297e0*/  LDL.LU.S16 R69, [R1+0x396] ;  /* 0x0003960001457983 */ /* 0x000ea20000300600 */
[----:B------:R-:W-:Y:S01]  /*297f0*/  IMAD.WIDE R8, R6, 0x2, R2 ;  /* 0x0000000206087825 */ /* 0x000fe200078e0202 */
[----:B------:R-:W-:Y:S01]  /*29800*/  ISETP.GE.AND P6, PT, R0, UR62, PT ;  /* 0x0000003e00007c0c */ /* 0x000fe2000bfc6270 */
[----:B------:R-:W0:Y:S01]  /*29810*/  LDCU UR62, c[0x0][0x398] ;  /* 0x00007300ff3e77ac */ /* 0x000e220008000800 */
[----:B------:R-:W2:Y:S01]  /*29820*/  LDL.S16 R71, [R1+0x398] ;  /* 0x0003980001477983 */ /* 0x000ea20000100600 */
[----:B------:R-:W-:-:S03]  /*29830*/  VIADD R0, R6, UR30 ;  /* 0x0000001e06007c36 */ /* 0x000fc60008000000 */
[----:B------:R1:W-:Y:S01]  /*29840*/  @P0 STG.E.U16 desc[UR24][R8.64], R7 ;  /* 0x0000000708000986 */ /* 0x0003e2000c101518 */
[----:B------:R-:W-:Y:S01]  /*29850*/  VIADD R10, R66, 0x27 ;  /* 0x00000027420a7836 */ /* 0x000fe20000000000 */
[----:B----4-:R-:W-:Y:S01]  /*29860*/  PRMT R11, R72, 0x7610, R11 ;  /* 0x00007610480b7816 */ /* 0x010fe2000000000b */
[----:B-1----:R-:W-:-:S04]  /*29870*/  IMAD.WIDE R8, R6, 0x2, R4 ;  /* 0x0000000206087825 */ /* 0x002fc800078e0204 */
[----:B------:R-:W-:Y:S01]  /*29880*/  IMAD.WIDE R6, R0, 0x2, R2 ;  /* 0x0000000200067825 */ /* 0x000fe200078e0202 */
[----:B------:R-:W-:Y:S01]  /*29890*/  @P5 STG.E.U16 desc[UR24][R8.64], R67 ;  /* 0x0000004308005986 */ /* 0x000fe2000c101518 */
[----:B------:R-:W-:Y:S01]  /*298a0*/  ISETP.GE.AND P5, PT, R10, UR69, PT ;  /* 0x000000450a007c0c */ /* 0x000fe2000bfa6270 */
[----:B------:R-:W1:Y:S02]  /*298b0*/  LDCU UR69, c[0x0][0x398] ;  /* 0x00007300ff4577ac */ /* 0x000e640008000800 */
[----:B------:R4:W-:Y:S02]  /*298c0*/  @P2 STG.E.U16 desc[UR24][R6.64], R11 ;  /* 0x0000000b06002986 */ /* 0x0009e4000c101518 */
[----:B----4-:R-:W-:Y:S01]  /*298d0*/  IMAD.WIDE R10, R0, 0x2, R4 ;  /* 0x00000002000a7825 */ /* 0x010fe200078e0204 */
[----:B---3--:R-:W-:Y:S02]  /*298e0*/  PRMT R67, R70, 0x7610, R67 ;  /* 0x0000761046437816 */ /* 0x008fe40000000043 */
[----:B------:R-:W3:Y:S04]  /*298f0*/  LDL.LU.S16 R70, [R1+0x39a] ;  /* 0x00039a0001467983 */ /* 0x000ee80000300600 */
[----:B------:R2:W-:Y:S04]  /*29900*/  @P4 STG.E.U16 desc[UR24][R10.64], R67 ;  /* 0x000000430a004986 */ /* 0x0005e8000c101518 */
[----:B------:R-:W4:Y:S01]  /*29910*/  LDL.S16 R72, [R1+0x39c] ;  /* 0x00039c0001487983 */ /* 0x000f220000100600 */
        /* <DEDUP_REMOVED lines=35> */
[----:B----4-:R-:W-:-:S03]  /*29b50*/  PRMT R7, R72, 0x7610, R7 ;  /* 0x0000761048077816 */ /* 0x010fc60000000007 */
        /* <DEDUP_REMOVED lines=646> */
[----:B--2---:R-:W-:Y:S01]  /*2c3c0*/  PRMT R67, R69, 0x7610, R67 ;  /* 0x0000761045437816 */ /* 0x004fe20000000043 */
[----:B------:R-:W-:Y:S01]  /*2c3d0*/  IMAD.WIDE R8, R6, 0x2, R2 ;  /* 0x0000000206087825 */ /* 0x000fe200078e0202 */
[----:B------:R-:W2:Y:S01]  /*2c3e0*/  LDL.LU.S16 R69, [R1+0x246] ;  /* 0x0002460001457983 */ /* 0x000ea20000300600 */
[----:B------:R-:W-:Y:S01]  /*2c3f0*/  ISETP.GE.AND P6, PT, R0, UR48, PT ;  /* 0x0000003000007c0c */ /* 0x000fe2000bfc6270 */
[----:B------:R-:W0:Y:S01]  /*2c400*/  LDCU UR67, c[0x0][0x39c] ;  /* 0x00007380ff4377ac */ /* 0x000e220008000800 */
[----:B------:R-:W-:Y:S01]  /*2c410*/  VIADD R0, R6, UR30 ;  /* 0x0000001e06007c36 */ /* 0x000fe20008000000 */
[----:B------:R1:W-:Y:S01]  /*2c420*/  @P1 STG.E.U16 desc[UR24][R8.64], R7 ;  /* 0x0000000708001986 */ /* 0x0003e2000c101518 */
[----:B------:R-:W-:Y:S01]  /*2c430*/  VIADD R10, R66, 0x53 ;  /* 0x00000053420a7836 */ /* 0x000fe20000000000 */
[----:B------:R-:W-:Y:S01]  /*2c440*/  PRMT R11, R71, 0x7610, R11 ;  /* 0x00007610470b7816 */ /* 0x000fe2000000000b */
[----:B------:R-:W0:Y:S01]  /*2c450*/  LDCU UR48, c[0x0][0x398] ;  /* 0x00007300ff3077ac */ /* 0x000e220008000800 */
[----:B------:R-:W4:Y:S01]  /*2c460*/  LDL.S16 R75, [R1+0x248] ;  /* 0x00024800014b7983 */ /* 0x000f220000100600 */
        /* <DEDUP_REMOVED lines=188> */
[----:B------:R-:W-:Y:S01]  /*2d030*/  VIADD R0, R6, UR30 ;  /* 0x0000001e06007c36 */ /* 0x000fe20008000000 */
[----:B----4-:R-:W-:-:S02]  /*2d040*/  PRMT R11, R71, 0x7610, R11 ;  /* 0x00007610470b7816 */ /* 0x010fc4000000000b */
[----:B------:R4:W-:Y:S01]  /*2d050*/  @P1 STG.E.U16 desc[UR24][R8.64], R7 ;  /* 0x0000000708001986 */ /* 0x0009e2000c101518 */
[----:B------:R-:W-:-:S03]  /*2d060*/  VIADD R10, R66, 0x5f ;  /* 0x0000005f420a7836 */ /* 0x000fc60000000000 */
[----:B------:R-:W2:Y:S01]  /*2d070*/  LDL.LU.S16 R71, [R1+0x27a] ;  /* 0x00027a0001477983 */ /* 0x000ea20000300600 */
[----:B----4-:R-:W-:-:S04]  /*2d080*/  IMAD.WIDE R8, R6, 0x2, R4 ;  /* 0x0000000206087825 */ /* 0x010fc800078e0204 */
[----:B------:R-:W-:Y:S01]  /*2d090*/  IMAD.WIDE R6, R0, 0x2, R2 ;  /* 0x0000000200067825 */ /* 0x000fe200078e0202 */
[----:B------:R-:W-:Y:S01]  /*2d0a0*/  @P5 STG.E.U16 desc[UR24][R8.64], R67 ;  /* 0x0000004308005986 */ /* 0x000fe2000c101518 */
[----:B------:R-:W-:Y:S01]  /*2d0b0*/  ISETP.GE.AND P5, PT, R10, UR56, PT ;  /* 0x000000380a007c0c */ /* 0x000fe2000bfa6270 */
[----:B------:R-:W4:Y:S02]  /*2d0c0*/  LDCU UR56, c[0x0][0x398] ;  /* 0x00007300ff3877ac */ /* 0x000f240008000800 */
[----:B------:R0:W-:Y:S02]  /*2d0d0*/  @P0 STG.E.U16 desc[UR24][R6.64], R11 ;  /* 0x0000000b06000986 */ /* 0x0001e4000c101518 */
[----:B0-----:R-:W-:Y:S01]  /*2d0e0*/  IMAD.WIDE R10, R0, 0x2, R4 ;  /* 0x00000002000a7825 */ /* 0x001fe200078e0204 */
[----:B---3--:R-:W-:Y:S02]  /*2d0f0*/  PRMT R67, R70, 0x7610, R67 ;  /* 0x0000761046437816 */ /* 0x008fe40000000043 */
[----:B------:R-:W3:Y:S04]  /*2d100*/  LDL.S16 R70, [R1+0x27c] ;  /* 0x00027c0001467983 */ /* 0x000ee80000100600 */
[----:B------:R2:W-:Y:S02]  /*2d110*/  @P4 STG.E.U16 desc[UR24][R10.64], R67 ;  /* 0x000000430a004986 */ /* 0x0005e4000c101518 */
[----:B--2---:R-:W-:-:S02]  /*2d120*/  PRMT R67, R69, 0x7610, R67 ;  /* 0x0000761045437816 */ /* 0x004fc40000000043 */
[----:B------:R-:W2:Y:S01]  /*2d130*/  LDL.LU.S16 R69, [R1+0x27e] ;  /* 0x00027e0001457983 */ /* 0x000ea20000300600 */
[----:B------:R-:W-:Y:S01]  /*2d140*/  VIADD R6, R0, UR30 ;  /* 0x0000001e00067c36 */ /* 0x000fe20008000000 */
[----:B------:R-:W-:Y:S02]  /*2d150*/  ISETP.LT.AND P3, PT, R73, UR4, !P3 ;  /* 0x0000000449007c0c */ /* 0x000fe4000df61270 */
[----:B------:R-:W-:Y:S01]  /*2d160*/  PRMT R7, R72, 0x7610, R7 ;  /* 0x0000761048077816 */ /* 0x000fe20000000007 */
[----:B------:R-:W-:Y:S01]  /*2d170*/  IMAD.WIDE R8, R6, 0x2, R2 ;  /* 0x0000000206087825 */ /* 0x000fe200078e0202 */
[----:B------:R-:W4:Y:S01]  /*2d180*/  LDL.S16 R72, [R1+0x280] ;  /* 0x0002800001487983 */ /* 0x000f220000100600 */
[----:B------:R-:W-:Y:S01]  /*2d190*/  ISETP.LT.AND P1, PT, R74, UR36, !P6 ;  /* 0x000000244a007c0c */ /* 0x000fe2000f721270 */
[----:B------:R-:W0:Y:S01]  /*2d1a0*/  LDCU UR36, c[0x0][0x39c] ;  /* 0x00007380ff2477ac */ /* 0x000e220008000800 */
[C---:B------:R-:W-:Y:S01]  /*2d1b0*/  VIADD R0, R66.reuse, 0x60 ;  /* 0x0000006042007836 */ /* 0x040fe20000000000 */
[----:B------:R1:W-:Y:S01]  /*2d1c0*/  @P2 STG.E.U16 desc[UR24][R8.64], R7 ;  /* 0x0000000708002986 */ /* 0x0003e2000c101518 */
[----:B------:R-:W-:Y:S01]  /*2d1d0*/  PRMT R11, R75, 0x7610, R11 ;  /* 0x000076104b0b7816 */ /* 0x000fe2000000000b */
[----:B------:R-:W-:Y:S01]  /*2d1e0*/  VIADD R10, R66, 0x61 ;  /* 0x00000061420a7836 */ /* 0x000fe20000000000 */
[----:B------:R-:W-:Y:S01]  /*2d1f0*/  ISETP.LT.AND P0, PT, R74, UR50, !P5 ;  /* 0x000000324a007c0c */ /* 0x000fe2000ef01270 */
[----:B------:R-:W0:Y:S01]  /*2d200*/  LDCU UR50, c[0x0][0x39c] ;  /* 0x00007380ff3277ac */ /* 0x000e220008000800 */
[----:B------:R-:W-:Y:S01]  /*2d210*/  ISETP.GE.AND P4, PT, R0, UR70, PT ;  /* 0x0000004600007c0c */ /* 0x000fe2000bf86270 */
[C---:B------:R-:W-:Y:S01]  /*2d220*/  VIADD R0, R6.reuse, UR30 ;  /* 0x0000001e06007c36 */ /* 0x040fe20008000000 */
[----:B------:R-:W0:Y:S01]  /*2d230*/  LDCU UR4, c[0x0][0x398] ;  /* 0x00007300ff0477ac */ /* 0x000e220008000800 */
[----:B-1----:R-:W-:Y:S01]  /*2d240*/  IMAD.WIDE R8, R6, 0x2, R4 ;  /* 0x0000000206087825 */ /* 0x002fe200078e0204 */
[C---:B------:R-:W-:Y:S01]  /*2d250*/  ISETP.LT.AND P6, PT, R73.reuse, UR55, !P6 ;  /* 0x0000003749007c0c */ /* 0x040fe2000f7c1270 */
[----:B------:R-:W1:Y:S02]  /*2d260*/  LDCU UR55, c[0x0][0x398] ;  /* 0x00007300ff3777ac */ /* 0x000e640008000800 */
[----:B------:R-:W-:Y:S01]  /*2d270*/  IMAD.WIDE R6, R0, 0x2, R2 ;  /* 0x0000000200067825 */ /* 0x000fe200078e0202 */
[----:B------:R0:W-:Y:S01]  /*2d280*/  @P3 STG.E.U16 desc[UR24][R8.64], R67 ;  /* 0x0000004308003986 */ /* 0x0001e2000c101518 */
[----:B------:R-:W-:Y:S01]  /*2d290*/  ISETP.GE.AND P3, PT, R10, UR62, PT ;  /* 0x0000003e0a007c0c */ /* 0x000fe2000bf66270 */
[----:B------:R-:W1:Y:S02]  /*2d2a0*/  LDCU UR70, c[0x0][0x398] ;  /* 0x00007300ff4677ac */ /* 0x000e640008000800 */
[----:B------:R0:W-:Y:S01]  /*2d2b0*/  @P1 STG.E.U16 desc[UR24][R6.64], R11 ;  /* 0x0000000b06001986 */ /* 0x0001e2000c101518 */
[----:B------:R-:W-:Y:S01]  /*2d2c0*/  ISETP.LT.AND P5, PT, R73, UR61, !P5 ;  /* 0x0000003d49007c0c */ /* 0x000fe2000efa1270 */
[----:B------:R-:W1:Y:S01]  /*2d2d0*/  LDCU UR61, c[0x0][0x398] ;  /* 0x00007300ff3d77ac */ /* 0x000e620008000800 */
[----:B------:R-:W-:Y:S01]  /*2d2e0*/  ISETP.LT.AND P2, PT, R74, UR14, !P4 ;  /* 0x0000000e4a007c0c */ /* 0x000fe2000e741270 */
[----:B------:R-:W1:Y:S01]  /*2d2f0*/  LDCU UR62, c[0x0][0x398] ;  /* 0x00007300ff3e77ac */ /* 0x000e620008000800 */
[----:B0-----:R-:W-:-:S02]  /*2d300*/  PRMT R67, R71, 0x7610, R67 ;  /* 0x0000761047437816 */ /* 0x001fc40000000043 */
[----:B------:R-:W4:Y:S01]  /*2d310*/  LDL.LU.S16 R71, [R1+0x282] ;  /* 0x0002820001477983 */ /* 0x000f220000300600 */
[----:B------:R-:W-:Y:S01]  /*2d320*/  IMAD.WIDE R10, R0, 0x2, R4 ;  /* 0x00000002000a7825 */ /* 0x000fe200078e0204 */
[----:B---3--:R-:W-:Y:S02]  /*2d330*/  PRMT R7, R70, 0x7610, R7 ;  /* 0x0000761046077816 */ /* 0x008fe40000000007 */
[----:B------:R-:W3:Y:S01]  /*2d340*/  LDL.S16 R76, [R1+0x284] ;  /* 0x00028400014c7983 */ /* 0x000ee20000100600 */
[----:B------:R-:W-:Y:S01]  /*2d350*/  VIADD R6, R0, UR30 ;  /* 0x0000001e00067c36 */ /* 0x000fe20008000000 */
[----:B------:R-:W-:Y:S01]  /*2d360*/  ISETP.LT.AND P1, PT, R74, UR54, !P3 ;  /* 0x000000364a007c0c */ /* 0x000fe2000df21270 */
[----:B------:R-:W0:Y:S01]  /*2d370*/  LDCU UR14, c[0x0][0x39c] ;  /* 0x00007380ff0e77ac */ /* 0x000e220008000800 */
[----:B------:R-:W3:Y:S04]  /*2d380*/  LDL.LU.S16 R70, [R1+0x286] ;  /* 0x0002860001467983 */ /* 0x000ee80000300600 */
[----:B------:R2:W-:Y:S01]  /*2d390*/  @P6 STG.E.U16 desc[UR24][R10.64], R67 ;  /* 0x000000430a006986 */ /* 0x0005e2000c101518 */
[----:B------:R-:W-:Y:S01]  /*2d3a0*/  VIADD R0, R66, 0x62 ;  /* 0x0000006242007836 */ /* 0x000fe20000000000 */
[C---:B------:R-:W-:Y:S01]  /*2d3b0*/  ISETP.LT.AND P4, PT, R73.reuse, UR6, !P4 ;  /* 0x0000000649007c0c */ /* 0x040fe2000e781270 */
[----:B------:R-:W-:Y:S01]  /*2d3c0*/  IMAD.WIDE R8, R6, 0x2, R2 ;  /* 0x0000000206087825 */ /* 0x000fe200078e0202 */
[----:B------:R-:W3:Y:S01]  /*2d3d0*/  LDL.S16 R75, [R1+0x288] ;  /* 0x00028800014b7983 */ /* 0x000ee20000100600 */
[----:B------:R-:W-:Y:S01]  /*2d3e0*/  ISETP.LT.AND P3, PT, R73, UR28, !P3 ;  /* 0x0000001c49007c0c */ /* 0x000fe2000df61270 */
[----:B------:R-:W0:Y:S01]  /*2d3f0*/  LDCU UR54, c[0x0][0x39c] ;  /* 0x00007380ff3677ac */ /* 0x000e220008000800 */
[----:B--2---:R-:W-:-:S02]  /*2d400*/  PRMT R67, R69, 0x7610, R67 ;  /* 0x0000761045437816 */ /* 0x004fc40000000043 */
[----:B------:R-:W-:Y:S01]  /*2d410*/  ISETP.GE.AND P6, PT, R0, UR69, PT ;  /* 0x0000004500007c0c */ /* 0x000fe2000bfc6270 */
[----:B------:R-:W2:Y:S01]  /*2d420*/  LDL.LU.S16 R69, [R1+0x28a] ;  /* 0x00028a0001457983 */ /* 0x000ea20000300600 */
[----:B------:R-:W-:Y:S01]  /*2d430*/  VIADD R0, R6, UR30 ;  /* 0x0000001e06007c36 */ /* 0x000fe20008000000 */
[----:B------:R-:W0:Y:S01]  /*2d440*/  LDCU UR6, c[0x0][0x398] ;  /* 0x00007300ff0677ac */ /* 0x000e220008000800 */
[----:B----4-:R-:W-:Y:S01]  /*2d450*/  PRMT R11, R72, 0x7610, R11 ;  /* 0x00007610480b7816 */ /* 0x010fe2000000000b */
[----:B------:R4:W-:Y:S01]  /*2d460*/  @P0 STG.E.U16 desc[UR24][R8.64], R7 ;  /* 0x0000000708000986 */ /* 0x0009e2000c101518 */
[----:B------:R-:W-:Y:S01]  /*2d470*/  VIADD R10, R66, 0x63 ;  /* 0x00000063420a7836 */ /* 0x000fe20000000000 */
[----:B------:R-:W0:Y:S02]  /*2d480*/  LDCU UR28, c[0x0][0x398] ;  /* 0x00007300ff1c77ac */ /* 0x000e240008000800 */
[----:B------:R-:W2:Y:S01]  /*2d490*/  LDL.S16 R72, [R1+0x28c] ;  /* 0x00028c0001487983 */ /* 0x000ea20000100600 */
[----:B------:R-:W0:Y:S01]  /*2d4a0*/  LDCU UR69, c[0x0][0x398] ;  /* 0x00007300ff4577ac */ /* 0x000e220008000800 */
[----:B----4-:R-:W-:-:S04]  /*2d4b0*/  IMAD.WIDE R8, R6, 0x2, R4 ;  /* 0x0000000206087825 */ /* 0x010fc800078e0204 */
[----:B------:R-:W-:Y:S01]  /*2d4c0*/  IMAD.WIDE R6, R0, 0x2, R2 ;  /* 0x0000000200067825 */ /* 0x000fe200078e0202 */
[----:B------:R-:W-:Y:S01]  /*2d4d0*/  @P5 STG.E.U16 desc[UR24][R8.64], R67 ;  /* 0x0000004308005986 */ /* 0x000fe2000c101518 */
[----:B------:R-:W-:Y:S01]  /*2d4e0*/  ISETP.GE.AND P5, PT, R10, UR44, PT ;  /* 0x0000002c0a007c0c */ /* 0x000fe2000bfa6270 */
[----:B------:R-:W4:Y:S02]  /*2d4f0*/  LDCU UR44, c[0x0][0x398] ;  /* 0x00007300ff2c77ac */ /* 0x000f240008000800 */
[----:B------:R0:W-:Y:S02]  /*2d500*/  @P2 STG.E.U16 desc[UR24][R6.64], R11 ;  /* 0x0000000b06002986 */ /* 0x0001e4000c101518 */
[C---:B0-----:R-:W-:Y:S01]  /*2d510*/  VIADD R6, R0.reuse, UR30 ;  /* 0x0000001e00067c36 */ /* 0x041fe20008000000 */
[----:B------:R-:W-:Y:S01]  /*2d520*/  PRMT R67, R71, 0x7610, R67 ;  /* 0x0000761047437816 */ /* 0x000fe20000000043 */
[----:B------:R-:W-:Y:S01]  /*2d530*/  IMAD.WIDE R10, R0, 0x2, R4 ;  /* 0x00000002000a7825 */ /* 0x000fe200078e0204 */
[----:B------:R-:W4:Y:S03]  /*2d540*/  LDL.LU.S16 R71, [R1+0x28e] ;  /* 0x00028e0001477983 */ /* 0x000f260000300600 */
[----:B------:R-:W-:Y:S01]  /*2d550*/  IMAD.WIDE R8, R6, 0x2, R2 ;  /* 0x0000000206087825 */ /* 0x000fe200078e0202 */
[----:B------:R-:W-:Y:S01]  /*2d560*/  @P4 STG.E.U16 desc[UR24][R10.64], R67 ;  /* 0x000000430a004986 */ /* 0x000fe2000c101518 */
[----:B---3--:R-:W-:-:S02]  /*2d570*/  PRMT R0, R76, 0x7610, R0 ;  /* 0x000076104c007816 */ /* 0x008fc40000000000 */
[----:B------:R-:W-:-:S03]  /*2d580*/  PRMT R68, R70, 0x7610, R68 ;  /* 0x0000761046447816 */ /* 0x000fc60000000044 */
[----:B------:R0:W-:Y:S04]  /*2d590*/  @P1 STG.E.U16 desc[UR24][R8.64], R0 ;  /* 0x0000000008001986 */ /* 0x0001e8000c101518 */
[----:B------:R-:W3:Y:S01]  /*2d5a0*/  LDL.S16 R70, [R1+0x290] ;  /* 0x0002900001467983 */ /* 0x000ee20000100600 */
[----:B0-----:R-:W-:-:S05]  /*2d5b0*/  IMAD.WIDE R8, R6, 0x2, R4 ;  /* 0x0000000206087825 */ /* 0x001fca00078e0204 */
[----:B------:R2:W-:Y:S02]  /*2d5c0*/  @P3 STG.E.U16 desc[UR24][R8.64], R68 ;  /* 0x0000004408003986 */ /* 0x0005e4000c101518 */
[----:B--2---:R-:W-:Y:S02]  /*2d5d0*/  PRMT R68, R69, 0x7610, R68 ;  /* 0x0000761045447816 */ /* 0x004fe40000000044 */
[----:B------:R-:W2:Y:S01]  /*2d5e0*/  LDL.LU.S16 R69, [R1+0x292] ;  /* 0x0002920001457983 */ /* 0x000ea20000300600 */
[----:B------:R-:W-:Y:S01]  /*2d5f0*/  ISETP.LT.AND P0, PT, R74, UR60, !P6 ;  /* 0x0000003c4a007c0c */ /* 0x000fe2000f701270 */
[----:B------:R-:W-:Y:S02]  /*2d600*/  VIADD R7, R66, 0x64 ;  /* 0x0000006442077836 */ /* 0x000fe40000000000 */
[----:B------:R-:W-:Y:S01]  /*2d610*/  VIADD R0, R6, UR30 ;  /* 0x0000001e06007c36 */ /* 0x000fe20008000000 */
[----:B------:R-:W-:Y:S01]  /*2d620*/  PRMT R67, R75, 0x7610, R67 ;  /* 0x000076104b437816 */ /* 0x000fe20000000043 */
[----:B------:R-:W-:Y:S01]  /*2d630*/  VIADD R10, R66, 0x65 ;  /* 0x00000065420a7836 */ /* 0x000fe20000000000 */
[----:B------:R-:W-:Y:S01]  /*2d640*/  ISETP.GE.AND P4, PT, R7, UR68, PT ;  /* 0x0000004407007c0c */ /* 0x000fe2000bf86270 */
[----:B------:R-:W-:Y:S01]  /*2d650*/  IMAD.WIDE R6, R0, 0x2, R2 ;  /* 0x0000000200067825 */ /* 0x000fe200078e0202 */
[C---:B------:R-:W-:Y:S01]  /*2d660*/  ISETP.LT.AND P6, PT, R73.reuse, UR47, !P6 ;  /* 0x0000002f49007c0c */ /* 0x040fe2000f7c1270 */
[----:B------:R-:W2:Y:S01]  /*2d670*/  LDL.S16 R76, [R1+0x294] ;  /* 0x00029400014c7983 */ /* 0x000ea20000100600 */
[----:B------:R-:W-:Y:S01]  /*2d680*/  ISETP.LT.AND P2, PT, R74, UR38, !P5 ;  /* 0x000000264a007c0c */ /* 0x000fe2000ef41270 */
[----:B------:R-:W-:Y:S01]  /*2d690*/  VIADD R11, R66, 0x66 ;  /* 0x00000066420b7836 */ /* 0x000fe20000000000 */
[----:B------:R-:W-:Y:S01]  /*2d6a0*/  ISETP.GE.AND P1, PT, R10, UR67, PT ;  /* 0x000000430a007c0c */ /* 0x000fe2000bf26270 */
[----:B------:R0:W-:Y:S01]  /*2d6b0*/  @P0 STG.E.U16 desc[UR24][R6.64], R67 ;  /* 0x0000004306000986 */ /* 0x0001e2000c101518 */
[----:B------:R-:W-:Y:S01]  /*2d6c0*/  ISETP.LT.AND P5, PT, R73, UR18, !P5 ;  /* 0x0000001249007c0c */ /* 0x000fe2000efa1270 */
[----:B------:R-:W1:Y:S01]  /*2d6d0*/  LDCU UR60, c[0x0][0x39c] ;  /* 0x00007380ff3c77ac */ /* 0x000e620008000800 */
[----:B------:R-:W-:Y:S01]  /*2d6e0*/  ISETP.GE.AND P3, PT, R11, UR22, PT ;  /* 0x000000160b007c0c */ /* 0x000fe2000bf66270 */
[----:B------:R-:W-:Y:S01]  /*2d6f0*/  IMAD.WIDE R10, R0, 0x2, R4 ;  /* 0x00000002000a7825 */ /* 0x000fe200078e0204 */
[----:B------:R-:W1:Y:S01]  /*2d700*/  LDCU UR38, c[0x0][0x39c] ;  /* 0x00007380ff2677ac */ /* 0x000e620008000800 */
[----:B------:R-:W1:Y:S01]  /*2d710*/  LDCU UR67, c[0x0][0x39c] ;  /* 0x00007380ff4377ac */ /* 0x000e620008000800 */
[----:B0-----:R-:W-:Y:S01]  /*2d720*/  PRMT R67, R72, 0x7610, R67 ;  /* 0x0000761048437816 */ /* 0x001fe20000000043 */
[----:B------:R-:W-:Y:S01]  /*2d730*/  VIADD R6, R0, UR30 ;  /* 0x0000001e00067c36 */ /* 0x000fe20008000000 */
[----:B------:R-:W2:Y:S01]  /*2d740*/  LDL.LU.S16 R72, [R1+0x296] ;  /* 0x0002960001487983 */ /* 0x000ea20000300600 */
[----:B------:R-:W-:Y:S01]  /*2d750*/  VIADD R7, R66, 0x67 ;  /* 0x0000006742077836 */ /* 0x000fe20000000000 */
[----:B------:R-:W0:Y:S01]  /*2d760*/  LDCU UR47, c[0x0][0x398] ;  /* 0x00007300ff2f77ac */ /* 0x000e220008000800 */
[----:B------:R-:W-:Y:S01]  /*2d770*/  IMAD.WIDE R8, R6, 0x2, R2 ;  /* 0x0000000206087825 */ /* 0x000fe200078e0202 */
[----:B------:R4:W-:Y:S01]  /*2d780*/  @P6 STG.E.U16 desc[UR24][R10.64], R68 ;  /* 0x000000440a006986 */ /* 0x0009e2000c101518 */
[----:B------:R-:W0:Y:S02]  /*2d790*/  LDCU UR18, c[0x0][0x398] ;  /* 0x00007300ff1277ac */ /* 0x000e240008000800 */
[----:B------:R-:W-:Y:S01]  /*2d7a0*/  VIADD R0, R66, 0x68 ;  /* 0x0000006842007836 */ /* 0x000fe20000000000 */
[----:B------:R1:W-:Y:S01]  /*2d7b0*/  @P2 STG.E.U16 desc[UR24][R8.64], R67 ;  /* 0x0000004308002986 */ /* 0x0003e2000c101518 */
[----:B------:R-:W-:Y:S01]  /*2d7c0*/  ISETP.LT.AND P2, PT, R74, UR34, !P4 ;  /* 0x000000224a007c0c */ /* 0x000fe2000e741270 */
[----:B------:R-:W0:Y:S02]  /*2d7d0*/  LDCU UR34, c[0x0][0x39c] ;  /* 0x00007380ff2277ac */ /* 0x000e240008000800 */
[----:B------:R-:W2:Y:S01]  /*2d7e0*/  LDL.S16 R75, [R1+0x298] ;  /* 0x00029800014b7983 */ /* 0x000ea20000100600 */
[----:B------:R-:W0:Y:S01]  /*2d7f0*/  LDCU UR68, c[0x0][0x398] ;  /* 0x00007300ff4477ac */ /* 0x000e220008000800 */
[----:B----4-:R-:W-:-:S02]  /*2d800*/  PRMT R11, R71, 0x7610, R11 ;  /* 0x00007610470b7816 */ /* 0x010fc4000000000b */
[----:B------:R-:W4:Y:S01]  /*2d810*/  LDL.LU.S16 R71, [R1+0x29a] ;  /* 0x00029a0001477983 */ /* 0x000f220000300600 */
[----:B------:R-:W-:Y:S01]  /*2d820*/  ISETP.GE.AND P6, PT, R0, UR53, PT ;  /* 0x0000003500007c0c */ /* 0x000fe2000bfc6270 */
[C---:B------:R-:W-:Y:S01]  /*2d830*/  VIADD R0, R6.reuse, UR30 ;  /* 0x0000001e06007c36 */ /* 0x040fe20008000000 */
[----:B------:R-:W-:Y:S01]  /*2d840*/  ISETP.GE.AND P0, PT, R7, UR66, PT ;  /* 0x0000004207007c0c */ /* 0x000fe2000bf06270 */
[----:B-1----:R-:W-:Y:S01]  /*2d850*/  IMAD.WIDE R8, R6, 0x2, R4 ;  /* 0x0000000206087825 */ /* 0x002fe200078e0204 */
[----:B------:R-:W1:Y:S03]  /*2d860*/  LDCU UR22, c[0x0][0x398] ;  /* 0x00007300ff1677ac */ /* 0x000e660008000800 */
[----:B------:R-:W-:Y:S01]  /*2d870*/  IMAD.WIDE R6, R0, 0x2, R2 ;  /* 0x0000000200067825 */ /* 0x000fe200078e0202 */
[----:B------:R0:W-:Y:S01]  /*2d880*/  @P5 STG.E.U16 desc[UR24][R8.64], R11 ;  /* 0x0000000b08005986 */ /* 0x0001e2000c101518 */
[----:B---3--:R-:W-:Y:S01]  /*2d890*/  PRMT R10, R70, 0x7610, R10 ;  /* 0x00007610460a7816 */ /* 0x008fe2000000000a */
[----:B------:R-:W3:Y:S02]  /*2d8a0*/  LDCU UR66, c[0x0][0x398] ;  /* 0x00007300ff4277ac */ /* 0x000ee40008000800 */
[----:B------:R-:W3:Y:S01]  /*2d8b0*/  LDL.S16 R70, [R1+0x29c] ;  /* 0x00029c0001467983 */ /* 0x000ee20000100600 */
[----:B------:R-:W-:-:S02]  /*2d8c0*/  ISETP.LT.AND P4, PT, R73, UR75, !P4 ;  /* 0x0000004b49007c0c */ /* 0x000fc4000e781270 */
[----:B------:R-:W-:Y:S01]  /*2d8d0*/  ISETP.LT.AND P5, PT, R74, UR43, !P1 ;  /* 0x0000002b4a007c0c */ /* 0x000fe2000cfa1270 */
[----:B------:R2:W-:Y:S01]  /*2d8e0*/  @P2 STG.E.U16 desc[UR24][R6.64], R10 ;  /* 0x0000000a06002986 */ /* 0x0005e2000c101518 */
[----:B0-----:R-:W-:Y:S01]  /*2d8f0*/  VIADD R8, R66, 0x69 ;  /* 0x0000006942087836 */ /* 0x001fe20000000000 */
[----:B------:R-:W0:Y:S01]  /*2d900*/  LDCU UR53, c[0x0][0x398] ;  /* 0x00007300ff3577ac */ /* 0x000e220008000800 */
[----:B------:R-:W0:Y:S01]  /*2d910*/  LDCU UR75, c[0x0][0x39c] ;  /* 0x00007380ff4b77ac */ /* 0x000e220008000800 */
[----:B------:R-:W0:Y:S01]  /*2d920*/  LDCU UR43, c[0x0][0x398] ;  /* 0x00007300ff2b77ac */ /* 0x000e220008000800 */
[----:B--2---:R-:W-:Y:S02]  /*2d930*/  PRMT R7, R69, 0x7610, R7 ;  /* 0x0000761045077816 */ /* 0x004fe40000000007 */
[----:B------:R-:W2:Y:S01]  /*2d940*/  LDL.LU.S16 R69, [R1+0x29e] ;  /* 0x00029e0001457983 */ /* 0x000ea20000300600 */
[C---:B------:R-:W-:Y:S01]  /*2d950*/  VIADD R6, R0.reuse, UR30 ;  /* 0x0000001e00067c36 */ /* 0x040fe20008000000 */
[C---:B------:R-:W-:Y:S01]  /*2d960*/  ISETP.LT.AND P1, PT, R73.reuse, UR48, !P1 ;  /* 0x0000003049007c0c */ /* 0x040fe2000cf21270 */
[----:B------:R-:W-:Y:S01]  /*2d970*/  IMAD.WIDE R10, R0, 0x2, R4 ;  /* 0x00000002000a7825 */ /* 0x000fe200078e0204 */
[----:B------:R-:W-:Y:S01]  /*2d980*/  ISETP.GE.AND P2, PT, R8, UR20, PT ;  /* 0x0000001408007c0c */ /* 0x000fe2000bf46270 */
[----:B------:R-:W0:Y:S02]  /*2d990*/  LDCU UR20, c[0x0][0x39c] ;  /* 0x00007380ff1477ac */ /* 0x000e240008000800 */
[----:B------:R-:W-:Y:S01]  /*2d9a0*/  IMAD.WIDE R8, R6, 0x2, R2 ;  /* 0x0000000206087825 */ /* 0x000fe200078e0202 */
[----:B------:R-:W-:Y:S01]  /*2d9b0*/  PRMT R0, R76, 0x7610, R0 ;  /* 0x000076104c007816 */ /* 0x000fe20000000000 */
[----:B------:R-:W-:Y:S01]  /*2d9c0*/  @P4 STG.E.U16 desc[UR24][R10.64], R7 ;  /* 0x000000070a004986 */ /* 0x000fe2000c101518 */
[----:B------:R-:W-:Y:S01]  /*2d9d0*/  ISETP.LT.AND P4, PT, R74, UR33, !P3 ;  /* 0x000000214a007c0c */ /* 0x000fe2000df81270 */
[----:B------:R-:W0:Y:S02]  /*2d9e0*/  LDCU UR48, c[0x0][0x398] ;  /* 0x00007300ff3077ac */ /* 0x000e240008000800 */
[----:B------:R0:W-:Y:S01]  /*2d9f0*/  @P5 STG.E.U16 desc[UR24][R8.64], R0 ;  /* 0x0000000008005986 */ /* 0x0001e2000c101518 */
[----:B------:R-:W-:Y:S01]  /*2da00*/  ISETP.LT.AND P3, PT, R73, UR52, !P3 ;  /* 0x0000003449007c0c */ /* 0x000fe2000df61270 */
[----:B------:R-:W1:Y:S01]  /*2da10*/  LDCU UR33, c[0x0][0x398] ;  /* 0x00007300ff2177ac */ /* 0x000e620008000800 */
[----:B------:R-:W1:Y:S01]  /*2da20*/  LDCU UR52, c[0x0][0x398] ;  /* 0x00007300ff3477ac */ /* 0x000e620008000800 */
[----:B------:R-:W-:-:S02]  /*2da30*/  PRMT R67, R72, 0x7610, R67 ;  /* 0x0000761048437816 */ /* 0x000fc40000000043 */
[----:B------:R-:W2:Y:S01]  /*2da40*/  LDL.S16 R72, [R1+0x2a0] ;  /* 0x0002a00001487983 */ /* 0x000ea20000100600 */
[----:B0-----:R-:W-:-:S04]  /*2da50*/  IMAD.WIDE R8, R6, 0x2, R4 ;  /* 0x0000000206087825 */ /* 0x001fc800078e0204 */
[----:B------:R-:W-:Y:S01]  /*2da60*/  VIADD R0, R6, UR30 ;  /* 0x0000001e06007c36 */ /* 0x000fe20008000000 */
[----:B------:R4:W-:Y:S01]  /*2da70*/  @P1 STG.E.U16 desc[UR24][R8.64], R67 ;  /* 0x0000004308001986 */ /* 0x0009e2000c101518 */
[----:B------:R-:W-:Y:S02]  /*2da80*/  VIADD R10, R66, 0x6a ;  /* 0x0000006a420a7836 */ /* 0x000fe40000000000 */
[----:B------:R-:W-:Y:S01]  /*2da90*/  IMAD.WIDE R6, R0, 0x2, R2 ;  /* 0x0000000200067825 */ /* 0x000fe200078e0202 */
[----:B------:R-:W-:Y:S02]  /*2daa0*/  PRMT R11, R75, 0x7610, R11 ;  /* 0x000076104b0b7816 */ /* 0x000fe4000000000b */
[----:B------:R-:W-:Y:S01]  /*2dab0*/  ISETP.GE.AND P5, PT, R10, UR65, PT ;  /* 0x000000410a007c0c */ /* 0x000fe2000bfa6270 */
[----:B------:R-:W0:Y:S01]  /*2dac0*/  LDCU UR65, c[0x0][0x39c] ;  /* 0x00007380ff4177ac */ /* 0x000e220008000800 */
[----:B----4-:R-:W-:Y:S02]  /*2dad0*/  PRMT R67, R71, 0x7610, R67 ;  /* 0x0000761047437816 */ /* 0x010fe40000000043 */
[----:B------:R-:W4:Y:S04]  /*2dae0*/  LDL.LU.S16 R71, [R1+0x2a2] ;  /* 0x0002a20001477983 */ /* 0x000f280000300600 */
[----:B------:R0:W-:Y:S04]  /*2daf0*/  @P4 STG.E.U16 desc[UR24][R6.64], R11 ;  /* 0x0000000b06004986 */ /* 0x0001e8000c101518 */
[----:B------:R-:W4:Y:S01]  /*2db00*/  LDL.S16 R76, [R1+0x2a4] ;  /* 0x0002a400014c7983 */ /* 0x000f220000100600 */
[----:B0-----:R-:W-:-:S02]  /*2db10*/  VIADD R6, R0, UR30 ;  /* 0x0000001e00067c36 */ /* 0x001fc40008000000 */
[----:B------:R-:W-:-:S05]  /*2db20*/  IMAD.WIDE R10, R0, 0x2, R4 ;  /* 0x00000002000a7825 */ /* 0x000fca00078e0204 */
[----:B------:R2:W-:Y:S01]  /*2db30*/  @P3 STG.E.U16 desc[UR24][R10.64], R67 ;  /* 0x000000430a003986 */ /* 0x0005e2000c101518 */
[----:B---3--:R-:W-:-:S03]  /*2db40*/  PRMT R0, R70, 0x7610, R0 ;  /* 0x0000761046007816 */ /* 0x008fc60000000000 */
[----:B------:R-:W3:Y:S04]  /*2db50*/  LDL.LU.S16 R70, [R1+0x2a6] ;  /* 0x0002a60001467983 */ /* 0x000ee80000300600 */
[----:B------:R-:W3:Y:S01]  /*2db60*/  LDL.S16 R75, [R1+0x2a8] ;  /* 0x0002a800014b7983 */ /* 0x000ee20000100600 */
[----:B--2---:R-:W-:-:S03]  /*2db70*/  PRMT R67, R69, 0x7610, R67 ;  /* 0x0000761045437816 */ /* 0x004fc60000000043 */
[----:B------:R-:W2:Y:S01]  /*2db80*/  LDL.LU.S16 R69, [R1+0x2aa] ;  /* 0x0002aa0001457983 */ /* 0x000ea20000300600 */
[----:B------:R-:W-:Y:S01]  /*2db90*/  ISETP.LT.AND P4, PT, R74, UR77, !P0 ;  /* 0x0000004d4a007c0c */ /* 0x000fe2000c781270 */
[----:B------:R-:W-:Y:S01]  /*2dba0*/  IMAD.WIDE R8, R6, 0x2, R2 ;  /* 0x0000000206087825 */ /* 0x000fe200078e0202 */
[----:B------:R-:W-:Y:S02]  /*2dbb0*/  ISETP.LT.AND P0, PT, R73, UR76, !P0 ;  /* 0x0000004c49007c0c */ /* 0x000fe4000c701270 */
[----:B------:R-:W-:Y:S01]  /*2dbc0*/  ISETP.LT.AND P3, PT, R74, UR32, !P6 ;  /* 0x000000204a007c0c */ /* 0x000fe2000f761270 */
[----:B------:R-:W-:-:S08]  /*2dbd0*/  VIADD R7, R66, 0x6b ;  /* 0x0000006b42077836 */ /* 0x000fd00000000000 */
[----:B------:R0:W-:Y:S01]  /*2dbe0*/  @P4 STG.E.U16 desc[UR24][R8.64], R0 ;  /* 0x0000000008004986 */ /* 0x0001e2000c101518 */
[----:B------:R-:W-:Y:S01]  /*2dbf0*/  ISETP.GE.AND P1, PT, R7, UR10, PT ;  /* 0x0000000a07007c0c */ /* 0x000fe2000bf26270 */
[----:B------:R-:W-:Y:S01]  /*2dc00*/  VIADD R10, R66, 0x6c ;  /* 0x0000006c420a7836 */ /* 0x000fe20000000000 */
[----:B------:R-:W-:Y:S01]  /*2dc10*/  ISETP.LT.AND P6, PT, R73, UR35, !P6 ;  /* 0x0000002349007c0c */ /* 0x000fe2000f7c1270 */
[----:B------:R-:W1:Y:S01]  /*2dc20*/  LDCU UR35, c[0x0][0x39c] ;  /* 0x00007380ff2377ac */ /* 0x000e620008000800 */
[----:B------:R-:W1:Y:S01]  /*2dc30*/  LDCU UR32, c[0x0][0x398] ;  /* 0x00007300ff2077ac */ /* 0x000e620008000800 */
[----:B0-----:R-:W-:Y:S01]  /*2dc40*/  VIADD R0, R6, UR30 ;  /* 0x0000001e06007c36 */ /* 0x001fe20008000000 */
[----:B------:R-:W-:Y:S01]  /*2dc50*/  PRMT R11, R72, 0x7610, R11 ;  /* 0x00007610480b7816 */ /* 0x000fe2000000000b */
[----:B------:R-:W-:Y:S01]  /*2dc60*/  IMAD.WIDE R8, R6, 0x2, R4 ;  /* 0x0000000206087825 */ /* 0x000fe200078e0204 */
[----:B------:R-:W2:Y:S01]  /*2dc70*/  LDL.S16 R72, [R1+0x2ac] ;  /* 0x0002ac0001487983 */ /* 0x000ea20000100600 */
[----:B------:R-:W0:Y:S02]  /*2dc80*/  LDCU UR10, c[0x0][0x398] ;  /* 0x00007300ff0a77ac */ /* 0x000e240008000800 */
[----:B------:R-:W-:Y:S01]  /*2dc90*/  IMAD.WIDE R6, R0, 0x2, R2 ;  /* 0x0000000200067825 */ /* 0x000fe200078e0202 */
[----:B------:R4:W-:Y:S04]  /*2dca0*/  @P0 STG.E.U16 desc[UR24][R8.64], R67 ;  /* 0x0000004308000986 */ /* 0x0009e8000c101518 */
[----:B------:R0:W-:Y:S01]  /*2dcb0*/  @P3 STG.E.U16 desc[UR24][R6.64], R11 ;  /* 0x0000000b06003986 */ /* 0x0001e2000c101518 */
[----:B------:R-:W-:Y:S01]  /*2dcc0*/  ISETP.LT.AND P3, PT, R74, UR51, !P2 ;  /* 0x000000334a007c0c */ /* 0x000fe2000d761270 */
[----:B------:R-:W1:Y:S01]  /*2dcd0*/  LDCU UR51, c[0x0][0x398] ;  /* 0x00007300ff3377ac */ /* 0x000e620008000800 */
[----:B------:R-:W-:-:S02]  /*2dce0*/  ISETP.GE.AND P4, PT, R10, UR57, PT ;  /* 0x000000390a007c0c */ /* 0x000fc4000bf86270 */
[----:B------:R-:W-:Y:S01]  /*2dcf0*/  ISETP.LT.AND P2, PT, R73, UR59, !P2 ;  /* 0x0000003b49007c0c */ /* 0x000fe2000d741270 */
[----:B------:R-:W1:Y:S01]  /*2dd00*/  LDCU UR57, c[0x0][0x398] ;  /* 0x00007300ff3977ac */ /* 0x000e620008000800 */
[----:B----4-:R-:W-:Y:S01]  /*2dd10*/  PRMT R67, R71, 0x7610, R67 ;  /* 0x0000761047437816 */ /* 0x010fe20000000043 */
[----:B------:R-:W4:Y:S01]  /*2dd20*/  LDCU UR59, c[0x0][0x398] ;  /* 0x00007300ff3b77ac */ /* 0x000f220008000800 */
[----:B------:R-:W4:Y:S01]  /*2dd30*/  LDL.LU.S16 R71, [R1+0x2ae] ;  /* 0x0002ae0001477983 */ /* 0x000f220000300600 */
[C---:B0-----:R-:W-:Y:S02]  /*2dd40*/  VIADD R6, R0.reuse, UR30 ;  /* 0x0000001e00067c36 */ /* 0x041fe40008000000 */
[----:B------:R-:W-:Y:S01]  /*2dd50*/  IMAD.WIDE R10, R0, 0x2, R4 ;  /* 0x00000002000a7825 */ /* 0x000fe200078e0204 */
[----:B------:R-:W-:-:S03]  /*2dd60*/  PRMT R0, R76, 0x7610, R0 ;  /* 0x000076104c007816 */ /* 0x000fc60000000000 */
[C---:B------:R-:W-:Y:S01]  /*2dd70*/  IMAD.WIDE R8, R6.reuse, 0x2, R2 ;  /* 0x0000000206087825 */ /* 0x040fe200078e0202 */
[----:B------:R-:W-:Y:S04]  /*2dd80*/  @P6 STG.E.U16 desc[UR24][R10.64], R67 ;  /* 0x000000430a006986 */ /* 0x000fe8000c101518 */
[----:B------:R0:W-:Y:S02]  /*2dd90*/  @P3 STG.E.U16 desc[UR24][R8.64], R0 ;  /* 0x0000000008003986 */ /* 0x0001e4000c101518 */
[----:B0-----:R-:W-:Y:S01]  /*2dda0*/  IMAD.WIDE R8, R6, 0x2, R4 ;  /* 0x0000000206087825 */ /* 0x001fe200078e0204 */
[----:B---3--:R-:W-:Y:S02]  /*2ddb0*/  PRMT R67, R70, 0x7610, R67 ;  /* 0x0000761046437816 */ /* 0x008fe40000000043 */
[----:B------:R-:W3:Y:S04]  /*2ddc0*/  LDL.S16 R70, [R1+0x2b0] ;  /* 0x0002b00001467983 */ /* 0x000ee80000100600 */
[----:B------:R2:W-:Y:S02]  /*2ddd0*/  @P2 STG.E.U16 desc[UR24][R8.64], R67 ;  /* 0x0000004308002986 */ /* 0x0005e4000c101518 */
[----:B--2---:R-:W-:-:S02]  /*2dde0*/  PRMT R67, R69, 0x7610, R67 ;  /* 0x0000761045437816 */ /* 0x004fc40000000043 */
[----:B------:R-:W2:Y:S01]  /*2ddf0*/  LDL.LU.S16 R69, [R1+0x2b2] ;  /* 0x0002b20001457983 */ /* 0x000ea20000300600 */
[----:B------:R-:W-:Y:S01]  /*2de00*/  ISETP.LT.AND P6, PT, R74, UR12, !P5 ;  /* 0x0000000c4a007c0c */ /* 0x000fe2000efc1270 */
[----:B------:R-:W-:Y:S01]  /*2de10*/  VIADD R7, R66, 0x6d ;  /* 0x0000006d42077836 */ /* 0x000fe20000000000 */
[----:B------:R-:W-:Y:S01]  /*2de20*/  PRMT R11, R75, 0x7610, R11 ;  /* 0x000076104b0b7816 */ /* 0x000fe2000000000b */
[----:B------:R-:W-:Y:S01]  /*2de30*/  VIADD R0, R6, UR30 ;  /* 0x0000001e06007c36 */ /* 0x000fe20008000000 */
[----:B------:R-:W2:Y:S01]  /*2de40*/  LDL.S16 R76, [R1+0x2b4] ;  /* 0x0002b400014c7983 */ /* 0x000ea20000100600 */
[----:B------:R-:W-:Y:S01]  /*2de50*/  VIADD R10, R66, 0x6e ;  /* 0x0000006e420a7836 */ /* 0x000fe20000000000 */
[----:B------:R-:W-:Y:S01]  /*2de60*/  ISETP.GE.AND P0, PT, R7, UR64, PT ;  /* 0x0000004007007c0c */ /* 0x000fe2000bf06270 */
[----:B------:R-:W-:Y:S01]  /*2de70*/  IMAD.WIDE R6, R0, 0x2, R2 ;  /* 0x0000000200067825 */ /* 0x000fe200078e0202 */
[----:B------:R-:W-:Y:S01]  /*2de80*/  ISETP.LT.AND P5, PT, R73, UR42, !P5 ;  /* 0x0000002a49007c0c */ /* 0x000fe2000efa1270 */
[----:B------:R-:W0:Y:S01]  /*2de90*/  LDCU UR12, c[0x0][0x39c] ;  /* 0x00007380ff0c77ac */ /* 0x000e220008000800 */
[----:B------:R-:W-:-:S03]  /*2dea0*/  ISETP.GE.AND P3, PT, R10, UR40, PT ;  /* 0x000000280a007c0c */ /* 0x000fc6000bf66270 */
[----:B------:R1:W-:Y:S01]  /*2deb0*/  @P6 STG.E.U16 desc[UR24][R6.64], R11 ;  /* 0x0000000b06006986 */ /* 0x0003e2000c101518 */
[----:B------:R-:W-:Y:S01]  /*2dec0*/  ISETP.LT.AND P6, PT, R74, UR37, !P1 ;  /* 0x000000254a007c0c */ /* 0x000fe2000cfc1270 */
[----:B------:R-:W0:Y:S01]  /*2ded0*/  LDCU UR37, c[0x0][0x39c] ;  /* 0x00007380ff2577ac */ /* 0x000e220008000800 */
[----:B------:R-:W0:Y:S01]  /*2dee0*/  LDCU UR64, c[0x0][0x398] ;  /* 0x00007300ff4077ac */ /* 0x000e220008000800 */
[----:B------:R-:W0:Y:S01]  /*2def0*/  LDCU UR40, c[0x0][0x398] ;  /* 0x00007300ff2877ac */ /* 0x000e220008000800 */
[C---:B-1----:R-:W-:Y:S02]  /*2df00*/  VIADD R6, R0.reuse, UR30 ;  /* 0x0000001e00067c36 */ /* 0x042fe40008000000 */
[----:B------:R-:W-:Y:S01]  /*2df10*/  IMAD.WIDE R10, R0, 0x2, R4 ;  /* 0x00000002000a7825 */ /* 0x000fe200078e0204 */
[----:B------:R-:W-:Y:S01]  /*2df20*/  PRMT R0, R72, 0x7610, R0 ;  /* 0x0000761048007816 */ /* 0x000fe20000000000 */
[----:B------:R-:W1:Y:S01]  /*2df30*/  LDCU UR42, c[0x0][0x398] ;  /* 0x00007300ff2a77ac */ /* 0x000e620008000800 */
[----:B------:R-:W2:Y:S01]  /*2df40*/  LDL.LU.S16 R72, [R1+0x2b6] ;  /* 0x0002b60001487983 */ /* 0x000ea20000300600 */
[----:B------:R-:W-:-:S03]  /*2df50*/  ISETP.LT.AND P1, PT, R73, UR74, !P1 ;  /* 0x0000004a49007c0c */ /* 0x000fc6000cf21270 */
[----:B------:R4:W-:Y:S01]  /*2df60*/  @P5 STG.E.U16 desc[UR24][R10.64], R67 ;  /* 0x000000430a005986 */ /* 0x0009e2000c101518 */
[----:B------:R-:W-:-:S03]  /*2df70*/  IMAD.WIDE R8, R6, 0x2, R2 ;  /* 0x0000000206087825 */ /* 0x000fc600078e0202 */
[----:B------:R-:W2:Y:S01]  /*2df80*/  LDL.S16 R75, [R1+0x2b8] ;  /* 0x0002b800014b7983 */ /* 0x000ea20000100600 */
[----:B----4-:R-:W-:-:S03]  /*2df90*/  PRMT R67, R71, 0x7610, R67 ;  /* 0x0000761047437816 */ /* 0x010fc60000000043 */
[----:B------:R-:W4:Y:S04]  /*2dfa0*/  LDL.LU.S16 R71, [R1+0x2ba] ;  /* 0x0002ba0001477983 */ /* 0x000f280000300600 */
[----:B------:R0:W-:Y:S02]  /*2dfb0*/  @P6 STG.E.U16 desc[UR24][R8.64], R0 ;  /* 0x0000000008006986 */ /* 0x0001e4000c101518 */
[----:B0-----:R-:W-:-:S05]  /*2dfc0*/  IMAD.WIDE R8, R6, 0x2, R4 ;  /* 0x0000000206087825 */ /* 0x001fca00078e0204 */
[----:B------:R2:W-:Y:S01]  /*2dfd0*/  @P1 STG.E.U16 desc[UR24][R8.64], R67 ;  /* 0x0000004308001986 */ /* 0x0005e2000c101518 */
[----:B---3--:R-:W-:-:S03]  /*2dfe0*/  PRMT R11, R70, 0x7610, R11 ;  /* 0x00007610460b7816 */ /* 0x008fc6000000000b */
[----:B------:R-:W3:Y:S01]  /*2dff0*/  LDL.S16 R70, [R1+0x2bc] ;  /* 0x0002bc0001467983 */ /* 0x000ee20000100600 */
[----:B--2---:R-:W-:-:S03]  /*2e000*/  PRMT R67, R69, 0x7610, R67 ;  /* 0x0000761045437816 */ /* 0x004fc60000000043 */
[----:B------:R-:W2:Y:S01]  /*2e010*/  LDL.LU.S16 R69, [R1+0x2be] ;  /* 0x0002be0001457983 */ /* 0x000ea20000300600 */
[----:B------:R-:W-:Y:S01]  /*2e020*/  ISETP.LT.AND P5, PT, R74, UR31, !P4 ;  /* 0x0000001f4a007c0c */ /* 0x000fe2000e7a1270 */
[----:B------:R-:W-:Y:S02]  /*2e030*/  VIADD R7, R66, 0x6f ;  /* 0x0000006f42077836 */ /* 0x000fe40000000000 */
[----:B------:R-:W-:Y:S01]  /*2e040*/  VIADD R0, R6, UR30 ;  /* 0x0000001e06007c36 */ /* 0x000fe20008000000 */
[----:B------:R-:W-:Y:S01]  /*2e050*/  ISETP.LT.AND P4, PT, R73, UR9, !P4 ;  /* 0x0000000949007c0c */ /* 0x000fe2000e781270 */
[----:B------:R-:W-:Y:S01]  /*2e060*/  VIADD R10, R66, 0x70 ;  /* 0x00000070420a7836 */ /* 0x000fe20000000000 */
[----:B------:R-:W-:Y:S01]  /*2e070*/  ISETP.GE.AND P2, PT, R7, UR26, PT ;  /* 0x0000001a07007c0c */ /* 0x000fe2000bf46270 */
[----:B------:R-:W-:Y:S01]  /*2e080*/  IMAD.WIDE R6, R0, 0x2, R2 ;  /* 0x0000000200067825 */ /* 0x000fe200078e0202 */
[----:B------:R-:W0:Y:S02]  /*2e090*/  LDCU UR26, c[0x0][0x398] ;  /* 0x00007300ff1a77ac */ /* 0x000e240008000800 */
[----:B------:R-:W-:Y:S01]  /*2e0a0*/  ISETP.GE.AND P6, PT, R10, UR45, PT ;  /* 0x0000002d0a007c0c */ /* 0x000fe2000bfc6270 */
[----:B------:R-:W0:Y:S02]  /*2e0b0*/  LDCU UR45, c[0x0][0x39c] ;  /* 0x00007380ff2d77ac */ /* 0x000e240008000800 */
[----:B------:R1:W-:Y:S01]  /*2e0c0*/  @P5 STG.E.U16 desc[UR24][R6.64], R11 ;  /* 0x0000000b06005986 */ /* 0x0003e2000c101518 */
[----:B------:R-:W-:-:S02]  /*2e0d0*/  ISETP.LT.AND P5, PT, R74, UR58, !P0 ;  /* 0x0000003a4a007c0c */ /* 0x000fc4000c7a1270 */
[----:B------:R-:W-:Y:S01]  /*2e0e0*/  ISETP.LT.AND P0, PT, R73, UR73, !P0 ;  /* 0x0000004949007c0c */ /* 0x000fe2000c701270 */
[----:B------:R-:W0:Y:S01]  /*2e0f0*/  LDCU UR58, c[0x0][0x39c] ;  /* 0x00007380ff3a77ac */ /* 0x000e220008000800 */
[----:B------:R-:W0:Y:S01]  /*2e100*/  LDCU UR31, c[0x0][0x398] ;  /* 0x00007300ff1f77ac */ /* 0x000e220008000800 */
[C---:B-1----:R-:W-:Y:S01]  /*2e110*/  IMAD.WIDE R10, R0.reuse, 0x2, R4 ;  /* 0x00000002000a7825 */ /* 0x042fe200078e0204 */
[----:B------:R-:W1:Y:S03]  /*2e120*/  LDCU UR9, c[0x0][0x398] ;  /* 0x00007300ff0977ac */ /* 0x000e660008000800 */
[----:B------:R-:W-:Y:S01]  /*2e130*/  VIADD R6, R0, UR30 ;  /* 0x0000001e00067c36 */ /* 0x000fe20008000000 */
[----:B------:R-:W-:Y:S01]  /*2e140*/  PRMT R0, R76, 0x7610, R0 ;  /* 0x000076104c007816 */ /* 0x000fe20000000000 */
[----:B------:R0:W-:Y:S02]  /*2e150*/  @P4 STG.E.U16 desc[UR24][R10.64], R67 ;  /* 0x000000430a004986 */ /* 0x0001e4000c101518 */
[----:B------:R-:W-:Y:S01]  /*2e160*/  IMAD.WIDE R8, R6, 0x2, R2 ;  /* 0x0000000206087825 */ /* 0x000fe200078e0202 */
[----:B------:R-:W-:Y:S01]  /*2e170*/  ISETP.LT.AND P4, PT, R74, UR63, !P3 ;  /* 0x0000003f4a007c0c */ /* 0x000fe2000df81270 */
[----:B------:R-:W1:Y:S02]  /*2e180*/  LDCU UR63, c[0x0][0x398] ;  /* 0x00007300ff3f77ac */ /* 0x000e640008000800 */
[----:B------:R-:W-:Y:S01]  /*2e190*/  VIADD R7, R66, 0x71 ;  /* 0x0000007142077836 */ /* 0x000fe20000000000 */
[----:B------:R4:W-:Y:S01]  /*2e1a0*/  @P5 STG.E.U16 desc[UR24][R8.64], R0 ;  /* 0x0000000008005986 */ /* 0x0009e2000c101518 */
[----:B0-----:R-:W-:-:S03]  /*2e1b0*/  PRMT R67, R72, 0x7610, R67 ;  /* 0x0000761048437816 */ /* 0x001fc60000000043 */
[----:B------:R-:W2:Y:S01]  /*2e1c0*/  LDL.S16 R72, [R1+0x2c0] ;  /* 0x0002c00001487983 */ /* 0x000ea20000100600 */
[----:B------:R-:W-:Y:S01]  /*2e1d0*/  ISETP.GE.AND P1, PT, R7, UR16, PT ;  /* 0x0000001007007c0c */ /* 0x000fe2000bf26270 */
[----:B------:R-:W-:Y:S01]  /*2e1e0*/  VIADD R10, R66, 0x72 ;  /* 0x00000072420a7836 */ /* 0x000fe20000000000 */
[----:B------:R-:W-:Y:S01]  /*2e1f0*/  PRMT R11, R75, 0x7610, R11 ;  /* 0x000076104b0b7816 */ /* 0x000fe2000000000b */
[----:B------:R-:W0:Y:S01]  /*2e200*/  LDCU UR16, c[0x0][0x398] ;  /* 0x00007300ff1077ac */ /* 0x000e220008000800 */
[----:B----4-:R-:W-:-:S04]  /*2e210*/  IMAD.WIDE R8, R6, 0x2, R4 ;  /* 0x0000000206087825 */ /* 0x010fc800078e0204 */
[----:B------:R-:W-:Y:S01]  /*2e220*/  VIADD R0, R6, UR30 ;  /* 0x0000001e06007c36 */ /* 0x000fe20008000000 */
[----:B------:R4:W-:Y:S01]  /*2e230*/  @P0 STG.E.U16 desc[UR24][R8.64], R67 ;  /* 0x0000004308000986 */ /* 0x0009e2000c101518 */
[----:B------:R-:W-:Y:S01]  /*2e240*/  ISETP.LT.AND P3, PT, R73, UR46, !P3 ;  /* 0x0000002e49007c0c */ /* 0x000fe2000df61270 */
[----:B------:R-:W0:Y:S01]  /*2e250*/  LDCU UR46, c[0x0][0x39c] ;  /* 0x00007380ff2e77ac */ /* 0x000e220008000800 */
[----:B------:R-:W-:Y:S01]  /*2e260*/  IMAD.WIDE R6, R0, 0x2, R2 ;  /* 0x0000000200067825 */ /* 0x000fe200078e0202 */
[----:B------:R-:W-:Y:S01]  /*2e270*/  ISETP.GE.AND P5, PT, R10, UR36, PT ;  /* 0x000000240a007c0c */ /* 0x000fe2000bfa6270 */
[----:B------:R-:W0:Y:S03]  /*2e280*/  LDCU UR36, c[0x0][0x398] ;  /* 0x00007300ff2477ac */ /* 0x000e260008000800 */
[----:B------:R1:W-:Y:S01]  /*2e290*/  @P4 STG.E.U16 desc[UR24][R6.64], R11 ;  /* 0x0000000b06004986 */ /* 0x0003e2000c101518 */
[----:B----4-:R-:W-:-:S03]  /*2e2a0*/  PRMT R67, R71, 0x7610, R67 ;  /* 0x0000761047437816 */ /* 0x010fc60000000043 */
[----:B------:R-:W4:Y:S04]  /*2e2b0*/  LDL.LU.S16 R71, [R1+0x2c2] ;  /* 0x0002c20001477983 */ /* 0x000f280000300600 */
[----:B------:R-:W4:Y:S01]  /*2e2c0*/  LDL.S16 R76, [R1+0x2c4] ;  /* 0x0002c400014c7983 */ /* 0x000f220000100600 */
[C---:B-1----:R-:W-:Y:S02]  /*2e2d0*/  VIADD R6, R0.reuse, UR30 ;  /* 0x0000001e00067c36 */ /* 0x042fe40008000000 */
        /* <DEDUP_REMOVED lines=9> */
[----:B------:R-:W-:Y:S01]  /*2e370*/  ISETP.LT.AND P2, PT, R73, UR72, !P2 ;  /* 0x0000004849007c0c */ /* 0x000fe2000d741270 */
[----:B------:R-:W1:Y:S01]  /*2e380*/  LDCU UR49, c[0x0][0x398] ;  /* 0x00007300ff3177ac */ /* 0x000e620008000800 */
[----:B------:R-:W-:Y:S01]  /*2e390*/  ISETP.LT.AND P3, PT, R74, UR39, !P6 ;  /* 0x000000274a007c0c */ /* 0x000fe2000f761270 */
[----:B------:R-:W-:-:S08]  /*2e3a0*/  VIADD R7, R66, 0x73 ;  /* 0x0000007342077836 */ /* 0x000fd00000000000 */
[----:B------:R0:W-:Y:S01]  /*2e3b0*/  @P4 STG.E.U16 desc[UR24][R8.64], R0 ;  /* 0x0000000008004986 */ /* 0x0001e2000c101518 */
[----:B------:R-:W-:Y:S01]  /*2e3c0*/  ISETP.GE.AND P0, PT, R7, UR50, PT ;  /* 0x0000003207007c0c */ /* 0x000fe2000bf06270 */
[----:B------:R-:W-:Y:S01]  /*2e3d0*/  VIADD R10, R66, 0x74 ;  /* 0x00000074420a7836 */ /* 0x000fe20000000000 */
[----:B------:R-:W-:Y:S01]  /*2e3e0*/  ISETP.LT.AND P6, PT, R73, UR41, !P6 ;  /* 0x0000002949007c0c */ /* 0x000fe2000f7c1270 */
[----:B------:R-:W1:Y:S01]  /*2e3f0*/  LDCU UR39, c[0x0][0x39c] ;  /* 0x00007380ff2777ac */ /* 0x000e620008000800 */
[C---:B0-----:R-:W-:Y:S02]  /*2e400*/  VIADD R0, R6.reuse, UR30 ;  /* 0x0000001e06007c36 */ /* 0x041fe40008000000 */
[----:B------:R-:W-:Y:S01]  /*2e410*/  IMAD.WIDE R8, R6, 0x2, R4 ;  /* 0x0000000206087825 */ /* 0x000fe200078e0204 */
[----:B------:R-:W-:Y:S01]  /*2e420*/  ISETP.GE.AND P4, PT, R10, UR14, PT ;  /* 0x0000000e0a007c0c */ /* 0x000fe2000bf86270 */
[----:B------:R-:W0:Y:S02]  /*2e430*/  LDCU UR50, c[0x0][0x398] ;  /* 0x00007300ff3277ac */ /* 0x000e240008000800 */
[----:B------:R-:W-:Y:S01]  /*2e440*/  IMAD.WIDE R6, R0, 0x2, R2 ;  /* 0x0000000200067825 */ /* 0x000fe200078e0202 */
[----:B------:R-:W-:Y:S01]  /*2e450*/  @P2 STG.E.U16 desc[UR24][R8.64], R67 ;  /* 0x0000004308002986 */ /* 0x000fe2000c101518 */
[----:B------:R-:W0:Y:S01]  /*2e460*/  LDCU UR14, c[0x0][0x398] ;  /* 0x00007300ff0e77ac */ /* 0x000e220008000800 */
[----:B------:R-:W0:Y:S01]  /*2e470*/  LDCU UR41, c[0x0][0x398] ;  /* 0x00007300ff2977ac */ /* 0x000e220008000800 */
[----:B------:R-:W-:-:S02]  /*2e480*/  PRMT R11, R72, 0x7610, R11 ;  /* 0x00007610480b7816 */ /* 0x000fc4000000000b */
[----:B------:R-:W2:Y:S04]  /*2e490*/  LDL.S16 R72, [R1+0x2cc] ;  /* 0x0002cc0001487983 */ /* 0x000ea80000100600 */
[----:B------:R0:W-:Y:S01]  /*2e4a0*/  @P3 STG.E.U16 desc[UR24][R6.64], R11 ;  /* 0x0000000b06003986 */ /* 0x0001e2000c101518 */
[----:B------:R-:W-:Y:S01]  /*2e4b0*/  ISETP.LT.AND P3, PT, R74, UR4, !P1 ;  /* 0x000000044a007c0c */ /* 0x000fe2000cf61270 */
[----:B------:R-:W1:Y:S01]  /*2e4c0*/  LDCU UR4, c[0x0][0x39c] ;  /* 0x00007380ff0477ac */ /* 0x000e620008000800 */
[----:B------:R-:W-:Y:S01]  /*2e4d0*/  ISETP.LT.AND P1, PT, R73, UR71, !P1 ;  /* 0x0000004749007c0c */ /* 0x000fe2000cf21270 */
[C---:B0-----:R-:W-:Y:S02]  /*2e4e0*/  VIADD R6, R0.reuse, UR30 ;  /* 0x0000001e00067c36 */ /* 0x041fe40008000000 */
[----:B------:R-:W-:Y:S01]  /*2e4f0*/  IMAD.WIDE R10, R0, 0x2, R4 ;  /* 0x00000002000a7825 */ /* 0x000fe200078e0204 */
[----:B----4-:R-:W-:-:S02]  /*2e500*/  PRMT R67, R71, 0x7610, R67 ;  /* 0x0000761047437816 */ /* 0x010fc40000000043 */
[----:B------:R-:W4:Y:S01]  /*2e510*/  LDL.LU.S16 R71, [R1+0x2ce] ;  /* 0x0002ce0001477983 */ /* 0x000f220000300600 */
[----:B------:R-:W-:Y:S01]  /*2e520*/  IMAD.WIDE R8, R6, 0x2, R2 ;  /* 0x0000000206087825 */ /* 0x000fe200078e0202 */
[----:B------:R-:W-:Y:S02]  /*2e530*/  PRMT R0, R76, 0x7610, R0 ;  /* 0x000076104c007816 */ /* 0x000fe40000000000 */
[----:B------:R-:W-:Y:S04]  /*2e540*/  @P6 STG.E.U16 desc[UR24][R10.64], R67 ;  /* 0x000000430a006986 */ /* 0x000fe8000c101518 */
[----:B------:R0:W-:Y:S02]  /*2e550*/  @P3 STG.E.U16 desc[UR24][R8.64], R0 ;  /* 0x0000000008003986 */ /* 0x0001e4000c101518 */
[----:B0-----:R-:W-:Y:S01]  /*2e560*/  IMAD.WIDE R8, R6, 0x2, R4 ;  /* 0x0000000206087825 */ /* 0x001fe200078e0204 */
[----:B---3--:R-:W-:-:S02]  /*2e570*/  PRMT R67, R70, 0x7610, R67 ;  /* 0x0000761046437816 */ /* 0x008fc40000000043 */
[----:B------:R-:W3:Y:S04]  /*2e580*/  LDL.S16 R70, [R1+0x2d0] ;  /* 0x0002d00001467983 */ /* 0x000ee80000100600 */
[----:B------:R2:W-:Y:S02]  /*2e590*/  @P1 STG.E.U16 desc[UR24][R8.64], R67 ;  /* 0x0000004308001986 */ /* 0x0005e4000c101518 */
[----:B--2---:R-:W-:Y:S02]  /*2e5a0*/  PRMT R67, R69, 0x7610, R67 ;  /* 0x0000761045437816 */ /* 0x004fe40000000043 */
        /* <DEDUP_REMOVED lines=19> */
[----:B------:R-:W-:Y:S01]  /*2e6e0*/  ISETP.LT.AND P0, PT, R73, UR70, !P0 ;  /* 0x0000004649007c0c */ /* 0x000fe2000c701270 */
[----:B------:R-:W1:Y:S03]  /*2e6f0*/  LDCU UR61, c[0x0][0x398] ;  /* 0x00007300ff3d77ac */ /* 0x000e660008000800 */
[----:B------:R4:W-:Y:S01]  /*2e700*/  @P5 STG.E.U16 desc[UR24][R10.64], R67 ;  /* 0x000000430a005986 */ /* 0x0009e2000c101518 */
[----:B------:R-:W-:-:S03]  /*2e710*/  PRMT R0, R72, 0x7610, R0 ;  /* 0x0000761048007816 */ /* 0x000fc60000000000 */
[----:B------:R-:W2:Y:S01]  /*2e720*/  LDL.LU.S16 R72, [R1+0x2d6] ;  /* 0x0002d60001487983 */ /* 0x000ea20000300600 */
[----:B------:R-:W-:-:S03]  /*2e730*/  IMAD.WIDE R8, R6, 0x2, R2 ;  /* 0x0000000206087825 */ /* 0x000fc600078e0202 */
[----:B------:R-:W2:Y:S04]  /*2e740*/  LDL.S16 R75, [R1+0x2d8] ;  /* 0x0002d800014b7983 */ /* 0x000ea80000100600 */
[----:B------:R0:W-:Y:S01]  /*2e750*/  @P6 STG.E.U16 desc[UR24][R8.64], R0 ;  /* 0x0000000008006986 */ /* 0x0001e2000c101518 */
[----:B----4-:R-:W-:-:S03]  /*2e760*/  PRMT R67, R71, 0x7610, R67 ;  /* 0x0000761047437816 */ /* 0x010fc60000000043 */
[----:B------:R-:W4:Y:S01]  /*2e770*/  LDL.LU.S16 R71, [R1+0x2da] ;  /* 0x0002da0001477983 */ /* 0x000f220000300600 */
        /* <DEDUP_REMOVED lines=37> */
[----:B-1----:R-:W-:-:S04]  /*2e9d0*/  IMAD.WIDE R8, R6, 0x2, R4 ;  /* 0x0000000206087825 */ /* 0x002fc800078e0204 */
[----:B------:R-:W-:Y:S01]  /*2e9e0*/  VIADD R0, R6, UR30 ;  /* 0x0000001e06007c36 */ /* 0x000fe20008000000 */
[----:B------:R4:W-:Y:S01]  /*2e9f0*/  @P2 STG.E.U16 desc[UR24][R8.64], R67 ;  /* 0x0000004308002986 */ /* 0x0009e2000c101518 */
[----:B------:R-:W-:Y:S01]  /*2ea00*/  ISETP.LT.AND P3, PT, R73, UR44, !P3 ;  /* 0x0000002c49007c0c */ /* 0x000fe2000df61270 */
[----:B------:R-:W1:Y:S01]  /*2ea10*/  LDCU UR44, c[0x0][0x398] ;  /* 0x00007300ff2c77ac */ /* 0x000e620008000800 */
        /* <DEDUP_REMOVED lines=17> */
[C---:B------:R-:W-:Y:S01]  /*2eb30*/  ISETP.LT.AND P1, PT, R73.reuse, UR68, !P1 ;  /* 0x0000004449007c0c */ /* 0x040fe2000cf21270 */
[----:B------:R-:W1:Y:S01]  /*2eb40*/  LDCU UR18, c[0x0][0x398] ;  /* 0x00007300ff1277ac */ /* 0x000e620008000800 */
[----:B------:R-:W-:Y:S01]  /*2eb50*/  ISETP.LT.AND P3, PT, R74, UR22, !P6 ;  /* 0x000000164a007c0c */ /* 0x000fe2000f761270 */
[C---:B------:R-:W-:Y:S01]  /*2eb60*/  VIADD R7, R66.reuse, 0x7b ;  /* 0x0000007b42077836 */ /* 0x040fe20000000000 */
[----:B------:R-:W-:Y:S01]  /*2eb70*/  ISETP.LT.AND P6, PT, R73, UR66, !P6 ;  /* 0x0000004249007c0c */ /* 0x000fe2000f7c1270 */
[----:B------:R-:W-:Y:S01]  /*2eb80*/  VIADD R10, R66, 0x7c ;  /* 0x0000007c420a7836 */ /* 0x000fe20000000000 */
[----:B------:R-:W0:Y:S05]  /*2eb90*/  LDCU UR22, c[0x0][0x398] ;  /* 0x00007300ff1677ac */ /* 0x000e2a0008000800 */
[----:B------:R1:W-:Y:S01]  /*2eba0*/  @P4 STG.E.U16 desc[UR24][R8.64], R0 ;  /* 0x0000000008004986 */ /* 0x0003e2000c101518 */
[----:B------:R-:W-:Y:S01]  /*2ebb0*/  ISETP.GE.AND P2, PT, R7, UR65, PT ;  /* 0x0000004107007c0c */ /* 0x000fe2000bf46270 */
[----:B------:R-:W0:Y:S01]  /*2ebc0*/  LDCU UR65, c[0x0][0x39c] ;  /* 0x00007380ff4177ac */ /* 0x000e220008000800 */
[----:B------:R-:W0:Y:S01]  /*2ebd0*/  LDCU UR66, c[0x0][0x398] ;  /* 0x00007300ff4277ac */ /* 0x000e220008000800 */
[----:B-1----:R-:W-:-:S02]  /*2ebe0*/  VIADD R0, R6, UR30 ;  /* 0x0000001e06007c36 */ /* 0x002fc40008000000 */
[----:B------:R-:W-:-:S04]  /*2ebf0*/  IMAD.WIDE R8, R6, 0x2, R4 ;  /* 0x0000000206087825 */ /* 0x000fc800078e0204 */
[----:B------:R-:W-:Y:S01]  /*2ec00*/  IMAD.WIDE R6, R0, 0x2, R2 ;  /* 0x0000000200067825 */ /* 0x000fe200078e0202 */
[----:B------:R-:W-:Y:S01]  /*2ec10*/  @P1 STG.E.U16 desc[UR24][R8.64], R67 ;  /* 0x0000004308001986 */ /* 0x000fe2000c101518 */
[----:B------:R-:W-:Y:S01]  /*2ec20*/  ISETP.LT.AND P1, PT, R74, UR53, !P0 ;  /* 0x000000354a007c0c */ /* 0x000fe2000c721270 */
[----:B------:R-:W1:Y:S01]  /*2ec30*/  LDCU UR53, c[0x0][0x39c] ;  /* 0x00007380ff3577ac */ /* 0x000e620008000800 */
[----:B------:R-:W-:Y:S02]  /*2ec40*/  PRMT R11, R72, 0x7610, R11 ;  /* 0x00007610480b7816 */ /* 0x000fe4000000000b */
[----:B------:R-:W2:Y:S01]  /*2ec50*/  LDL.S16 R72, [R1+0x2ec] ;  /* 0x0002ec0001487983 */ /* 0x000ea20000100600 */
[----:B------:R-:W-:-:S03]  /*2ec60*/  ISETP.GE.AND P4, PT, R10, UR75, PT ;  /* 0x0000004b0a007c0c */ /* 0x000fc6000bf86270 */
[----:B------:R0:W-:Y:S01]  /*2ec70*/  @P3 STG.E.U16 desc[UR24][R6.64], R11 ;  /* 0x0000000b06003986 */ /* 0x0001e2000c101518 */
[----:B------:R-:W-:Y:S01]  /*2ec80*/  ISETP.LT.AND P0, PT, R73, UR43, !P0 ;  /* 0x0000002b49007c0c */ /* 0x000fe2000c701270 */
[----:B------:R-:W1:Y:S01]  /*2ec90*/  LDCU UR43, c[0x0][0x398] ;  /* 0x00007300ff2b77ac */ /* 0x000e620008000800 */
[C---:B0-----:R-:W-:Y:S02]  /*2eca0*/  VIADD R6, R0.reuse, UR30 ;  /* 0x0000001e00067c36 */ /* 0x041fe40008000000 */
[----:B------:R-:W-:Y:S01]  /*2ecb0*/  IMAD.WIDE R10, R0, 0x2, R4 ;  /* 0x00000002000a7825 */ /* 0x000fe200078e0204 */
[----:B----4-:R-:W-:Y:S02]  /*2ecc0*/  PRMT R67, R71, 0x7610, R67 ;  /* 0x0000761047437816 */ /* 0x010fe40000000043 */
[----:B------:R-:W4:Y:S01]  /*2ecd0*/  LDL.LU.S16 R71, [R1+0x2ee] ;  /* 0x0002ee0001477983 */ /* 0x000f220000300600 */
[----:B------:R-:W-:Y:S01]  /*2ece0*/  IMAD.WIDE R8, R6, 0x2, R2 ;  /* 0x0000000206087825 */ /* 0x000fe200078e0202 */
[----:B------:R-:W-:-:S02]  /*2ecf0*/  PRMT R0, R76, 0x7610, R0 ;  /* 0x000076104c007816 */ /* 0x000fc40000000000 */
        /* <DEDUP_REMOVED lines=29> */
[----:B------:R-:W-:Y:S01]  /*2eed0*/  VIADD R7, R66, 0x7f ;  /* 0x0000007f42077836 */ /* 0x000fe20000000000 */
[----:B------:R-:W0:Y:S01]  /*2eee0*/  LDCU UR52, c[0x0][0x39c] ;  /* 0x00007380ff3477ac */ /* 0x000e220008000800 */
[----:B------:R-:W-:-:S02]  /*2eef0*/  PRMT R0, R72, 0x7610, R0 ;  /* 0x0000761048007816 */ /* 0x000fc40000000000 */
        /* <DEDUP_REMOVED lines=13> */
[----:B------:R-:W-:Y:S01]  /*2efd0*/  VIADD R0, R6, UR30 ;  /* 0x0000001e06007c36 */ /* 0x000fe20008000000 */
[----:B------:R-:W-:Y:S01]  /*2efe0*/  ISETP.GE.AND P0, PT, R7, UR37, PT ;  /* 0x0000002507007c0c */ /* 0x000fe2000bf06270 */
[----:B------:R-:W-:Y:S01]  /*2eff0*/  VIADD R10, R66, 0x80 ;  /* 0x00000080420a7836 */ /* 0x000fe20000000000 */
[C---:B------:R-:W-:Y:S01]  /*2f000*/  ISETP.LT.AND P4, PT, R73.reuse, UR57, !P4 ;  /* 0x0000003949007c0c */ /* 0x040fe2000e781270 */
[----:B------:R-:W-:Y:S01]  /*2f010*/  IMAD.WIDE R6, R0, 0x2, R2 ;  /* 0x0000000200067825 */ /* 0x000fe200078e0202 */
[----:B------:R-:W0:Y:S02]  /*2f020*/  LDCU UR37, c[0x0][0x398] ;  /* 0x00007300ff2577ac */ /* 0x000e240008000800 */
[----:B------:R-:W-:Y:S01]  /*2f030*/  ISETP.GE.AND P6, PT, R10, UR45, PT ;  /* 0x0000002d0a007c0c */ /* 0x000fe2000bfc6270 */
[----:B------:R-:W0:Y:S04]  /*2f040*/  LDCU UR32, c[0x0][0x398] ;  /* 0x00007300ff2077ac */ /* 0x000e280008000800 */
[----:B------:R1:W-:Y:S01]  /*2f050*/  @P5 STG.E.U16 desc[UR24][R6.64], R11 ;  /* 0x0000000b06005986 */ /* 0x0003e2000c101518 */
[----:B------:R-:W-:Y:S01]  /*2f060*/  ISETP.LT.AND P5, PT, R74, UR51, !P3 ;  /* 0x000000334a007c0c */ /* 0x000fe2000dfa1270 */
[----:B------:R-:W0:Y:S01]  /*2f070*/  LDCU UR45, c[0x0][0x398] ;  /* 0x00007300ff2d77ac */ /* 0x000e220008000800 */
[----:B------:R-:W-:Y:S01]  /*2f080*/  ISETP.LT.AND P3, PT, R73, UR64, !P3 ;  /* 0x0000004049007c0c */ /* 0x000fe2000df61270 */
[----:B------:R-:W0:Y:S01]  /*2f090*/  LDCU UR51, c[0x0][0x398] ;  /* 0x00007300ff3377ac */ /* 0x000e220008000800 */
[----:B------:R-:W0:Y:S01]  /*2f0a0*/  LDCU UR57, c[0x0][0x398] ;  /* 0x00007300ff3977ac */ /* 0x000e220008000800 */
[----:B-1----:R-:W-:-:S04]  /*2f0b0*/  IMAD.WIDE R10, R0, 0x2, R4 ;  /* 0x00000002000a7825 */ /* 0x002fc800078e0204 */
[----:B------:R-:W-:Y:S01]  /*2f0c0*/  VIADD R6, R0, UR30 ;  /* 0x0000001e00067c36 */ /* 0x000fe20008000000 */
[----:B------:R-:W-:Y:S01]  /*2f0d0*/  PRMT R0, R76, 0x7610, R0 ;  /* 0x000076104c007816 */ /* 0x000fe20000000000 */
[----:B------:R1:W-:Y:S02]  /*2f0e0*/  @P4 STG.E.U16 desc[UR24][R10.64], R67 ;  /* 0x000000430a004986 */ /* 0x0003e4000c101518 */
[----:B------:R-:W-:Y:S01]  /*2f0f0*/  IMAD.WIDE R8, R6, 0x2, R2 ;  /* 0x0000000206087825 */ /* 0x000fe200078e0202 */
[----:B------:R-:W-:Y:S01]  /*2f100*/  ISETP.LT.AND P4, PT, R74, UR40, !P1 ;  /* 0x000000284a007c0c */ /* 0x000fe2000cf81270 */
[----:B------:R-:W0:Y:S02]  /*2f110*/  LDCU UR40, c[0x0][0x398] ;  /* 0x00007300ff2877ac */ /* 0x000e240008000800 */
[----:B------:R-:W-:Y:S01]  /*2f120*/  VIADD R7, R66, 0x81 ;  /* 0x0000008142077836 */ /* 0x000fe20000000000 */
[----:B------:R0:W-:Y:S01]  /*2f130*/  @P5 STG.E.U16 desc[UR24][R8.64], R0 ;  /* 0x0000000008005986 */ /* 0x0001e2000c101518 */
[----:B-1----:R-:W-:-:S03]  /*2f140*/  PRMT R67, R72, 0x7610, R67 ;  /* 0x0000761048437816 */ /* 0x002fc60000000043 */
[----:B------:R-:W2:Y:S01]  /*2f150*/  LDL.S16 R72, [R1+0x100] ;  /* 0x0001000001487983 */ /* 0x000ea20000100600 */
[----:B------:R-:W-:Y:S01]  /*2f160*/  ISETP.GE.AND P2, PT, R7, UR58, PT ;  /* 0x0000003a07007c0c */ /* 0x000fe2000bf46270 */
[----:B------:R-:W-:Y:S01]  /*2f170*/  VIADD R10, R66, 0x82 ;  /* 0x00000082420a7836 */ /* 0x000fe20000000000 */
[----:B------:R-:W-:Y:S01]  /*2f180*/  PRMT R11, R75, 0x7610, R11 ;  /* 0x000076104b0b7816 */ /* 0x000fe2000000000b */
[----:B------:R-:W1:Y:S01]  /*2f190*/  LDCU UR58, c[0x0][0x398] ;  /* 0x00007300ff3a77ac */ /* 0x000e620008000800 */
[----:B0-----:R-:W-:-:S04]  /*2f1a0*/  IMAD.WIDE R8, R6, 0x2, R4 ;  /* 0x0000000206087825 */ /* 0x001fc800078e0204 */
[----:B------:R-:W-:Y:S01]  /*2f1b0*/  VIADD R0, R6, UR30 ;  /* 0x0000001e06007c36 */ /* 0x000fe20008000000 */
[----:B------:R4:W-:Y:S01]  /*2f1c0*/  @P3 STG.E.U16 desc[UR24][R8.64], R67 ;  /* 0x0000004308003986 */ /* 0x0009e2000c101518 */
[----:B------:R-:W-:Y:S01]  /*2f1d0*/  ISETP.LT.AND P1, PT, R73, UR42, !P1 ;  /* 0x0000002a49007c0c */ /* 0x000fe2000cf21270 */
[----:B------:R-:W0:Y:S01]  /*2f1e0*/  LDCU UR42, c[0x0][0x398] ;  /* 0x00007300ff2a77ac */ /* 0x000e220008000800 */
[----:B------:R-:W-:Y:S01]  /*2f1f0*/  IMAD.WIDE R6, R0, 0x2, R2 ;  /* 0x0000000200067825 */ /* 0x000fe200078e0202 */
[----:B------:R-:W-:Y:S02]  /*2f200*/  ISETP.GE.AND P5, PT, R10, UR46, PT ;  /* 0x0000002e0a007c0c */ /* 0x000fe4000bfa6270 */
[----:B----4-:R-:W-:Y:S02]  /*2f210*/  PRMT R67, R71, 0x7610, R67 ;  /* 0x0000761047437816 */ /* 0x010fe40000000043 */
[----:B------:R4:W-:Y:S01]  /*2f220*/  @P4 STG.E.U16 desc[UR24][R6.64], R11 ;  /* 0x0000000b06004986 */ /* 0x0009e2000c101518 */
[----:B------:R-:W-:Y:S01]  /*2f230*/  ISETP.LT.AND P3, PT, R74, UR26, !P0 ;  /* 0x0000001a4a007c0c */ /* 0x000fe2000c761270 */
[----:B------:R-:W0:Y:S02]  /*2f240*/  LDCU UR46, c[0x0][0x39c] ;  /* 0x00007380ff2e77ac */ /* 0x000e240008000800 */
[----:B------:R-:W2:Y:S01]  /*2f250*/  LDL.LU.S16 R71, [R1+0x102] ;  /* 0x0001020001477983 */ /* 0x000ea20000300600 */
[----:B------:R-:W0:Y:S03]  /*2f260*/  LDCU UR26, c[0x0][0x398] ;  /* 0x00007300ff1a77ac */ /* 0x000e260008000800 */
[----:B------:R-:W2:Y:S01]  /*2f270*/  LDL.S16 R76, [R1+0x104] ;  /* 0x00010400014c7983 */ /* 0x000ea20000100600 */
[----:B----4-:R-:W-:-:S02]  /*2f280*/  VIADD R6, R0, UR30 ;  /* 0x0000001e00067c36 */ /* 0x010fc40008000000 */
[----:B------:R-:W-:-:S05]  /*2f290*/  IMAD.WIDE R10, R0, 0x2, R4 ;  /* 0x00000002000a7825 */ /* 0x000fca00078e0204 */
[----:B------:R2:W-:Y:S01]  /*2f2a0*/  @P1 STG.E.U16 desc[UR24][R10.64], R67 ;  /* 0x000000430a001986 */ /* 0x0005e2000c101518 */
[----:B---3--:R-:W-:-:S03]  /*2f2b0*/  PRMT R0, R70, 0x7610, R0 ;  /* 0x0000761046007816 */ /* 0x008fc60000000000 */
[----:B------:R-:W3:Y:S04]  /*2f2c0*/  LDL.LU.S16 R70, [R1+0x106] ;  /* 0x0001060001467983 */ /* 0x000ee80000300600 */
[----:B------:R-:W4:Y:S01]  /*2f2d0*/  LDL.S16 R75, [R1+0x108] ;  /* 0x00010800014b7983 */ /* 0x000f220000100600 */
[----:B--2---:R-:W-:-:S03]  /*2f2e0*/  PRMT R67, R69, 0x7610, R67 ;  /* 0x0000761045437816 */ /* 0x004fc60000000043 */
[----:B------:R-:W2:Y:S01]  /*2f2f0*/  LDL.LU.S16 R69, [R1+0x10a] ;  /* 0x00010a0001457983 */ /* 0x000ea20000300600 */
[----:B------:R-:W-:Y:S01]  /*2f300*/  IMAD.WIDE R8, R6, 0x2, R2 ;  /* 0x0000000206087825 */ /* 0x000fe200078e0202 */
[----:B------:R-:W-:Y:S01]  /*2f310*/  ISETP.LT.AND P0, PT, R73, UR31, !P0 ;  /* 0x0000001f49007c0c */ /* 0x000fe2000c701270 */
[----:B------:R-:W0:Y:S01]  /*2f320*/  LDCU UR31, c[0x0][0x398] ;  /* 0x00007300ff1f77ac */ /* 0x000e220008000800 */
[----:B------:R-:W-:Y:S01]  /*2f330*/  ISETP.LT.AND P1, PT, R74, UR9, !P6 ;  /* 0x000000094a007c0c */ /* 0x000fe2000f721270 */
[C---:B------:R-:W-:Y:S01]  /*2f340*/  VIADD R7, R66.reuse, 0x83 ;  /* 0x0000008342077836 */ /* 0x040fe20000000000 */
[----:B------:R1:W-:Y:S01]  /*2f350*/  @P3 STG.E.U16 desc[UR24][R8.64], R0 ;  /* 0x0000000008003986 */ /* 0x0003e2000c101518 */
[----:B------:R-:W-:Y:S01]  /*2f360*/  VIADD R10, R66, 0x84 ;  /* 0x00000084420a7836 */ /* 0x000fe20000000000 */
[----:B------:R-:W0:Y:S02]  /*2f370*/  LDCU UR9, c[0x0][0x398] ;  /* 0x00007300ff0977ac */ /* 0x000e240008000800 */
[----:B------:R-:W-:Y:S01]  /*2f380*/  ISETP.GE.AND P4, PT, R7, UR39, PT ;  /* 0x0000002707007c0c */ /* 0x000fe2000bf86270 */
[----:B-1----:R-:W-:-:S02]  /*2f390*/  VIADD R0, R6, UR30 ;  /* 0x0000001e06007c36 */ /* 0x002fc40008000000 */
[----:B------:R-:W-:Y:S01]  /*2f3a0*/  IMAD.WIDE R8, R6, 0x2, R4 ;  /* 0x0000000206087825 */ /* 0x000fe200078e0204 */
[C---:B------:R-:W-:Y:S01]  /*2f3b0*/  ISETP.LT.AND P6, PT, R73.reuse, UR16, !P6 ;  /* 0x0000001049007c0c */ /* 0x040fe2000f7c1270 */
[----:B------:R-:W1:Y:S02]  /*2f3c0*/  LDCU UR39, c[0x0][0x39c] ;  /* 0x00007380ff2777ac */ /* 0x000e640008000800 */
[----:B------:R-:W-:Y:S01]  /*2f3d0*/  IMAD.WIDE R6, R0, 0x2, R2 ;  /* 0x0000000200067825 */ /* 0x000fe200078e0202 */
[----:B------:R-:W-:Y:S01]  /*2f3e0*/  @P0 STG.E.U16 desc[UR24][R8.64], R67 ;  /* 0x0000004308000986 */ /* 0x000fe2000c101518 */
[----:B------:R-:W-:Y:S01]  /*2f3f0*/  ISETP.GE.AND P3, PT, R10, UR4, PT ;  /* 0x000000040a007c0c */ /* 0x000fe2000bf66270 */
[----:B------:R-:W0:Y:S01]  /*2f400*/  LDCU UR16, c[0x0][0x39c] ;  /* 0x00007380ff1077ac */ /* 0x000e220008000800 */
[----:B------:R-:W0:Y:S01]  /*2f410*/  LDCU UR4, c[0x0][0x398] ;  /* 0x00007300ff0477ac */ /* 0x000e220008000800 */
[----:B------:R-:W-:Y:S02]  /*2f420*/  PRMT R11, R72, 0x7610, R11 ;  /* 0x00007610480b7816 */ /* 0x000fe4000000000b */
[----:B------:R-:W4:Y:S04]  /*2f430*/  LDL.S16 R72, [R1+0x10c] ;  /* 0x00010c0001487983 */ /* 0x000f280000100600 */
[----:B------:R0:W-:Y:S01]  /*2f440*/  @P1 STG.E.U16 desc[UR24][R6.64], R11 ;  /* 0x0000000b06001986 */ /* 0x0001e2000c101518 */
[----:B------:R-:W-:Y:S01]  /*2f450*/  ISETP.LT.AND P1, PT, R74, UR59, !P2 ;  /* 0x0000003b4a007c0c */ /* 0x000fe2000d721270 */
[----:B------:R-:W1:Y:S01]  /*2f460*/  LDCU UR59, c[0x0][0x39c] ;  /* 0x00007380ff3b77ac */ /* 0x000e620008000800 */
[----:B------:R-:W-:Y:S01]  /*2f470*/  ISETP.LT.AND P2, PT, R73, UR36, !P2 ;  /* 0x0000002449007c0c */ /* 0x000fe2000d741270 */
[----:B------:R-:W1:Y:S01]  /*2f480*/  LDCU UR36, c[0x0][0x39c] ;  /* 0x00007380ff2477ac */ /* 0x000e620008000800 */
[----:B0-----:R-:W-:-:S02]  /*2f490*/  VIADD R6, R0, UR30 ;  /* 0x0000001e00067c36 */ /* 0x001fc40008000000 */
[----:B------:R-:W-:-:S04]  /*2f4a0*/  IMAD.WIDE R10, R0, 0x2, R4 ;  /* 0x00000002000a7825 */ /* 0x000fc800078e0204 */
[----:B------:R-:W-:Y:S01]  /*2f4b0*/  IMAD.WIDE R8, R6, 0x2, R2 ;  /* 0x0000000206087825 */ /* 0x000fe200078e0202 */
[----:B------:R-:W-:Y:S02]  /*2f4c0*/  PRMT R67, R71, 0x7610, R67 ;  /* 0x0000761047437816 */ /* 0x000fe40000000043 */
[----:B------:R-:W4:Y:S01]  /*2f4d0*/  LDL.LU.S16 R71, [R1+0x10e] ;  /* 0x00010e0001477983 */ /* 0x000f220000300600 */
[----:B------:R-:W-:-:S03]  /*2f4e0*/  PRMT R0, R76, 0x7610, R0 ;  /* 0x000076104c007816 */ /* 0x000fc60000000000 */
        /* <DEDUP_REMOVED lines=10> */
[----:B----4-:R-:W-:Y:S01]  /*2f590*/  PRMT R11, R75, 0x7610, R11 ;  /* 0x000076104b0b7816 */ /* 0x010fe2000000000b */
[----:B------:R-:W-:Y:S01]  /*2f5a0*/  VIADD R0, R6, UR30 ;  /* 0x0000001e06007c36 */ /* 0x000fe20008000000 */
[----:B------:R-:W4:Y:S01]  /*2f5b0*/  LDL.S16 R76, [R1+0x114] ;  /* 0x00011400014c7983 */ /* 0x000f220000100600 */
        /* <DEDUP_REMOVED lines=10> */
[C---:B-1----:R-:W-:Y:S02]  /*2f660*/  VIADD R6, R0.reuse, UR30 ;  /* 0x0000001e00067c36 */ /* 0x042fe40008000000 */
[----:B------:R-:W-:Y:S01]  /*2f670*/  IMAD.WIDE R10, R0, 0x2, R4 ;  /* 0x00000002000a7825 */ /* 0x000fe200078e0204 */
[----:B------:R-:W-:Y:S01]  /*2f680*/  ISETP.LT.AND P4, PT, R73, UR41, !P4 ;  /* 0x0000002949007c0c */ /* 0x000fe2000e781270 */
[----:B------:R-:W1:Y:S03]  /*2f690*/  LDCU UR14, c[0x0][0x398] ;  /* 0x00007300ff0e77ac */ /* 0x000e660008000800 */
[----:B------:R0:W-:Y:S01]  /*2f6a0*/  @P5 STG.E.U16 desc[UR24][R10.64], R67 ;  /* 0x000000430a005986 */ /* 0x0001e2000c101518 */
[----:B------:R-:W-:Y:S01]  /*2f6b0*/  IMAD.WIDE R8, R6, 0x2, R2 ;  /* 0x0000000206087825 */ /* 0x000fe200078e0202 */
[----:B------:R-:W0:Y:S01]  /*2f6c0*/  LDCU UR41, c[0x0][0x398] ;  /* 0x00007300ff2977ac */ /* 0x000e220008000800 */
[----:B------:R-:W-:-:S02]  /*2f6d0*/  PRMT R0, R72, 0x7610, R0 ;  /* 0x0000761048007816 */ /* 0x000fc40000000000 */
[----:B------:R-:W4:Y:S04]  /*2f6e0*/  LDL.LU.S16 R72, [R1+0x116] ;  /* 0x0001160001487983 */ /* 0x000f280000300600 */
[----:B------:R-:W4:Y:S04]  /*2f6f0*/  LDL.S16 R75, [R1+0x118] ;  /* 0x00011800014b7983 */ /* 0x000f280000100600 */
[----:B------:R0:W-:Y:S02]  /*2f700*/  @P6 STG.E.U16 desc[UR24][R8.64], R0 ;  /* 0x0000000008006986 */ /* 0x0001e4000c101518 */
[----:B0-----:R-:W-:-:S02]  /*2f710*/  PRMT R67, R71, 0x7610, R67 ;  /* 0x0000761047437816 */ /* 0x001fc40000000043 */
[----:B------:R-:W4:Y:S01]  /*2f720*/  LDL.LU.S16 R71, [R1+0x11a] ;  /* 0x00011a0001477983 */ /* 0x000f220000300600 */
[----:B------:R-:W-:-:S05]  /*2f730*/  IMAD.WIDE R8, R6, 0x2, R4 ;  /* 0x0000000206087825 */ /* 0x000fca00078e0204 */
        /* <DEDUP_REMOVED lines=20> */
[----:B-1----:R-:W-:-:S04]  /*2f880*/  IMAD.WIDE R10, R0, 0x2, R4 ;  /* 0x00000002000a7825 */ /* 0x002fc800078e0204 */
[----:B------:R-:W-:Y:S01]  /*2f890*/  VIADD R6, R0, UR30 ;  /* 0x0000001e00067c36 */ /* 0x000fe20008000000 */
[----:B----4-:R-:W-:Y:S01]  /*2f8a0*/  PRMT R0, R76, 0x7610, R0 ;  /* 0x000076104c007816 */ /* 0x010fe20000000000 */
[----:B------:R1:W-:Y:S02]  /*2f8b0*/  @P3 STG.E.U16 desc[UR24][R10.64], R67 ;  /* 0x000000430a003986 */ /* 0x0003e4000c101518 */
[----:B------:R-:W-:Y:S01]  /*2f8c0*/  IMAD.WIDE R8, R6, 0x2, R2 ;  /* 0x0000000206087825 */ /* 0x000fe200078e0202 */
[----:B------:R-:W-:Y:S01]  /*2f8d0*/  ISETP.LT.AND P3, PT, R74, UR6, !P1 ;  /* 0x000000064a007c0c */ /* 0x000fe2000cf61270 */
[----:B------:R-:W4:Y:S02]  /*2f8e0*/  LDCU UR6, c[0x0][0x398] ;  /* 0x00007300ff0677ac */ /* 0x000f240008000800 */
[----:B------:R-:W-:Y:S01]  /*2f8f0*/  VIADD R7, R66, 0x89 ;  /* 0x0000008942077836 */ /* 0x000fe20000000000 */
[----:B------:R0:W-:Y:S01]  /*2f900*/  @P5 STG.E.U16 desc[UR24][R8.64], R0 ;  /* 0x0000000008005986 */ /* 0x0001e2000c101518 */
[----:B-1----:R-:W-:-:S03]  /*2f910*/  PRMT R67, R72, 0x7610, R67 ;  /* 0x0000761048437816 */ /* 0x002fc60000000043 */
[----:B------:R-:W4:Y:S01]  /*2f920*/  LDL.S16 R72, [R1+0x120] ;  /* 0x0001200001487983 */ /* 0x000f220000100600 */
[----:B------:R-:W-:Y:S01]  /*2f930*/  ISETP.GE.AND P4, PT, R7, UR65, PT ;  /* 0x0000004107007c0c */ /* 0x000fe2000bf86270 */
[----:B0-----:R-:W-:-:S04]  /*2f940*/  IMAD.WIDE R8, R6, 0x2, R4 ;  /* 0x0000000206087825 */ /* 0x001fc800078e0204 */
[----:B------:R-:W-:Y:S01]  /*2f950*/  VIADD R0, R6, UR30 ;  /* 0x0000001e06007c36 */ /* 0x000fe20008000000 */
[----:B------:R-:W-:Y:S01]  /*2f960*/  PRMT R11, R75, 0x7610, R11 ;  /* 0x000076104b0b7816 */ /* 0x000fe2000000000b */
[----:B------:R-:W-:Y:S01]  /*2f970*/  VIADD R10, R66, 0x8a ;  /* 0x0000008a420a7836 */ /* 0x000fe20000000000 */
[----:B------:R0:W-:Y:S01]  /*2f980*/  @P0 STG.E.U16 desc[UR24][R8.64], R67 ;  /* 0x0000004308000986 */ /* 0x0001e2000c101518 */
[----:B------:R-:W-:Y:S01]  /*2f990*/  IMAD.WIDE R6, R0, 0x2, R2 ;  /* 0x0000000200067825 */ /* 0x000fe200078e0202 */
[----:B------:R-:W-:Y:S02]  /*2f9a0*/  ISETP.LT.AND P1, PT, R73, UR63, !P1 ;  /* 0x0000003f49007c0c */ /* 0x000fe4000cf21270 */
[----:B------:R-:W-:Y:S02]  /*2f9b0*/  ISETP.GE.AND P5, PT, R10, UR67, PT ;  /* 0x000000430a007c0c */ /* 0x000fe4000bfa6270 */
[----:B------:R1:W-:Y:S01]  /*2f9c0*/  @P3 STG.E.U16 desc[UR24][R6.64], R11 ;  /* 0x0000000b06003986 */ /* 0x0003e2000c101518 */
[----:B0-----:R-:W-:-:S03]  /*2f9d0*/  PRMT R67, R71, 0x7610, R67 ;  /* 0x0000761047437816 */ /* 0x001fc60000000043 */
[----:B------:R-:W4:Y:S01]  /*2f9e0*/  LDL.LU.S16 R71, [R1+0x122] ;  /* 0x0001220001477983 */ /* 0x000f220000300600 */
[----:B-1----:R-:W-:-:S03]  /*2f9f0*/  VIADD R6, R0, UR30 ;  /* 0x0000001e00067c36 */ /* 0x002fc60008000000 */
[----:B------:R-:W4:Y:S01]  /*2fa00*/  LDL.S16 R76, [R1+0x124] ;  /* 0x00012400014c7983 */ /* 0x000f220000100600 */
        /* <DEDUP_REMOVED lines=10> */
[----:B------:R-:W0:Y:S01]  /*2fab0*/  LDCU UR28, c[0x0][0x398] ;  /* 0x00007300ff1c77ac */ /* 0x000e220008000800 */
[----:B------:R-:W-:Y:S01]  /*2fac0*/  ISETP.LT.AND P1, PT, R74, UR20, !P6 ;  /* 0x000000144a007c0c */ /* 0x000fe2000f721270 */
[C---:B------:R-:W-:Y:S01]  /*2fad0*/  VIADD R7, R66.reuse, 0x8b ;  /* 0x0000008b42077836 */ /* 0x040fe20000000000 */
[----:B------:R-:W-:Y:S01]  /*2fae0*/  ISETP.LT.AND P6, PT, R73, UR44, !P6 ;  /* 0x0000002c49007c0c */ /* 0x000fe2000f7c1270 */
[----:B------:R-:W-:Y:S01]  /*2faf0*/  VIADD R10, R66, 0x8c ;  /* 0x0000008c420a7836 */ /* 0x000fe20000000000 */
[----:B------:R-:W1:Y:S05]  /*2fb00*/  LDCU UR20, c[0x0][0x39c] ;  /* 0x00007380ff1477ac */ /* 0x000e6a0008000800 */
[----:B------:R0:W-:Y:S01]  /*2fb10*/  @P3 STG.E.U16 desc[UR24][R8.64], R0 ;  /* 0x0000000008003986 */ /* 0x0001e2000c101518 */
[----:B------:R-:W-:Y:S01]  /*2fb20*/  ISETP.GE.AND P0, PT, R7, UR53, PT ;  /* 0x0000003507007c0c */ /* 0x000fe2000bf06270 */
[----:B------:R-:W1:Y:S01]  /*2fb30*/  LDCU UR44, c[0x0][0x39c] ;  /* 0x00007380ff2c77ac */ /* 0x000e620008000800 */
[----:B------:R-:W1:Y:S01]  /*2fb40*/  LDCU UR34, c[0x0][0x398] ;  /* 0x00007300ff2277ac */ /* 0x000e620008000800 */
[----:B0-----:R-:W-:-:S02]  /*2fb50*/  VIADD R0, R6, UR30 ;  /* 0x0000001e06007c36 */ /* 0x001fc40008000000 */
[----:B------:R-:W-:Y:S01]  /*2fb60*/  IMAD.WIDE R8, R6, 0x2, R4 ;  /* 0x0000000206087825 */ /* 0x000fe200078e0204 */
[----:B------:R-:W-:Y:S01]  /*2fb70*/  ISETP.GE.AND P3, PT, R10, UR33, PT ;  /* 0x000000210a007c0c */ /* 0x000fe2000bf66270 */
[----:B------:R-:W0:Y:S02]  /*2fb80*/  LDCU UR53, c[0x0][0x398] ;  /* 0x00007300ff3577ac */ /* 0x000e240008000800 */
[----:B------:R-:W-:Y:S01]  /*2fb90*/  IMAD.WIDE R6, R0, 0x2, R2 ;  /* 0x0000000200067825 */ /* 0x000fe200078e0202 */
[----:B------:R-:W-:Y:S01]  /*2fba0*/  @P2 STG.E.U16 desc[UR24][R8.64], R67 ;  /* 0x0000004308002986 */ /* 0x000fe2000c101518 */
[----:B------:R-:W-:Y:S01]  /*2fbb0*/  ISETP.LT.AND P2, PT, R74, UR18, !P4 ;  /* 0x000000124a007c0c */ /* 0x000fe2000e741270 */
[----:B------:R-:W0:Y:S01]  /*2fbc0*/  LDCU UR18, c[0x0][0x39c] ;  /* 0x00007380ff1277ac */ /* 0x000e220008000800 */
[----:B----4-:R-:W-:Y:S01]  /*2fbd0*/  PRMT R11, R72, 0x7610, R11 ;  /* 0x00007610480b7816 */ /* 0x010fe2000000000b */
[----:B------:R-:W4:Y:S01]  /*2fbe0*/  LDCU UR33, c[0x0][0x398] ;  /* 0x00007300ff2177ac */ /* 0x000f220008000800 */
[----:B------:R-:W4:Y:S01]  /*2fbf0*/  LDL.S16 R72, [R1+0x12c] ;  /* 0x00012c0001487983 */ /* 0x000f220000100600 */
[----:B------:R-:W-:Y:S01]  /*2fc00*/  ISETP.LT.AND P4, PT, R73, UR22, !P4 ;  /* 0x0000001649007c0c */ /* 0x000fe2000e781270 */
[----:B------:R-:W0:Y:S02]  /*2fc10*/  LDCU UR22, c[0x0][0x398] ;  /* 0x00007300ff1677ac */ /* 0x000e240008000800 */
[----:B------:R1:W-:Y:S02]  /*2fc20*/  @P1 STG.E.U16 desc[UR24][R6.64], R11 ;  /* 0x0000000b06001986 */ /* 0x0003e4000c101518 */
[----:B-1----:R-:W-:-:S02]  /*2fc30*/  VIADD R6, R0, UR30 ;  /* 0x0000001e00067c36 */ /* 0x002fc40008000000 */
[----:B------:R-:W-:-:S04]  /*2fc40*/  IMAD.WIDE R10, R0, 0x2, R4 ;  /* 0x00000002000a7825 */ /* 0x000fc800078e0204 */
[----:B------:R-:W-:Y:S01]  /*2fc50*/  IMAD.WIDE R8, R6, 0x2, R2 ;  /* 0x0000000206087825 */ /* 0x000fe200078e0202 */
[----:B------:R-:W-:Y:S02]  /*2fc60*/  PRMT R67, R71, 0x7610, R67 ;  /* 0x0000761047437816 */ /* 0x000fe40000000043 */
[----:B------:R-:W4:Y:S01]  /*2fc70*/  LDL.LU.S16 R71, [R1+0x12e] ;  /* 0x00012e0001477983 */ /* 0x000f220000300600 */
[----:B------:R-:W-:-:S03]  /*2fc80*/  PRMT R0, R76, 0x7610, R0 ;  /* 0x000076104c007816 */ /* 0x000fc60000000000 */
[----:B------:R-:W-:Y:S04]  /*2fc90*/  @P6 STG.E.U16 desc[UR24][R10.64], R67 ;  /* 0x000000430a006986 */ /* 0x000fe8000c101518 */
[----:B------:R1:W-:Y:S02]  /*2fca0*/  @P2 STG.E.U16 desc[UR24][R8.64], R0 ;  /* 0x0000000008002986 */ /* 0x0003e4000c101518 */
[----:B-1----:R-:W-:Y:S01]  /*2fcb0*/  IMAD.WIDE R8, R6, 0x2, R4 ;  /* 0x0000000206087825 */ /* 0x002fe200078e0204 */
[----:B---3--:R-:W-:Y:S02]  /*2fcc0*/  PRMT R67, R70, 0x7610, R67 ;  /* 0x0000761046437816 */ /* 0x008fe40000000043 */
[----:B------:R-:W3:Y:S04]  /*2fcd0*/  LDL.S16 R70, [R1+0x130] ;  /* 0x0001300001467983 */ /* 0x000ee80000100600 */
[----:B------:R2:W-:Y:S02]  /*2fce0*/  @P4 STG.E.U16 desc[UR24][R8.64], R67 ;  /* 0x0000004308004986 */ /* 0x0005e4000c101518 */
[----:B--2---:R-:W-:-:S02]  /*2fcf0*/  PRMT R67, R69, 0x7610, R67 ;  /* 0x0000761045437816 */ /* 0x004fc40000000043 */
        /* <DEDUP_REMOVED lines=8> */
[----:B------:R-:W-:Y:S01]  /*2fd80*/  ISETP.LT.AND P5, PT, R73, UR35, !P5 ;  /* 0x0000002349007c0c */ /* 0x000fe2000efa1270 */
[----:B------:R-:W2:Y:S01]  /*2fd90*/  LDL.S16 R76, [R1+0x134] ;  /* 0x00013400014c7983 */ /* 0x000ea20000100600 */
[----:B------:R-:W-:Y:S01]  /*2fda0*/  ISETP.GE.AND P2, PT, R10, UR52, PT ;  /* 0x000000340a007c0c */ /* 0x000fe2000bf46270 */
[----:B------:R-:W1:Y:S02]  /*2fdb0*/  LDCU UR10, c[0x0][0x398] ;  /* 0x00007300ff0a77ac */ /* 0x000e640008000800 */
[----:B------:R0:W-:Y:S01]  /*2fdc0*/  @P6 STG.E.U16 desc[UR24][R6.64], R11 ;  /* 0x0000000b06006986 */ /* 0x0001e2000c101518 */
[----:B------:R-:W-:Y:S01]  /*2fdd0*/  ISETP.LT.AND P6, PT, R74, UR43, !P0 ;  /* 0x0000002b4a007c0c */ /* 0x000fe2000c7c1270 */
[----:B------:R-:W1:Y:S01]  /*2fde0*/  LDCU UR35, c[0x0][0x398] ;  /* 0x00007300ff2377ac */ /* 0x000e620008000800 */
[----:B------:R-:W1:Y:S01]  /*2fdf0*/  LDCU UR52, c[0x0][0x39c] ;  /* 0x00007380ff3477ac */ /* 0x000e620008000800 */
[----:B0-----:R-:W-:-:S02]  /*2fe00*/  VIADD R6, R0, UR30 ;  /* 0x0000001e00067c36 */ /* 0x001fc40008000000 */
[----:B------:R-:W-:Y:S01]  /*2fe10*/  IMAD.WIDE R10, R0, 0x2, R4 ;  /* 0x00000002000a7825 */ /* 0x000fe200078e0204 */
[----:B------:R-:W-:Y:S01]  /*2fe20*/  ISETP.LT.AND P0, PT, R73, UR12, !P0 ;  /* 0x0000000c49007c0c */ /* 0x000fe2000c701270 */
[----:B------:R-:W0:Y:S03]  /*2fe30*/  LDCU UR43, c[0x0][0x398] ;  /* 0x00007300ff2b77ac */ /* 0x000e260008000800 */
[----:B------:R0:W-:Y:S01]  /*2fe40*/  @P5 STG.E.U16 desc[UR24][R10.64], R67 ;  /* 0x000000430a005986 */ /* 0x0001e2000c101518 */
[----:B------:R-:W-:Y:S01]  /*2fe50*/  IMAD.WIDE R8, R6, 0x2, R2 ;  /* 0x0000000206087825 */ /* 0x000fe200078e0202 */
[----:B------:R-:W0:Y:S01]  /*2fe60*/  LDCU UR12, c[0x0][0x398] ;  /* 0x00007300ff0c77ac */ /* 0x000e220008000800 */
[----:B----4-:R-:W-:Y:S02]  /*2fe70*/  PRMT R0, R72, 0x7610, R0 ;  /* 0x0000761048007816 */ /* 0x010fe40000000000 */
        /* <DEDUP_REMOVED lines=30> */
[----:B------:R4:W-:Y:S01]  /*30060*/  @P3 STG.E.U16 desc[UR24][R10.64], R67 ;  /* 0x000000430a003986 */ /* 0x0009e2000c101518 */
[----:B------:R-:W-:Y:S01]  /*30070*/  VIADD R7, R66, 0x91 ;  /* 0x0000009142077836 */ /* 0x000fe20000000000 */
[----:B------:R-:W0:Y:S01]  /*30080*/  LDCU UR32, c[0x0][0x398] ;  /* 0x00007300ff2077ac */ /* 0x000e220008000800 */
[----:B------:R-:W-:Y:S01]  /*30090*/  IMAD.WIDE R8, R6, 0x2, R2 ;  /* 0x0000000206087825 */ /* 0x000fe200078e0202 */
[----:B------:R-:W-:-:S04]  /*300a0*/  ISETP.LT.AND P3, PT, R74, UR51, !P2 ;  /* 0x000000334a007c0c */ /* 0x000fc8000d761270 */
[----:B------:R0:W-:Y:S01]  /*300b0*/  @P5 STG.E.U16 desc[UR24][R8.64], R0 ;  /* 0x0000000008005986 */ /* 0x0001e2000c101518 */
[----:B----4-:R-:W-:Y:S01]  /*300c0*/  PRMT R67, R72, 0x7610, R67 ;  /* 0x0000761048437816 */ /* 0x010fe20000000043 */
[----:B------:R-:W-:Y:S02]  /*300d0*/  VIADD R10, R66, 0x92 ;  /* 0x00000092420a7836 */ /* 0x000fe40000000000 */
[----:B------:R-:W4:Y:S01]  /*300e0*/  LDL.S16 R72, [R1+0x140] ;  /* 0x0001400001487983 */ /* 0x000f220000100600 */
[----:B------:R-:W-:Y:S01]  /*300f0*/  ISETP.GE.AND P0, PT, R7, UR16, PT ;  /* 0x0000001007007c0c */ /* 0x000fe2000bf06270 */
[----:B------:R-:W1:Y:S01]  /*30100*/  LDCU UR16, c[0x0][0x398] ;  /* 0x00007300ff1077ac */ /* 0x000e620008000800 */
[C---:B0-----:R-:W-:Y:S01]  /*30110*/  IMAD.WIDE R8, R6.reuse, 0x2, R4 ;  /* 0x0000000206087825 */ /* 0x041fe200078e0204 */
[----:B------:R-:W-:Y:S01]  /*30120*/  PRMT R11, R75, 0x7610, R11 ;  /* 0x000076104b0b7816 */ /* 0x000fe2000000000b */
[----:B------:R-:W0:Y:S02]  /*30130*/  LDCU UR51, c[0x0][0x39c] ;  /* 0x00007380ff3377ac */ /* 0x000e240008000800 */
        /* <DEDUP_REMOVED lines=8> */
[----:B-1----:R-:W-:-:S03]  /*301c0*/  PRMT R67, R71, 0x7610, R67 ;  /* 0x0000761047437816 */ /* 0x002fc60000000043 */
[----:B------:R-:W4:Y:S04]  /*301d0*/  LDL.LU.S16 R71, [R1+0x142] ;  /* 0x0001420001477983 */ /* 0x000f280000300600 */
[----:B------:R-:W4:Y:S01]  /*301e0*/  LDL.S16 R76, [R1+0x144] ;  /* 0x00014400014c7983 */ /* 0x000f220000100600 */
[C---:B0-----:R-:W-:Y:S02]  /*301f0*/  VIADD R6, R0.reuse, UR30 ;  /* 0x0000001e00067c36 */ /* 0x041fe40008000000 */
        /* <DEDUP_REMOVED lines=20> */
[----:B------:R-:W1:Y:S01]  /*30340*/  LDCU UR26, c[0x0][0x398] ;  /* 0x00007300ff1a77ac */ /* 0x000e620008000800 */
[----:B0-----:R-:W-:-:S02]  /*30350*/  VIADD R0, R6, UR30 ;  /* 0x0000001e06007c36 */ /* 0x001fc40008000000 */
[----:B------:R-:W-:-:S04]  /*30360*/  IMAD.WIDE R8, R6, 0x2, R4 ;  /* 0x0000000206087825 */ /* 0x000fc800078e0204 */
[----:B------:R-:W-:Y:S01]  /*30370*/  IMAD.WIDE R6, R0, 0x2, R2 ;  /* 0x0000000200067825 */ /* 0x000fe200078e0202 */
[----:B------:R-:W-:Y:S01]  /*30380*/  @P4 STG.E.U16 desc[UR24][R8.64], R67 ;  /* 0x0000004308004986 */ /* 0x000fe2000c101518 */
[----:B------:R-:W-:Y:S01]  /*30390*/  ISETP.LT.AND P4, PT, R74, UR31, !P0 ;  /* 0x0000001f4a007c0c */ /* 0x000fe2000c781270 */
[----:B------:R-:W0:Y:S01]  /*303a0*/  LDCU UR31, c[0x0][0x398] ;  /* 0x00007300ff1f77ac */ /* 0x000e220008000800 */
[----:B----4-:R-:W-:Y:S02]  /*303b0*/  PRMT R11, R72, 0x7610, R11 ;  /* 0x00007610480b7816 */ /* 0x010fe4000000000b */
[----:B------:R-:W4:Y:S01]  /*303c0*/  LDL.S16 R72, [R1+0x14c] ;  /* 0x00014c0001487983 */ /* 0x000f220000100600 */
[----:B------:R-:W-:Y:S01]  /*303d0*/  ISETP.GE.AND P3, PT, R10, UR47, PT ;  /* 0x0000002f0a007c0c */ /* 0x000fe2000bf66270 */
[----:B------:R-:W0:Y:S02]  /*303e0*/  LDCU UR47, c[0x0][0x39c] ;  /* 0x00007380ff2f77ac */ /* 0x000e240008000800 */
[----:B------:R1:W-:Y:S01]  /*303f0*/  @P2 STG.E.U16 desc[UR24][R6.64], R11 ;  /* 0x0000000b06002986 */ /* 0x0003e2000c101518 */
[----:B------:R-:W-:Y:S01]  /*30400*/  ISETP.LT.AND P0, PT, R73, UR57, !P0 ;  /* 0x0000003949007c0c */ /* 0x000fe2000c701270 */
        /* <DEDUP_REMOVED lines=23> */
[----:B------:R-:W1:Y:S01]  /*30580*/  LDCU UR49, c[0x0][0x39c] ;  /* 0x00007380ff3177ac */ /* 0x000e620008000800 */
[----:B------:R-:W-:-:S03]  /*30590*/  ISETP.GE.AND P4, PT, R10, UR59, PT ;  /* 0x0000003b0a007c0c */ /* 0x000fc6000bf86270 */
[----:B------:R0:W-:Y:S01]  /*305a0*/  @P6 STG.E.U16 desc[UR24][R6.64], R11 ;  /* 0x0000000b06006986 */ /* 0x0001e2000c101518 */
[----:B------:R-:W-:Y:S01]  /*305b0*/  ISETP.LT.AND P6, PT, R74, UR14, !P1 ;  /* 0x0000000e4a007c0c */ /* 0x000fe2000cfc1270 */
[----:B------:R-:W1:Y:S01]  /*305c0*/  LDCU UR38, c[0x0][0x398] ;  /* 0x00007300ff2677ac */ /* 0x000e620008000800 */
[C---:B0-----:R-:W-:Y:S02]  /*305d0*/  VIADD R6, R0.reuse, UR30 ;  /* 0x0000001e00067c36 */ /* 0x041fe40008000000 */
[----:B------:R-:W-:Y:S01]  /*305e0*/  IMAD.WIDE R10, R0, 0x2, R4 ;  /* 0x00000002000a7825 */ /* 0x000fe200078e0204 */
[----:B------:R-:W-:Y:S01]  /*305f0*/  ISETP.LT.AND P1, PT, R73, UR41, !P1 ;  /* 0x0000002949007c0c */ /* 0x000fe2000cf21270 */
[----:B------:R-:W0:Y:S03]  /*30600*/  LDCU UR14, c[0x0][0x398] ;  /* 0x00007300ff0e77ac */ /* 0x000e260008000800 */
[----:B------:R0:W-:Y:S01]  /*30610*/  @P5 STG.E.U16 desc[UR24][R10.64], R67 ;  /* 0x000000430a005986 */ /* 0x0001e2000c101518 */
[----:B------:R-:W-:Y:S01]  /*30620*/  IMAD.WIDE R8, R6, 0x2, R2 ;  /* 0x0000000206087825 */ /* 0x000fe200078e0202 */
[----:B------:R-:W0:Y:S01]  /*30630*/  LDCU UR41, c[0x0][0x398] ;  /* 0x00007300ff2977ac */ /* 0x000e220008000800 */
[----:B----4-:R-:W-:-:S02]  /*30640*/  PRMT R0, R72, 0x7610, R0 ;  /* 0x0000761048007816 */ /* 0x010fc40000000000 */
        /* <DEDUP_REMOVED lines=14> */
[----:B------:R-:W-:Y:S02]  /*30730*/  ISETP.LT.AND P3, PT, R73, UR55, !P3 ;  /* 0x0000003749007c0c */ /* 0x000fe4000df61270 */
[----:B------:R-:W-:Y:S01]  /*30740*/  ISETP.GE.AND P0, PT, R7, UR20, PT ;  /* 0x0000001407007c0c */ /* 0x000fe2000bf06270 */
[----:B------:R-:W-:Y:S01]  /*30750*/  IMAD.WIDE R6, R0, 0x2, R2 ;  /* 0x0000000200067825 */ /* 0x000fe200078e0202 */
[----:B------:R-:W0:Y:S03]  /*30760*/  LDCU UR20, c[0x0][0x398] ;  /* 0x00007300ff1477ac */ /* 0x000e260008000800 */
[----:B------:R-:W-:-:S02]  /*30770*/  VIADD R10, R66, 0x98 ;  /* 0x00000098420a7836 */ /* 0x000fc40000000000 */
[----:B------:R1:W-:Y:S01]  /*30780*/  @P5 STG.E.U16 desc[UR24][R6.64], R11 ;  /* 0x0000000b06005986 */ /* 0x0003e2000c101518 */
[----:B------:R-:W-:Y:S01]  /*30790*/  ISETP.LT.AND P5, PT, R74, UR6, !P2 ;  /* 0x000000064a007c0c */ /* 0x000fe2000d7a1270 */
[----:B------:R-:W0:Y:S01]  /*307a0*/  LDCU UR6, c[0x0][0x398] ;  /* 0x00007300ff0677ac */ /* 0x000e220008000800 */
[----:B------:R-:W-:Y:S02]  /*307b0*/  ISETP.GE.AND P6, PT, R10, UR18, PT ;  /* 0x000000120a007c0c */ /* 0x000fe4000bfc6270 */
[----:B------:R-:W-:Y:S01]  /*307c0*/  ISETP.LT.AND P2, PT, R73, UR58, !P2 ;  /* 0x0000003a49007c0c */ /* 0x000fe2000d741270 */
[----:B------:R-:W0:Y:S01]  /*307d0*/  LDCU UR18, c[0x0][0x398] ;  /* 0x00007300ff1277ac */ /* 0x000e220008000800 */
[----:B-1----:R-:W-:-:S04]  /*307e0*/  IMAD.WIDE R10, R0, 0x2, R4 ;  /* 0x00000002000a7825 */ /* 0x002fc800078e0204 */
        /* <DEDUP_REMOVED lines=8> */
[----:B----4-:R-:W-:-:S03]  /*30870*/  PRMT R67, R72, 0x7610, R67 ;  /* 0x0000761048437816 */ /* 0x010fc60000000043 */
[----:B------:R-:W4:Y:S01]  /*30880*/  LDL.S16 R72, [R1+0x160] ;  /* 0x0001600001487983 */ /* 0x000f220000100600 */
        /* <DEDUP_REMOVED lines=8> */
[----:B------:R-:W1:Y:S01]  /*30910*/  LDCU UR53, c[0x0][0x39c] ;  /* 0x00007380ff3577ac */ /* 0x000e620008000800 */
[----:B------:R-:W-:Y:S01]  /*30920*/  IMAD.WIDE R6, R0, 0x2, R2 ;  /* 0x0000000200067825 */ /* 0x000fe200078e0202 */
[----:B------:R-:W-:Y:S01]  /*30930*/  ISETP.GE.AND P5, PT, R10, UR46, PT ;  /* 0x0000002e0a007c0c */ /* 0x000fe2000bfa6270 */
[----:B------:R-:W1:Y:S03]  /*30940*/  LDCU UR46, c[0x0][0x39c] ;  /* 0x00007380ff2e77ac */ /* 0x000e660008000800 */
        /* <DEDUP_REMOVED lines=15> */
[----:B------:R-:W0:Y:S01]  /*30a40*/  LDCU UR33, c[0x0][0x398] ;  /* 0x00007300ff2177ac */ /* 0x000e220008000800 */
[----:B------:R-:W-:Y:S01]  /*30a50*/  ISETP.LT.AND P4, PT, R74, UR10, !P6 ;  /* 0x0000000a4a007c0c */ /* 0x000fe2000f781270 */
[----:B------:R-:W-:-:S08]  /*30a60*/  VIADD R7, R66, 0x9b ;  /* 0x0000009b42077836 */ /* 0x000fd00000000000 */
[----:B------:R1:W-:Y:S01]  /*30a70*/  @P3 STG.E.U16 desc[UR24][R8.64], R0 ;  /* 0x0000000008003986 */ /* 0x0003e2000c101518 */
[----:B------:R-:W-:Y:S01]  /*30a80*/  ISETP.GE.AND P2, PT, R7, UR39, PT ;  /* 0x0000002707007c0c */ /* 0x000fe2000bf46270 */
[----:B------:R-:W-:Y:S01]  /*30a90*/  VIADD R10, R66, 0x9c ;  /* 0x0000009c420a7836 */ /* 0x000fe20000000000 */
[----:B------:R-:W-:Y:S01]  /*30aa0*/  ISETP.LT.AND P6, PT, R73, UR22, !P6 ;  /* 0x0000001649007c0c */ /* 0x000fe2000f7c1270 */
[----:B------:R-:W0:Y:S01]  /*30ab0*/  LDCU UR10, c[0x0][0x398] ;  /* 0x00007300ff0a77ac */ /* 0x000e220008000800 */
[----:B------:R-:W0:Y:S01]  /*30ac0*/  LDCU UR34, c[0x0][0x398] ;  /* 0x00007300ff2277ac */ /* 0x000e220008000800 */
[C---:B-1----:R-:W-:Y:S02]  /*30ad0*/  VIADD R0, R6.reuse, UR30 ;  /* 0x0000001e06007c36 */ /* 0x042fe40008000000 */
[----:B------:R-:W-:Y:S01]  /*30ae0*/  IMAD.WIDE R8, R6, 0x2, R4 ;  /* 0x0000000206087825 */ /* 0x000fe200078e0204 */
[----:B------:R-:W-:Y:S01]  /*30af0*/  ISETP.GE.AND P3, PT, R10, UR45, PT ;  /* 0x0000002d0a007c0c */ /* 0x000fe2000bf66270 */
[----:B------:R-:W1:Y:S02]  /*30b00*/  LDCU UR45, c[0x0][0x39c] ;  /* 0x00007380ff2d77ac */ /* 0x000e640008000800 */
[----:B------:R-:W-:Y:S01]  /*30b10*/  IMAD.WIDE R6, R0, 0x2, R2 ;  /* 0x0000000200067825 */ /* 0x000fe200078e0202 */
[----:B------:R-:W-:Y:S01]  /*30b20*/  @P0 STG.E.U16 desc[UR24][R8.64], R67 ;  /* 0x0000004308000986 */ /* 0x000fe2000c101518 */
[----:B------:R-:W0:Y:S01]  /*30b30*/  LDCU UR22, c[0x0][0x398] ;  /* 0x00007300ff1677ac */ /* 0x000e220008000800 */
[----:B------:R-:W0:Y:S01]  /*30b40*/  LDCU UR39, c[0x0][0x398] ;  /* 0x00007300ff2777ac */ /* 0x000e220008000800 */
[----:B----4-:R-:W-:-:S02]  /*30b50*/  PRMT R11, R72, 0x7610, R11 ;  /* 0x00007610480b7816 */ /* 0x010fc4000000000b */
[----:B------:R-:W4:Y:S04]  /*30b60*/  LDL.S16 R72, [R1+0x16c] ;  /* 0x00016c0001487983 */ /* 0x000f280000100600 */
[----:B------:R0:W-:Y:S01]  /*30b70*/  @P4 STG.E.U16 desc[UR24][R6.64], R11 ;  /* 0x0000000b06004986 */ /* 0x0001e2000c101518 */
[----:B------:R-:W-:Y:S01]  /*30b80*/  ISETP.LT.AND P4, PT, R74, UR35, !P1 ;  /* 0x000000234a007c0c */ /* 0x000fe2000cf81270 */
[----:B------:R-:W1:Y:S01]  /*30b90*/  LDCU UR35, c[0x0][0x398] ;  /* 0x00007300ff2377ac */ /* 0x000e620008000800 */
[----:B------:R-:W-:Y:S01]  /*30ba0*/  ISETP.LT.AND P1, PT, R73, UR43, !P1 ;  /* 0x0000002b49007c0c */ /* 0x000fe2000cf21270 */
[----:B------:R-:W1:Y:S01]  /*30bb0*/  LDCU UR43, c[0x0][0x39c] ;  /* 0x00007380ff2b77ac */ /* 0x000e620008000800 */
[C---:B0-----:R-:W-:Y:S02]  /*30bc0*/  VIADD R6, R0.reuse, UR30 ;  /* 0x0000001e00067c36 */ /* 0x041fe40008000000 */
        /* <DEDUP_REMOVED lines=73> */
[----:B----4-:R-:W-:-:S03]  /*31060*/  PRMT R67, R72, 0x7610, R67 ;  /* 0x0000761048437816 */ /* 0x010fc60000000043 */
[----:B------:R-:W4:Y:S01]  /*31070*/  LDL.S16 R72, [R1+0x180] ;  /* 0x0001800001487983 */ /* 0x000f220000100600 */
[----:B------:R-:W-:Y:S01]  /*31080*/  ISETP.GE.AND P2, PT, R7, UR51, PT ;  /* 0x0000003307007c0c */ /* 0x000fe2000bf46270 */
[----:B-1----:R-:W-:-:S04]  /*31090*/  IMAD.WIDE R8, R6, 0x2, R4 ;  /* 0x0000000206087825 */ /* 0x002fc800078e0204 */
[----:B------:R-:W-:Y:S01]  /*310a0*/  VIADD R0, R6, UR30 ;  /* 0x0000001e06007c36 */ /* 0x000fe20008000000 */
[----:B------:R-:W-:Y:S01]  /*310b0*/  PRMT R11, R75, 0x7610, R11 ;  /* 0x000076104b0b7816 */ /* 0x000fe2000000000b */
[----:B------:R-:W-:Y:S01]  /*310c0*/  VIADD R10, R66, 0xa2 ;  /* 0x000000a2420a7836 */ /* 0x000fe20000000000 */
[----:B------:R1:W-:Y:S01]  /*310d0*/  @P0 STG.E.U16 desc[UR24][R8.64], R67 ;  /* 0x0000004308000986 */ /* 0x0003e2000c101518 */
[----:B------:R-:W-:Y:S01]  /*310e0*/  IMAD.WIDE R6, R0, 0x2, R2 ;  /* 0x0000000200067825 */ /* 0x000fe200078e0202 */
[----:B------:R-:W-:Y:S01]  /*310f0*/  ISETP.LT.AND P4, PT, R73, UR26, !P4 ;  /* 0x0000001a49007c0c */ /* 0x000fe2000e781270 */
[----:B------:R-:W0:Y:S01]  /*31100*/  LDCU UR26, c[0x0][0x398] ;  /* 0x00007300ff1a77ac */ /* 0x000e220008000800 */
[----:B------:R-:W-:Y:S02]  /*31110*/  ISETP.GE.AND P5, PT, R10, UR52, PT ;  /* 0x000000340a007c0c */ /* 0x000fe4000bfa6270 */
[----:B------:R0:W-:Y:S01]  /*31120*/  @P3 STG.E.U16 desc[UR24][R6.64], R11 ;  /* 0x0000000b06003986 */ /* 0x0001e2000c101518 */
[----:B-1----:R-:W-:-:S03]  /*31130*/  PRMT R67, R71, 0x7610, R67 ;  /* 0x0000761047437816 */ /* 0x002fc60000000043 */
[----:B------:R-:W4:Y:S01]  /*31140*/  LDL.LU.S16 R71, [R1+0x182] ;  /* 0x0001820001477983 */ /* 0x000f220000300600 */
[----:B0-----:R-:W-:-:S03]  /*31150*/  VIADD R6, R0, UR30 ;  /* 0x0000001e00067c36 */ /* 0x001fc60008000000 */
        /* <DEDUP_REMOVED lines=68> */
[----:B----4-:R-:W-:-:S03]  /*315a0*/  PRMT R0, R72, 0x7610, R0 ;  /* 0x0000761048007816 */ /* 0x010fc60000000000 */
[----:B------:R-:W4:Y:S01]  /*315b0*/  LDL.LU.S16 R72, [R1+0x196] ;  /* 0x0001960001487983 */ /* 0x000f220000300600 */
[----:B------:R-:W-:-:S03]  /*315c0*/  IMAD.WIDE R8, R6, 0x2, R2 ;  /* 0x0000000206087825 */ /* 0x000fc600078e0202 */
[----:B------:R-:W4:Y:S04]  /*315d0*/  LDL.S16 R75, [R1+0x198] ;  /* 0x00019800014b7983 */ /* 0x000f280000100600 */
[----:B------:R0:W-:Y:S02]  /*315e0*/  @P6 STG.E.U16 desc[UR24][R8.64], R0 ;  /* 0x0000000008006986 */ /* 0x0001e4000c101518 */
[----:B0-----:R-:W-:Y:S02]  /*315f0*/  PRMT R67, R71, 0x7610, R67 ;  /* 0x0000761047437816 */ /* 0x001fe40000000043 */
        /* <DEDUP_REMOVED lines=37> */
[----:B0-----:R-:W-:-:S04]  /*31850*/  IMAD.WIDE R8, R6, 0x2, R4 ;  /* 0x0000000206087825 */ /* 0x001fc800078e0204 */
[----:B------:R-:W-:Y:S01]  /*31860*/  VIADD R0, R6, UR30 ;  /* 0x0000001e06007c36 */ /* 0x000fe20008000000 */
[----:B------:R-:W-:Y:S01]  /*31870*/  PRMT R11, R75, 0x7610, R11 ;  /* 0x000076104b0b7816 */ /* 0x000fe2000000000b */
[----:B------:R0:W-:Y:S01]  /*31880*/  @P1 STG.E.U16 desc[UR24][R8.64], R67 ;  /* 0x0000004308001986 */ /* 0x0001e2000c101518 */
[----:B------:R-:W-:Y:S01]  /*31890*/  ISETP.LT.AND P4, PT, R73, UR12, !P4 ;  /* 0x0000000c49007c0c */ /* 0x000fe2000e781270 */
[----:B------:R-:W-:Y:S01]  /*318a0*/  IMAD.WIDE R6, R0, 0x2, R2 ;  /* 0x0000000200067825 */ /* 0x000fe200078e0202 */
[----:B------:R-:W-:Y:S01]  /*318b0*/  ISETP.GE.AND P5, PT, R10, UR4, PT ;  /* 0x000000040a007c0c */ /* 0x000fe2000bfa6270 */
[----:B------:R-:W1:Y:S03]  /*318c0*/  LDCU UR4, c[0x0][0x39c] ;  /* 0x00007380ff0477ac */ /* 0x000e660008000800 */
[----:B------:R1:W-:Y:S01]  /*318d0*/  @P3 STG.E.U16 desc[UR24][R6.64], R11 ;  /* 0x0000000b06003986 */ /* 0x0003e2000c101518 */
[----:B------:R-:W2:Y:S01]  /*318e0*/  LDCU UR12, c[0x0][0x39c] ;  /* 0x00007380ff0c77ac */ /* 0x000ea20008000800 */
[----:B------:R-:W2:Y:S01]  /*318f0*/  LDCU UR40, c[0x0][0x398] ;  /* 0x00007300ff2877ac */ /* 0x000ea20008000800 */
[----:B0-----:R-:W-:-:S02]  /*31900*/  PRMT R67, R71, 0x7610, R67 ;  /* 0x0000761047437816 */ /* 0x001fc40000000043 */
        /* <DEDUP_REMOVED lines=23> */
[----:B------:R-:W-:-:S04]  /*31a80*/  IMAD.WIDE R8, R6, 0x2, R4 ;  /* 0x0000000206087825 */ /* 0x000fc800078e0204 */
[----:B------:R-:W-:Y:S01]  /*31a90*/  IMAD.WIDE R6, R0, 0x2, R2 ;  /* 0x0000000200067825 */ /* 0x000fe200078e0202 */
[----:B------:R-:W-:Y:S01]  /*31aa0*/  @P2 STG.E.U16 desc[UR24][R8.64], R67 ;  /* 0x0000004308002986 */ /* 0x000fe2000c101518 */
[----:B------:R-:W-:Y:S01]  /*31ab0*/  ISETP.GE.AND P3, PT, R10, UR14, PT ;  /* 0x0000000e0a007c0c */ /* 0x000fe2000bf66270 */
[----:B------:R-:W1:Y:S01]  /*31ac0*/  LDCU UR14, c[0x0][0x398] ;  /* 0x00007300ff0e77ac */ /* 0x000e620008000800 */
[----:B----4-:R-:W-:Y:S02]  /*31ad0*/  PRMT R11, R72, 0x7610, R11 ;  /* 0x00007610480b7816 */ /* 0x010fe4000000000b */
[----:B------:R-:W4:Y:S04]  /*31ae0*/  LDL.S16 R72, [R1+0x1ac] ;  /* 0x0001ac0001487983 */ /* 0x000f280000100600 */
[----:B------:R0:W-:Y:S01]  /*31af0*/  @P4 STG.E.U16 desc[UR24][R6.64], R11 ;  /* 0x0000000b06004986 */ /* 0x0001e2000c101518 */
[----:B------:R-:W-:-:S02]  /*31b00*/  ISETP.LT.AND P4, PT, R74, UR48, !P0 ;  /* 0x000000304a007c0c */ /* 0x000fc4000c781270 */
[----:B------:R-:W-:Y:S01]  /*31b10*/  ISETP.LT.AND P0, PT, R73, UR49, !P0 ;  /* 0x0000003149007c0c */ /* 0x000fe2000c701270 */
        /* <DEDUP_REMOVED lines=111> */
[C---:B-1----:R-:W-:Y:S01]  /*32210*/  VIADD R0, R6.reuse, UR30 ;  /* 0x0000001e06007c36 */ /* 0x042fe20008000000 */
[----:B------:R-:W1:Y:S01]  /*32220*/  LDCU UR35, c[0x0][0x398] ;  /* 0x00007300ff2377ac */ /* 0x000e620008000800 */
[----:B------:R-:W-:-:S04]  /*32230*/  IMAD.WIDE R8, R6, 0x2, R4 ;  /* 0x0000000206087825 */ /* 0x000fc800078e0204 */
[----:B------:R-:W-:Y:S01]  /*32240*/  IMAD.WIDE R6, R0, 0x2, R2 ;  /* 0x0000000200067825 */ /* 0x000fe200078e0202 */
[----:B------:R-:W-:Y:S01]  /*32250*/  @P0 STG.E.U16 desc[UR24][R8.64], R67 ;  /* 0x0000004308000986 */ /* 0x000fe2000c101518 */
[----:B------:R-:W-:Y:S01]  /*32260*/  ISETP.GE.AND P3, PT, R10, UR12, PT ;  /* 0x0000000c0a007c0c */ /* 0x000fe2000bf66270 */
[----:B------:R-:W0:Y:S01]  /*32270*/  LDCU UR12, c[0x0][0x39c] ;  /* 0x00007380ff0c77ac */ /* 0x000e220008000800 */
[----:B----4-:R-:W-:Y:S02]  /*32280*/  PRMT R11, R72, 0x7610, R11 ;  /* 0x00007610480b7816 */ /* 0x010fe4000000000b */
        /* <DEDUP_REMOVED lines=146> */
[----:B------:R-:W2:Y:S01]  /*32bb0*/  LDL.S16 R76, [R1+0x1f4] ;  /* 0x0001f400014c7983 */ /* 0x000ea20000100600 */
[----:B------:R-:W-:Y:S01]  /*32bc0*/  VIADD R10, R66, 0xbe ;  /* 0x000000be420a7836 */ /* 0x000fe20000000000 */
[----:B------:R-:W-:Y:S01]  /*32bd0*/  ISETP.GE.AND P1, PT, R7, UR9, PT ;  /* 0x0000000907007c0c */ /* 0x000fe2000bf26270 */
[----:B------:R-:W-:Y:S01]  /*32be0*/  IMAD.WIDE R6, R0, 0x2, R2 ;  /* 0x0000000200067825 */ /* 0x000fe200078e0202 */
[----:B------:R-:W-:Y:S01]  /*32bf0*/  PRMT R11, R75, 0x7610, R11 ;  /* 0x000076104b0b7816 */ /* 0x000fe2000000000b */
[----:B------:R-:W0:Y:S01]  /*32c00*/  LDCU UR9, c[0x0][0x39c] ;  /* 0x00007380ff0977ac */ /* 0x000e220008000800 */
[----:B------:R-:W-:Y:S01]  /*32c10*/  ISETP.LT.AND P5, PT, R73, UR16, !P5 ;  /* 0x0000001049007c0c */ /* 0x000fe2000efa1270 */
[----:B------:R-:W2:Y:S01]  /*32c20*/  LDL.LU.S16 R75, [R1+0x1f6] ;  /* 0x0001f600014b7983 */ /* 0x000ea20000300600 */
[----:B------:R-:W-:Y:S01]  /*32c30*/  ISETP.GE.AND P4, PT, R10, UR10, PT ;  /* 0x0000000a0a007c0c */ /* 0x000fe2000bf86270 */
[----:B------:R-:W0:Y:S02]  /*32c40*/  LDCU UR14, c[0x0][0x398] ;  /* 0x00007300ff0e77ac */ /* 0x000e240008000800 */
[----:B------:R1:W-:Y:S01]  /*32c50*/  @P6 STG.E.U16 desc[UR24][R6.64], R11 ;  /* 0x0000000b06006986 */ /* 0x0003e2000c101518 */
[----:B------:R-:W-:Y:S01]  /*32c60*/  ISETP.LT.AND P6, PT, R74, UR26, !P0 ;  /* 0x0000001a4a007c0c */ /* 0x000fe2000c7c1270 */
[----:B------:R-:W0:Y:S01]  /*32c70*/  LDCU UR10, c[0x0][0x398] ;  /* 0x00007300ff0a77ac */ /* 0x000e220008000800 */
[----:B------:R-:W0:Y:S01]  /*32c80*/  LDCU UR16, c[0x0][0x398] ;  /* 0x00007300ff1077ac */ /* 0x000e220008000800 */
[----:B-1----:R-:W-:-:S02]  /*32c90*/  VIADD R6, R0, UR30 ;  /* 0x0000001e00067c36 */ /* 0x002fc40008000000 */
[----:B------:R-:W-:Y:S01]  /*32ca0*/  IMAD.WIDE R10, R0, 0x2, R4 ;  /* 0x00000002000a7825 */ /* 0x000fe200078e0204 */
[----:B------:R-:W-:Y:S01]  /*32cb0*/  ISETP.LT.AND P0, PT, R73, UR18, !P0 ;  /* 0x0000001249007c0c */ /* 0x000fe2000c701270 */
[----:B------:R-:W1:Y:S03]  /*32cc0*/  LDCU UR18, c[0x0][0x398] ;  /* 0x00007300ff1277ac */ /* 0x000e660008000800 */
[----:B------:R-:W-:Y:S01]  /*32cd0*/  @P5 STG.E.U16 desc[UR24][R10.64], R67 ;  /* 0x000000430a005986 */ /* 0x000fe2000c101518 */
[----:B------:R-:W-:Y:S01]  /*32ce0*/  VIADD R7, R66, 0xbf ;  /* 0x000000bf42077836 */ /* 0x000fe20000000000 */
[----:B------:R-:W0:Y:S01]  /*32cf0*/  LDCU UR26, c[0x0][0x398] ;  /* 0x00007300ff1a77ac */ /* 0x000e220008000800 */
[----:B----4-:R-:W-:Y:S02]  /*32d00*/  PRMT R0, R72, 0x7610, R0 ;  /* 0x0000761048007816 */ /* 0x010fe40000000000 */
[----:B------:R-:W4:Y:S01]  /*32d10*/  LDL.S16 R72, [R1+0x1f8] ;  /* 0x0001f80001487983 */ /* 0x000f220000100600 */
[----:B------:R-:W-:-:S05]  /*32d20*/  IMAD.WIDE R8, R6, 0x2, R2 ;  /* 0x0000000206087825 */ /* 0x000fca00078e0202 */
[----:B------:R0:W-:Y:S02]  /*32d30*/  @P6 STG.E.U16 desc[UR24][R8.64], R0 ;  /* 0x0000000008006986 */ /* 0x0001e4000c101518 */
[----:B0-----:R-:W-:Y:S01]  /*32d40*/  IMAD.WIDE R8, R6, 0x2, R4 ;  /* 0x0000000206087825 */ /* 0x001fe200078e0204 */
[----:B------:R-:W-:Y:S02]  /*32d50*/  PRMT R67, R71, 0x7610, R67 ;  /* 0x0000761047437816 */ /* 0x000fe40000000043 */
[----:B------:R-:W4:Y:S04]  /*32d60*/  LDL.LU.S16 R71, [R1+0x1fa] ;  /* 0x0001fa0001477983 */ /* 0x000f280000300600 */
        /* <DEDUP_REMOVED lines=20> */
[----:B-1----:R-:W-:-:S02]  /*32eb0*/  VIADD R6, R0, UR30 ;  /* 0x0000001e00067c36 */ /* 0x002fc40008000000 */
[----:B------:R-:W-:Y:S01]  /*32ec0*/  IMAD.WIDE R10, R0, 0x2, R4 ;  /* 0x00000002000a7825 */ /* 0x000fe200078e0204 */
[----:B------:R-:W-:Y:S01]  /*32ed0*/  PRMT R0, R76, 0x7610, R0 ;  /* 0x000076104c007816 */ /* 0x000fe20000000000 */
[----:B------:R-:W1:Y:S02]  /*32ee0*/  LDCU UR31, c[0x0][0x398] ;  /* 0x00007300ff1f77ac */ /* 0x000e640008000800 */
[----:B------:R-:W-:Y:S01]  /*32ef0*/  IMAD.WIDE R8, R6, 0x2, R2 ;  /* 0x0000000206087825 */ /* 0x000fe200078e0202 */
[----:B------:R0:W-:Y:S01]  /*32f00*/  @P3 STG.E.U16 desc[UR24][R10.64], R67 ;  /* 0x000000430a003986 */ /* 0x0001e2000c101518 */
[----:B------:R-:W-:Y:S02]  /*32f10*/  ISETP.LT.AND P3, PT, R74, UR33, !P4 ;  /* 0x000000214a007c0c */ /* 0x000fe4000e761270 */
[----:B------:R-:W-:Y:S01]  /*32f20*/  VIADD R7, R66, 0xc1 ;  /* 0x000000c142077836 */ /* 0x000fe20000000000 */
[----:B------:R1:W-:Y:S01]  /*32f30*/  @P5 STG.E.U16 desc[UR24][R8.64], R0 ;  /* 0x0000000008005986 */ /* 0x0003e2000c101518 */
[----:B------:R-:W-:-:S03]  /*32f40*/  ISETP.LT.AND P4, PT, R73, UR36, !P4 ;  /* 0x0000002449007c0c */ /* 0x000fc6000e781270 */
[----:B------:R-:W-:Y:S01]  /*32f50*/  ISETP.GE.AND P0, PT, R7, UR9, PT ;  /* 0x0000000907007c0c */ /* 0x000fe2000bf06270 */
[----:B------:R-:W2:Y:S01]  /*32f60*/  LDCU UR9, c[0x0][0x39c] ;  /* 0x00007380ff0977ac */ /* 0x000ea20008000800 */
[----:B0-----:R-:W-:Y:S01]  /*32f70*/  PRMT R67, R75, 0x7610, R67 ;  /* 0x000076104b437816 */ /* 0x001fe20000000043 */
[----:B-1----:R-:W-:Y:S01]  /*32f80*/  VIADD R0, R6, UR30 ;  /* 0x0000001e06007c36 */ /* 0x002fe20008000000 */
[----:B----4-:R-:W-:Y:S01]  /*32f90*/  PRMT R11, R72, 0x7610, R11 ;  /* 0x00007610480b7816 */ /* 0x010fe2000000000b */
[----:B------:R-:W-:-:S04]  /*32fa0*/  IMAD.WIDE R8, R6, 0x2, R4 ;  /* 0x0000000206087825 */ /* 0x000fc800078e0204 */
[----:B------:R-:W-:Y:S01]  /*32fb0*/  IMAD.WIDE R6, R0, 0x2, R2 ;  /* 0x0000000200067825 */ /* 0x000fe200078e0202 */
[----:B------:R0:W-:Y:S03]  /*32fc0*/  @P1 STG.E.U16 desc[UR24][R8.64], R67 ;  /* 0x0000004308001986 */ /* 0x0001e6000c101518 */
[----:B------:R-:W-:Y:S01]  /*32fd0*/  VIADD R10, R66, 0xc2 ;  /* 0x000000c2420a7836 */ /* 0x000fe20000000000 */
[----:B------:R1:W-:Y:S01]  /*32fe0*/  @P3 STG.E.U16 desc[UR24][R6.64], R11 ;  /* 0x0000000b06003986 */ /* 0x0003e2000c101518 */
[----:B------:R-:W-:Y:S01]  /*32ff0*/  ISETP.LT.AND P3, PT, R74, UR22, !P2 ;  /* 0x000000164a007c0c */ /* 0x000fe2000d761270 */
[----:B------:R-:W4:Y:S02]  /*33000*/  LDCU UR22, c[0x0][0x398] ;  /* 0x00007300ff1677ac */ /* 0x000f240008000800 */
[----:B------:R-:W-:Y:S02]  /*33010*/  ISETP.GE.AND P5, PT, R10, UR4, PT ;  /* 0x000000040a007c0c */ /* 0x000fe4000bfa6270 */
[----:B------:R-:W-:Y:S01]  /*33020*/  ISETP.LT.AND P2, PT, R73, UR34, !P2 ;  /* 0x0000002249007c0c */ /* 0x000fe2000d741270 */
[----:B------:R-:W2:Y:S01]  /*33030*/  LDCU UR4, c[0x0][0x39c] ;  /* 0x00007380ff0477ac */ /* 0x000ea20008000800 */
[----:B0-----:R-:W-:Y:S01]  /*33040*/  PRMT R67, R71, 0x7610, R67 ;  /* 0x0000761047437816 */ /* 0x001fe20000000043 */
[----:B-1----:R-:W-:-:S02]  /*33050*/  VIADD R6, R0, UR30 ;  /* 0x0000001e00067c36 */ /* 0x002fc40008000000 */
[----:B------:R-:W-:-:S04]  /*33060*/  IMAD.WIDE R10, R0, 0x2, R4 ;  /* 0x00000002000a7825 */ /* 0x000fc800078e0204 */
[----:B------:R-:W-:Y:S01]  /*33070*/  IMAD.WIDE R8, R6, 0x2, R2 ;  /* 0x0000000206087825 */ /* 0x000fe200078e0202 */
[----:B------:R0:W-:Y:S01]  /*33080*/  @P4 STG.E.U16 desc[UR24][R10.64], R67 ;  /* 0x000000430a004986 */ /* 0x0001e2000c101518 */
[----:B------:R-:W-:Y:S01]  /*33090*/  ISETP.LT.AND P4, PT, R74, UR32, !P6 ;  /* 0x000000204a007c0c */ /* 0x000fe2000f781270 */
[----:B------:R-:W1:Y:S01]  /*330a0*/  LDCU UR32, c[0x0][0x398] ;  /* 0x00007300ff2077ac */ /* 0x000e620008000800 */
[----:B------:R-:W-:Y:S01]  /*330b0*/  VIADD R7, R66, 0xc3 ;  /* 0x000000c342077836 */ /* 0x000fe20000000000 */
[----:B------:R-:W-:Y:S01]  /*330c0*/  ISETP.LT.AND P6, PT, R73, UR14, !P6 ;  /* 0x0000000e49007c0c */ /* 0x000fe2000f7c1270 */
[----:B------:R-:W1:Y:S03]  /*330d0*/  LDCU UR14, c[0x0][0x398] ;  /* 0x00007300ff0e77ac */ /* 0x000e660008000800 */
[----:B------:R-:W-:Y:S01]  /*330e0*/  ISETP.GE.AND P1, PT, R7, UR6, PT ;  /* 0x0000000607007c0c */ /* 0x000fe2000bf26270 */
[----:B------:R-:W1:Y:S01]  /*330f0*/  LDCU UR6, c[0x0][0x39c] ;  /* 0x00007380ff0677ac */ /* 0x000e620008000800 */
[----:B0-----:R-:W-:Y:S01]  /*33100*/  PRMT R11, R50, 0x7610, R11 ;  /* 0x00007610320b7816 */ /* 0x001fe2000000000b */
[----:B------:R-:W-:Y:S01]  /*33110*/  VIADD R10, R66, 0xc4 ;  /* 0x000000c4420a7836 */ /* 0x000fe20000000000 */
[----:B------:R-:W4:Y:S01]  /*33120*/  LDL.LU R50, [R1+0xa7c] ;  /* 0x000a7c0001327983 */ /* 0x000f220000300800 */
[----:B---3--:R-:W-:-:S05]  /*33130*/  PRMT R0, R70, 0x7610, R0 ;  /* 0x0000761046007816 */ /* 0x008fca0000000000 */
[----:B------:R0:W-:Y:S02]  /*33140*/  @P3 STG.E.U16 desc[UR24][R8.64], R0 ;  /* 0x0000000008003986 */ /* 0x0001e4000c101518 */
[C---:B0-----:R-:W-:Y:S02]  /*33150*/  VIADD R0, R6.reuse, UR30 ;  /* 0x0000001e06007c36 */ /* 0x041fe40008000000 */
[----:B------:R-:W-:-:S04]  /*33160*/  IMAD.WIDE R8, R6, 0x2, R4 ;  /* 0x0000000206087825 */ /* 0x000fc800078e0204 */
[----:B------:R-:W-:Y:S01]  /*33170*/  IMAD.WIDE R6, R0, 0x2, R2 ;  /* 0x0000000200067825 */ /* 0x000fe200078e0202 */
[----:B--2---:R-:W-:-:S05]  /*33180*/  PRMT R67, R69, 0x7610, R67 ;  /* 0x0000761045437816 */ /* 0x004fca0000000043 */
[----:B------:R0:W-:Y:S04]  /*33190*/  @P2 STG.E.U16 desc[UR24][R8.64], R67 ;  /* 0x0000004308002986 */ /* 0x0001e8000c101518 */
[----:B------:R2:W-:Y:S01]  /*331a0*/  @P4 STG.E.U16 desc[UR24][R6.64], R11 ;  /* 0x0000000b06004986 */ /* 0x0005e2000c101518 */
[----:B------:R-:W-:Y:S01]  /*331b0*/  ISETP.LT.AND P4, PT, R74, UR10, !P0 ;  /* 0x0000000a4a007c0c */ /* 0x000fe2000c781270 */
[----:B------:R-:W3:Y:S01]  /*331c0*/  LDCU UR10, c[0x0][0x398] ;  /* 0x00007300ff0a77ac */ /* 0x000ee20008000800 */
[----:B------:R-:W-:Y:S02]  /*331d0*/  ISETP.GE.AND P3, PT, R10, UR9, PT ;  /* 0x000000090a007c0c */ /* 0x000fe4000bf66270 */
[----:B0-----:R-:W-:Y:S01]  /*331e0*/  PRMT R67, R51, 0x7610, R67 ;  /* 0x0000761033437816 */ /* 0x001fe20000000043 */
[----:B------:R-:W0:Y:S01]  /*331f0*/  LDCU UR9, c[0x0][0x398] ;  /* 0x00007300ff0977ac */ /* 0x000e220008000800 */
[C---:B--2---:R-:W-:Y:S01]  /*33200*/  VIADD R6, R0.reuse, UR30 ;  /* 0x0000001e00067c36 */ /* 0x044fe20008000000 */
[----:B------:R-:W-:Y:S01]  /*33210*/  ISETP.LT.AND P0, PT, R73, UR16, !P0 ;  /* 0x0000001049007c0c */ /* 0x000fe2000c701270 */
[----:B------:R-:W-:Y:S01]  /*33220*/  IMAD.WIDE R10, R0, 0x2, R4 ;  /* 0x00000002000a7825 */ /* 0x000fe200078e0204 */
[----:B------:R-:W-:Y:S01]  /*33230*/  PRMT R0, R52, 0x7610, R0 ;  /* 0x0000761034007816 */ /* 0x000fe20000000000 */
[----:B------:R-:W2:Y:S01]  /*33240*/  LDL.LU R51, [R1+0xa78] ;  /* 0x000a780001337983 */ /* 0x000ea20000300800 */
[----:B------:R-:W0:Y:S01]  /*33250*/  LDCU UR16, c[0x0][0x398] ;  /* 0x00007300ff1077ac */ /* 0x000e220008000800 */
[----:B------:R-:W-:-:S02]  /*33260*/  IMAD.WIDE R8, R6, 0x2, R2 ;  /* 0x0000000206087825 */ /* 0x000fc400078e0202 */
[----:B------:R1:W-:Y:S01]  /*33270*/  @P6 STG.E.U16 desc[UR24][R10.64], R67 ;  /* 0x000000430a006986 */ /* 0x0003e2000c101518 */
[----:B------:R-:W-:Y:S01]  /*33280*/  ISETP.LT.AND P6, PT, R74, UR18, !P5 ;  /* 0x000000124a007c0c */ /* 0x000fe2000efc1270 */
[----:B------:R-:W-:Y:S01]  /*33290*/  VIADD R7, R66, 0xc5 ;  /* 0x000000c542077836 */ /* 0x000fe20000000000 */
[----:B------:R-:W0:Y:S01]  /*332a0*/  LDCU UR18, c[0x0][0x398] ;  /* 0x00007300ff1277ac */ /* 0x000e220008000800 */
[----:B------:R3:W-:Y:S03]  /*332b0*/  @P4 STG.E.U16 desc[UR24][R8.64], R0 ;  /* 0x0000000008004986 */ /* 0x0007e6000c101518 */
[----:B------:R-:W-:Y:S01]  /*332c0*/  ISETP.GE.AND P2, PT, R7, UR4, PT ;  /* 0x0000000407007c0c */ /* 0x000fe2000bf46270 */
[----:B------:R-:W2:Y:S01]  /*332d0*/  LDL.LU R52, [R1+0xa74] ;  /* 0x000a740001347983 */ /* 0x000ea20000300800 */
[----:B-1----:R-:W-:Y:S02]  /*332e0*/  PRMT R67, R53, 0x7610, R67 ;  /* 0x0000761035437816 */ /* 0x002fe40000000043 */
[----:B------:R-:W-:Y:S01]  /*332f0*/  PRMT R11, R54, 0x7610, R11 ;  /* 0x00007610360b7816 */ /* 0x000fe2000000000b */
[----:B------:R-:W-:Y:S01]  /*33300*/  VIADD R10, R66, 0xc6 ;  /* 0x000000c6420a7836 */ /* 0x000fe20000000000 */
[----:B------:R-:W-:Y:S01]  /*33310*/  ISETP.LT.AND P5, PT, R73, UR26, !P5 ;  /* 0x0000001a49007c0c */ /* 0x000fe2000efa1270 */
[C---:B---3--:R-:W-:Y:S01]  /*33320*/  VIADD R0, R6.reuse, UR30 ;  /* 0x0000001e06007c36 */ /* 0x048fe20008000000 */
[----:B------:R-:W3:Y:S01]  /*33330*/  LDL.LU R53, [R1+0xa70] ;  /* 0x000a700001357983 */ /* 0x000ee20000300800 */
[----:B------:R-:W-:Y:S01]  /*33340*/  IMAD.WIDE R8, R6, 0x2, R4 ;  /* 0x0000000206087825 */ /* 0x000fe200078e0204 */
[----:B------:R-:W-:Y:S01]  /*33350*/  ISETP.GE.AND P4, PT, R10, UR6, PT ;  /* 0x000000060a007c0c */ /* 0x000fe2000bf86270 */
[----:B------:R-:W1:Y:S01]  /*33360*/  LDCU UR4, c[0x0][0x39c] ;  /* 0x00007380ff0477ac */ /* 0x000e620008000800 */
[----:B------:R-:W2:Y:S01]  /*33370*/  LDL.LU R54, [R1+0xa6c] ;  /* 0x000a6c0001367983 */ /* 0x000ea20000300800 */
[----:B------:R-:W-:Y:S01]  /*33380*/  IMAD.WIDE R6, R0, 0x2, R2 ;  /* 0x0000000200067825 */ /* 0x000fe200078e0202 */
[----:B------:R-:W0:Y:S02]  /*33390*/  LDCU UR6, c[0x0][0x39c] ;  /* 0x00007380ff0677ac */ /* 0x000e240008000800 */
[----:B------:R1:W-:Y:S01]  /*333a0*/  @P0 STG.E.U16 desc[UR24][R8.64], R67 ;  /* 0x0000004308000986 */ /* 0x0003e2000c101518 */
[----:B------:R-:W0:Y:S03]  /*333b0*/  LDCU UR26, c[0x0][0x398] ;  /* 0x00007300ff1a77ac */ /* 0x000e260008000800 */
[----:B------:R0:W-:Y:S01]  /*333c0*/  @P6 STG.E.U16 desc[UR24][R6.64], R11 ;  /* 0x0000000b06006986 */ /* 0x0001e2000c101518 */
[----:B------:R-:W-:-:S02]  /*333d0*/  ISETP.LT.AND P6, PT, R74, UR12, !P1 ;  /* 0x0000000c4a007c0c */ /* 0x000fc4000cfc1270 */
[----:B------:R-:W-:Y:S01]  /*333e0*/  ISETP.LT.AND P1, PT, R73, UR20, !P1 ;  /* 0x0000001449007c0c */ /* 0x000fe2000cf21270 */
[----:B------:R-:W2:Y:S01]  /*333f0*/  LDCU UR12, c[0x0][0x398] ;  /* 0x00007300ff0c77ac */ /* 0x000ea20008000800 */
[----:B-1----:R-:W-:Y:S01]  /*33400*/  PRMT R67, R55, 0x7610, R67 ;  /* 0x0000761037437816 */ /* 0x002fe20000000043 */
[----:B------:R-:W1:Y:S01]  /*33410*/  LDCU UR20, c[0x0][0x398] ;  /* 0x00007300ff1477ac */ /* 0x000e620008000800 */
[----:B------:R-:W2:Y:S01]  /*33420*/  LDL.LU R55, [R1+0xa68] ;  /* 0x000a680001377983 */ /* 0x000ea20000300800 */
[C---:B0-----:R-:W-:Y:S02]  /*33430*/  VIADD R6, R0.reuse, UR30 ;  /* 0x0000001e00067c36 */ /* 0x041fe40008000000 */
[----:B------:R-:W-:Y:S01]  /*33440*/  IMAD.WIDE R10, R0, 0x2, R4 ;  /* 0x00000002000a7825 */ /* 0x000fe200078e0204 */
[----:B------:R-:W-:Y:S02]  /*33450*/  PRMT R0, R56, 0x7610, R0 ;  /* 0x0000761038007816 */ /* 0x000fe40000000000 */
[----:B------:R-:W2:Y:S01]  /*33460*/  LDL.LU R56, [R1+0xa64] ;  /* 0x000a640001387983 */ /* 0x000ea20000300800 */
[----:B------:R-:W-:-:S03]  /*33470*/  IMAD.WIDE R8, R6, 0x2, R2 ;  /* 0x0000000206087825 */ /* 0x000fc600078e0202 */
[----:B------:R0:W-:Y:S04]  /*33480*/  @P5 STG.E.U16 desc[UR24][R10.64], R67 ;  /* 0x000000430a005986 */ /* 0x0001e8000c101518 */
[----:B------:R1:W-:Y:S01]  /*33490*/  @P6 STG.E.U16 desc[UR24][R8.64], R0 ;  /* 0x0000000008006986 */ /* 0x0003e2000c101518 */
[----:B0-----:R-:W-:-:S03]  /*334a0*/  PRMT R67, R57, 0x7610, R67 ;  /* 0x0000761039437816 */ /* 0x001fc60000000043 */
[----:B------:R-:W2:Y:S01]  /*334b0*/  LDL.LU R57, [R1+0xa60] ;  /* 0x000a600001397983 */ /* 0x000ea20000300800 */
[----:B-1----:R-:W-:Y:S01]  /*334c0*/  IMAD.WIDE R8, R6, 0x2, R4 ;  /* 0x0000000206087825 */ /* 0x002fe200078e0204 */
[----:B------:R-:W-:Y:S02]  /*334d0*/  PRMT R11, R58, 0x7610, R11 ;  /* 0x000076103a0b7816 */ /* 0x000fe4000000000b */
[----:B------:R-:W2:Y:S04]  /*334e0*/  LDL.LU R58, [R1+0xa5c] ;  /* 0x000a5c00013a7983 */ /* 0x000ea80000300800 */
[----:B------:R0:W-:Y:S02]  /*334f0*/  @P1 STG.E.U16 desc[UR24][R8.64], R67 ;  /* 0x0000004308001986 */ /* 0x0001e4000c101518 */
[----:B0-----:R-:W-:-:S02]  /*33500*/  PRMT R67, R59, 0x7610, R67 ;  /* 0x000076103b437816 */ /* 0x001fc40000000043 */
[----:B------:R-:W2:Y:S04]  /*33510*/  LDL.LU R59, [R1+0xa58] ;  /* 0x000a5800013b7983 */ /* 0x000ea80000300800 */
[----:B------:R-:W2:Y:S01]  /*33520*/  LDL.LU R69, [R1+0x20] ;  /* 0x0000200001457983 */ /* 0x000ea20000300800 */
[----:B------:R-:W-:Y:S01]  /*33530*/  ISETP.LT.AND P5, PT, R74, UR28, !P3 ;  /* 0x0000001c4a007c0c */ /* 0x000fe2000dfa1270 */
[----:B------:R-:W-:Y:S02]  /*33540*/  VIADD R7, R66, 0xc7 ;  /* 0x000000c742077836 */ /* 0x000fe40000000000 */
[----:B------:R-:W-:Y:S01]  /*33550*/  VIADD R0, R6, UR30 ;  /* 0x0000001e06007c36 */ /* 0x000fe20008000000 */
[----:B------:R-:W0:Y:S02]  /*33560*/  LDCU UR28, c[0x0][0x398] ;  /* 0x00007300ff1c77ac */ /* 0x000e240008000800 */
[----:B------:R-:W-:Y:S01]  /*33570*/  ISETP.GE.AND P0, PT, R7, UR4, PT ;  /* 0x0000000407007c0c */ /* 0x000fe2000bf06270 */
[----:B------:R-:W-:Y:S01]  /*33580*/  IMAD.WIDE R6, R0, 0x2, R2 ;  /* 0x0000000200067825 */ /* 0x000fe200078e0202 */
[----:B------:R-:W-:Y:S01]  /*33590*/  ISETP.LT.AND P3, PT, R73, UR31, !P3 ;  /* 0x0000001f49007c0c */ /* 0x000fe2000df61270 */
[----:B------:R-:W1:Y:S02]  /*335a0*/  LDCU UR4, c[0x0][0x39c] ;  /* 0x00007380ff0477ac */ /* 0x000e640008000800 */
[----:B------:R-:W-:-:S02]  /*335b0*/  VIADD R10, R66, 0xc8 ;  /* 0x000000c8420a7836 */ /* 0x000fc40000000000 */
[----:B------:R0:W-:Y:S01]  /*335c0*/  @P5 STG.E.U16 desc[UR24][R6.64], R11 ;  /* 0x0000000b06005986 */ /* 0x0001e2000c101518 */
[----:B----4-:R-:W-:Y:S01]  /*335d0*/  ISETP.LT.AND P5, PT, R74, UR22, !P2 ;  /* 0x000000164a007c0c */ /* 0x010fe2000d7a1270 */
[----:B------:R-:W4:Y:S01]  /*335e0*/  LDCU UR22, c[0x0][0x398] ;  /* 0x00007300ff1677ac */ /* 0x000f220008000800 */
[----:B------:R-:W-:Y:S01]  /*335f0*/  ISETP.GE.AND P6, PT, R10, UR6, PT ;  /* 0x000000060a007c0c */ /* 0x000fe2000bfc6270 */
[----:B------:R-:W1:Y:S01]  /*33600*/  LDCU UR6, c[0x0][0x39c] ;  /* 0x00007380ff0677ac */ /* 0x000e620008000800 */
[----:B------:R-:W-:Y:S01]  /*33610*/  ISETP.LT.AND P2, PT, R73, UR32, !P2 ;  /* 0x0000002049007c0c */ /* 0x000fe2000d741270 */
[C---:B0-----:R-:W-:Y:S02]  /*33620*/  VIADD R6, R0.reuse, UR30 ;  /* 0x0000001e00067c36 */ /* 0x041fe40008000000 */
[----:B------:R-:W-:Y:S01]  /*33630*/  IMAD.WIDE R10, R0, 0x2, R4 ;  /* 0x00000002000a7825 */ /* 0x000fe200078e0204 */
[----:B------:R-:W-:Y:S02]  /*33640*/  PRMT R0, R60, 0x7610, R0 ;  /* 0x000076103c007816 */ /* 0x000fe40000000000 */
[----:B------:R-:W3:Y:S01]  /*33650*/  LDL.LU R60, [R1+0xa54] ;  /* 0x000a5400013c7983 */ /* 0x000ee20000300800 */
[----:B------:R-:W-:-:S03]  /*33660*/  IMAD.WIDE R8, R6, 0x2, R2 ;  /* 0x0000000206087825 */ /* 0x000fc600078e0202 */
[----:B------:R0:W-:Y:S01]  /*33670*/  @P3 STG.E.U16 desc[UR24][R10.64], R67 ;  /* 0x000000430a003986 */ /* 0x0001e2000c101518 */
[----:B------:R-:W-:Y:S01]  /*33680*/  ISETP.LT.AND P3, PT, R74, UR9, !P4 ;  /* 0x000000094a007c0c */ /* 0x000fe2000e761270 */
[C---:B------:R-:W-:Y:S02]  /*33690*/  VIADD R7, R66.reuse, 0xc9 ;  /* 0x000000c942077836 */ /* 0x040fe40000000000 */
[----:B------:R4:W-:Y:S01]  /*336a0*/  @P5 STG.E.U16 desc[UR24][R8.64], R0 ;  /* 0x0000000008005986 */ /* 0x0009e2000c101518 */
[----:B------:R-:W-:Y:S01]  /*336b0*/  ISETP.LT.AND P4, PT, R73, UR10, !P4 ;  /* 0x0000000a49007c0c */ /* 0x000fe2000e781270 */
[----:B------:R-:W2:Y:S01]  /*336c0*/  LDCU UR9, c[0x0][0x398] ;  /* 0x00007300ff0977ac */ /* 0x000ea20008000800 */
[----:B-1----:R-:W-:Y:S01]  /*336d0*/  ISETP.GE.AND P1, PT, R7, UR4, PT ;  /* 0x0000000407007c0c */ /* 0x002fe2000bf26270 */
[----:B------:R-:W1:Y:S01]  /*336e0*/  LDCU UR4, c[0x0][0x39c] ;  /* 0x00007380ff0477ac */ /* 0x000e620008000800 */
[----:B0-----:R-:W-:Y:S01]  /*336f0*/  PRMT R67, R61, 0x7610, R67 ;  /* 0x000076103d437816 */ /* 0x001fe20000000043 */
[----:B------:R-:W-:Y:S01]  /*33700*/  VIADD R10, R66, 0xca ;  /* 0x000000ca420a7836 */ /* 0x000fe20000000000 */
[----:B------:R-:W-:Y:S01]  /*33710*/  PRMT R11, R62, 0x7610, R11 ;  /* 0x000076103e0b7816 */ /* 0x000fe2000000000b */
[----:B------:R-:W3:Y:S01]  /*33720*/  LDL.LU R61, [R1+0xa50] ;  /* 0x000a5000013d7983 */ /* 0x000ee20000300800 */
[C---:B----4-:R-:W-:Y:S01]  /*33730*/  VIADD R0, R6.reuse, UR30 ;  /* 0x0000001e06007c36 */ /* 0x050fe20008000000 */
[----:B------:R-:W0:Y:S01]  /*33740*/  LDCU UR10, c[0x0][0x398] ;  /* 0x00007300ff0a77ac */ /* 0x000e220008000800 */
[----:B------:R-:W-:Y:S01]  /*33750*/  IMAD.WIDE R8, R6, 0x2, R4 ;  /* 0x0000000206087825 */ /* 0x000fe200078e0204 */
[----:B------:R-:W-:Y:S01]  /*33760*/  ISETP.GE.AND P5, PT, R10, UR6, PT ;  /* 0x000000060a007c0c */ /* 0x000fe2000bfa6270 */
[----:B------:R-:W4:Y:S01]  /*33770*/  LDL.LU R62, [R1+0xa4c] ;  /* 0x000a4c00013e7983 */ /* 0x000f220000300800 */
[----:B------:R-:W0:Y:S01]  /*33780*/  LDCU UR6, c[0x0][0x39c] ;  /* 0x00007380ff0677ac */ /* 0x000e220008000800 */
[----:B------:R-:W-:-:S02]  /*33790*/  IMAD.WIDE R6, R0, 0x2, R2 ;  /* 0x0000000200067825 */ /* 0x000fc400078e0202 */
[----:B------:R1:W-:Y:S04]  /*337a0*/  @P2 STG.E.U16 desc[UR24][R8.64], R67 ;  /* 0x0000004308002986 */ /* 0x0003e8000c101518 */
[----:B------:R0:W-:Y:S01]  /*337b0*/  @P3 STG.E.U16 desc[UR24][R6.64], R11 ;  /* 0x0000000b06003986 */ /* 0x0001e2000c101518 */
[----:B-1----:R-:W-:-:S03]  /*337c0*/  PRMT R67, R63, 0x7610, R67 ;  /* 0x000076103f437816 */ /* 0x002fc60000000043 */
[----:B------:R-:W3:Y:S01]  /*337d0*/  LDL.LU R63, [R1+0xa48] ;  /* 0x000a4800013f7983 */ /* 0x000ee20000300800 */
[----:B0-----:R-:W-:-:S04]  /*337e0*/  IMAD.WIDE R10, R0, 0x2, R4 ;  /* 0x00000002000a7825 */ /* 0x001fc800078e0204 */
[----:B------:R-:W-:Y:S01]  /*337f0*/  VIADD R7, R0, UR30 ;  /* 0x0000001e00077c36 */ /* 0x000fe20008000000 */
[----:B------:R-:W-:Y:S01]  /*33800*/  PRMT R0, R64, 0x7610, R0 ;  /* 0x0000761040007816 */ /* 0x000fe20000000000 */
[----:B------:R0:W-:Y:S04]  /*33810*/  @P4 STG.E.U16 desc[UR24][R10.64], R67 ;  /* 0x000000430a004986 */ /* 0x0001e8000c101518 */
[----:B------:R-:W3:Y:S01]  /*33820*/  LDL.LU R64, [R1+0xa44] ;  /* 0x000a440001407983 */ /* 0x000ee20000300800 */
[----:B------:R-:W-:Y:S01]  /*33830*/  VIADD R6, R66, 0xcb ;  /* 0x000000cb42067836 */ /* 0x000fe20000000000 */
[----:B0-----:R-:W-:Y:S02]  /*33840*/  PRMT R67, R65, 0x7610, R67 ;  /* 0x0000761041437816 */ /* 0x001fe40000000043 */
[----:B------:R-:W3:Y:S04]  /*33850*/  LDL.LU R65, [R1+0xa40] ;  /* 0x000a400001417983 */ /* 0x000ee80000300800 */
[----:B------:R-:W3:Y:S04]  /*33860*/  LDL.LU R68, [R1+0x94] ;  /* 0x0000940001447983 */ /* 0x000ee80000300800 */
[----:B------:R-:W3:Y:S04]  /*33870*/  LDL.LU R93, [R1+0x98] ;  /* 0x00009800015d7983 */ /* 0x000ee80000300800 */
[----:B------:R-:W3:Y:S04]  /*33880*/  LDL.LU R92, [R1+0x9c] ;  /* 0x00009c00015c7983 */ /* 0x000ee80000300800 */
[----:B------:R-:W3:Y:S04]  /*33890*/  LDL.LU R91, [R1+0xa0] ;  /* 0x0000a000015b7983 */ /* 0x000ee80000300800 */
[----:B------:R-:W3:Y:S01]  /*338a0*/  LDL.LU R90, [R1+0xa4] ;  /* 0x0000a400015a7983 */ /* 0x000ee20000300800 */
[----:B------:R-:W-:Y:S01]  /*338b0*/  ISETP.LT.AND P3, PT, R74, UR14, !P0 ;  /* 0x0000000e4a007c0c */ /* 0x000fe2000c761270 */
[----:B------:R-:W-:-:S02]  /*338c0*/  IMAD.WIDE R8, R7, 0x2, R2 ;  /* 0x0000000207087825 */ /* 0x000fc400078e0202 */
[----:B------:R-:W3:Y:S01]  /*338d0*/  LDL.LU R89, [R1+0xa8] ;  /* 0x0000a80001597983 */ /* 0x000ee20000300800 */
[----:B------:R-:W-:Y:S01]  /*338e0*/  ISETP.GE.AND P2, PT, R6, UR4, PT ;  /* 0x0000000406007c0c */ /* 0x000fe2000bf46270 */
[----:B------:R-:W0:Y:S02]  /*338f0*/  LDCU UR4, c[0x0][0x39c] ;  /* 0x00007380ff0477ac */ /* 0x000e240008000800 */
[----:B------:R-:W3:Y:S01]  /*33900*/  LDL.LU R88, [R1+0xac] ;  /* 0x0000ac0001587983 */ /* 0x000ee20000300800 */
[----:B------:R-:W-:Y:S01]  /*33910*/  ISETP.LT.AND P0, PT, R73, UR16, !P0 ;  /* 0x0000001049007c0c */ /* 0x000fe2000c701270 */
[C---:B------:R-:W-:Y:S01]  /*33920*/  IMAD.WIDE R10, R7.reuse, 0x2, R4 ;  /* 0x00000002070a7825 */ /* 0x040fe200078e0204 */
[----:B--2---:R-:W-:Y:S01]  /*33930*/  F2FP.F16.F32.PACK_AB R12, R12, R69 ;  /* 0x000000450c0c723e */ /* 0x004fe200000000ff */
[----:B------:R-:W2:Y:S02]  /*33940*/  LDL.LU R87, [R1+0xb0] ;  /* 0x0000b00001577983 */ /* 0x000ea40000300800 */
[----:B------:R-:W-:Y:S01]  /*33950*/  VIADD R6, R7, UR30 ;  /* 0x0000001e07067c36 */ /* 0x000fe20008000000 */
[----:B------:R-:W-:Y:S01]  /*33960*/  ISETP.LT.AND P4, PT, R74, UR12, !P6 ;  /* 0x0000000c4a007c0c */ /* 0x000fe2000f781270 */
[----:B------:R-:W1:Y:S01]  /*33970*/  LDCU UR14, c[0x0][0x398] ;  /* 0x00007300ff0e77ac */ /* 0x000e620008000800 */
[----:B------:R-:W2:Y:S01]  /*33980*/  LDL.LU R86, [R1+0xb8] ;  /* 0x0000b80001567983 */ /* 0x000ea20000300800 */
[----:B------:R-:W0:Y:S03]  /*33990*/  LDCU UR12, c[0x0][0x398] ;  /* 0x00007300ff0c77ac */ /* 0x000e260008000800 */
[----:B------:R-:W2:Y:S01]  /*339a0*/  LDL.LU R85, [R1+0xb4] ;  /* 0x0000b40001557983 */ /* 0x000ea20000300800 */
[----:B------:R-:W0:Y:S03]  /*339b0*/  LDCU UR16, c[0x0][0x398] ;  /* 0x00007300ff1077ac */ /* 0x000e260008000800 */
        /* <DEDUP_REMOVED lines=10> */
[----:B------:R-:W4:Y:S04]  /*33a60*/  LDL.LU R72, [R1+0xe8] ;  /* 0x0000e80001487983 */ /* 0x000f280000300800 */
[----:B------:R-:W-:Y:S04]  /*33a70*/  @P3 STG.E.U16 desc[UR24][R8.64], R0 ;  /* 0x0000000008003986 */ /* 0x000fe8000c101518 */
[----:B------:R-:W2:Y:S04]  /*33a80*/  LDL.LU R71, [R1+0xe4] ;  /* 0x0000e40001477983 */ /* 0x000ea80000300800 */
[----:B------:R-:W2:Y:S04]  /*33a90*/  LDL.LU R70, [R1+0xf0] ;  /* 0x0000f00001467983 */ /* 0x000ea80000300800 */
[----:B------:R0:W-:Y:S04]  /*33aa0*/  @P0 STG.E.U16 desc[UR24][R10.64], R67 ;  /* 0x000000430a000986 */ /* 0x0001e8000c101518 */
[----:B------:R-:W2:Y:S04]  /*33ab0*/  LDL.LU R69, [R1+0xec] ;  /* 0x0000ec0001457983 */ /* 0x000ea80000300800 */
[----:B------:R-:W2:Y:S01]  /*33ac0*/  LDL.LU R7, [R1+0x24] ;  /* 0x0000240001077983 */ /* 0x000ea20000300800 */
[----:B0-----:R-:W-:-:S03]  /*33ad0*/  VIADD R10, R66, 0xcd ;  /* 0x000000cd420a7836 */ /* 0x001fc60000000000 */
[----:B------:R-:W3:Y:S02]  /*33ae0*/  LDL.LU R67, [R1+0x90] ;  /* 0x0000900001437983 */ /* 0x000ee40000300800 */
[----:B------:R-:W-:Y:S01]  /*33af0*/  ISETP.GE.AND P0, PT, R10, UR4, PT ;  /* 0x000000040a007c0c */ /* 0x000fe2000bf06270 */
[----:B------:R-:W-:Y:S01]  /*33b00*/  IMAD.WIDE R8, R6, 0x2, R2 ;  /* 0x0000000206087825 */ /* 0x000fe200078e0202 */
[----:B------:R-:W3:Y:S01]  /*33b10*/  LDL.LU R10, [R1+0x28] ;  /* 0x00002800010a7983 */ /* 0x000ee20000300800 */
[C---:B------:R-:W-:Y:S01]  /*33b20*/  ISETP.LT.AND P6, PT, R73.reuse, UR18, !P6 ;  /* 0x0000001249007c0c */ /* 0x040fe2000f7c1270 */
[----:B------:R-:W0:Y:S01]  /*33b30*/  LDCU UR4, c[0x0][0x39c] ;  /* 0x00007380ff0477ac */ /* 0x000e220008000800 */
[----:B------:R-:W-:Y:S01]  /*33b40*/  VIADD R0, R66, 0xcc ;  /* 0x000000cc42007836 */ /* 0x000fe20000000000 */
[----:B------:R1:W-:Y:S01]  /*33b50*/  @P4 STG.E.U16 desc[UR24][R8.64], R12 ;  /* 0x0000000c08004986 */ /* 0x0003e2000c101518 */
[----:B------:R-:W-:Y:S01]  /*33b60*/  ISETP.LT.AND P4, PT, R74, UR20, !P1 ;  /* 0x000000144a007c0c */ /* 0x000fe2000cf81270 */
[----:B------:R-:W0:Y:S02]  /*33b70*/  LDCU UR18, c[0x0][0x398] ;  /* 0x00007300ff1277ac */ /* 0x000e240008000800 */
[----:B------:R-:W-:Y:S01]  /*33b80*/  ISETP.GE.AND P3, PT, R0, UR6, PT ;  /* 0x0000000600007c0c */ /* 0x000fe2000bf66270 */
[----:B------:R-:W-:Y:S01]  /*33b90*/  VIADD R0, R6, UR30 ;  /* 0x0000001e06007c36 */ /* 0x000fe20008000000 */
[----:B------:R-:W-:Y:S01]  /*33ba0*/  ISETP.LT.AND P1, PT, R73, UR22, !P1 ;  /* 0x0000001649007c0c */ /* 0x000fe2000cf21270 */
[----:B------:R-:W0:Y:S01]  /*33bb0*/  LDCU UR6, c[0x0][0x39c] ;  /* 0x00007380ff0677ac */ /* 0x000e220008000800 */
[----:B------:R-:W-:Y:S01]  /*33bc0*/  PRMT R11, R12, 0x7632, R11 ;  /* 0x000076320c0b7816 */ /* 0x000fe2000000000b */
[----:B------:R-:W0:Y:S01]  /*33bd0*/  LDCU UR20, c[0x0][0x398] ;  /* 0x00007300ff1477ac */ /* 0x000e220008000800 */
[----:B-1----:R-:W-:Y:S01]  /*33be0*/  IMAD.WIDE R8, R6, 0x2, R4 ;  /* 0x0000000206087825 */ /* 0x002fe200078e0204 */
[----:B------:R-:W1:Y:S04]  /*33bf0*/  LDCU UR22, c[0x0][0x398] ;  /* 0x00007300ff1677ac */ /* 0x000e680008000800 */
[----:B------:R0:W-:Y:S01]  /*33c00*/  @P6 STG.E.U16 desc[UR24][R8.64], R11 ;  /* 0x0000000b08006986 */ /* 0x0001e2000c101518 */
[----:B--2---:R-:W-:Y:S01]  /*33c10*/  F2FP.F16.F32.PACK_AB R13, R13, R7 ;  /* 0x000000070d0d723e */ /* 0x004fe200000000ff */
[----:B------:R-:W-:-:S03]  /*33c20*/  IMAD.WIDE R6, R0, 0x2, R2 ;  /* 0x0000000200067825 */ /* 0x000fc600078e0202 */
[----:B------:R-:W-:Y:S02]  /*33c30*/  PRMT R12, R13, 0x7632, R12 ;  /* 0x000076320d0c7816 */ /* 0x000fe4000000000c */
[----:B------:R2:W-:Y:S01]  /*33c40*/  @P4 STG.E.U16 desc[UR24][R6.64], R13 ;  /* 0x0000000d06004986 */ /* 0x0005e2000c101518 */
[----:B---3--:R-:W-:Y:S01]  /*33c50*/  F2FP.F16.F32.PACK_AB R14, R14, R10 ;  /* 0x0000000a0e0e723e */ /* 0x008fe200000000ff */
[----:B0-----:R-:W-:-:S04]  /*33c60*/  IMAD.WIDE R10, R0, 0x2, R4 ;  /* 0x00000002000a7825 */ /* 0x001fc800078e0204 */
[----:B--2---:R-:W-:Y:S01]  /*33c70*/  VIADD R6, R0, UR30 ;  /* 0x0000001e00067c36 */ /* 0x004fe20008000000 */
[----:B------:R-:W2:Y:S04]  /*33c80*/  LDL.LU R13, [R1+0x64] ;  /* 0x00006400010d7983 */ /* 0x000ea80000300800 */
[----:B------:R-:W3:Y:S04]  /*33c90*/  LDL.LU R0, [R1+0x2c] ;  /* 0x00002c0001007983 */ /* 0x000ee80000300800 */
[----:B------:R0:W-:Y:S02]  /*33ca0*/  @P1 STG.E.U16 desc[UR24][R10.64], R12 ;  /* 0x0000000c0a001986 */ /* 0x0001e4000c101518 */
[----:B0-----:R-:W-:-:S05]  /*33cb0*/  VIADD R10, R66, 0xcf ;  /* 0x000000cf420a7836 */ /* 0x001fca0000000000 */
[----:B------:R-:W-:Y:S02]  /*33cc0*/  ISETP.GE.AND P1, PT, R10, UR4, PT ;  /* 0x000000040a007c0c */ /* 0x000fe4000bf26270 */
[----:B------:R-:W-:Y:S01]  /*33cd0*/  ISETP.LT.AND P6, PT, R74, UR26, !P5 ;  /* 0x0000001a4a007c0c */ /* 0x000fe2000efc1270 */
[----:B------:R-:W2:Y:S01]  /*33ce0*/  LDL.LU R10, [R1+0x30] ;  /* 0x00003000010a7983 */ /* 0x000ea20000300800 */
[----:B------:R-:W-:Y:S01]  /*33cf0*/  IMAD.WIDE R8, R6, 0x2, R2 ;  /* 0x0000000206087825 */ /* 0x000fe200078e0202 */
[----:B------:R-:W-:Y:S01]  /*33d00*/  ISETP.LT.AND P5, PT, R73, UR9, !P5 ;  /* 0x0000000949007c0c */ /* 0x000fe2000efa1270 */
[----:B------:R-:W0:Y:S02]  /*33d10*/  LDCU UR4, c[0x0][0x39c] ;  /* 0x00007380ff0477ac */ /* 0x000e240008000800 */
[----:B------:R-:W-:Y:S01]  /*33d20*/  VIADD R7, R66, 0xce ;  /* 0x000000ce42077836 */ /* 0x000fe20000000000 */
[----:B------:R-:W-:Y:S01]  /*33d30*/  PRMT R11, R14, 0x7632, R11 ;  /* 0x000076320e0b7816 */ /* 0x000fe2000000000b */
[----:B------:R-:W0:Y:S05]  /*33d40*/  LDCU UR26, c[0x0][0x398] ;  /* 0x00007300ff1a77ac */ /* 0x000e2a0008000800 */
[----:B------:R1:W-:Y:S01]  /*33d50*/  @P6 STG.E.U16 desc[UR24][R8.64], R14 ;  /* 0x0000000e08006986 */ /* 0x0003e2000c101518 */
[----:B------:R-:W-:Y:S01]  /*33d60*/  ISETP.LT.AND P6, PT, R74, UR10, !P2 ;  /* 0x0000000a4a007c0c */ /* 0x000fe2000d7c1270 */
[----:B------:R-:W0:Y:S01]  /*33d70*/  LDCU UR9, c[0x0][0x398] ;  /* 0x00007300ff0977ac */ /* 0x000e220008000800 */
[----:B------:R-:W-:-:S02]  /*33d80*/  ISETP.GE.AND P4, PT, R7, UR6, PT ;  /* 0x0000000607007c0c */ /* 0x000fc4000bf86270 */
[----:B------:R-:W-:Y:S01]  /*33d90*/  ISETP.LT.AND P2, PT, R73, UR14, !P2 ;  /* 0x0000000e49007c0c */ /* 0x000fe2000d741270 */
[----:B------:R-:W0:Y:S01]  /*33da0*/  LDCU UR6, c[0x0][0x39c] ;  /* 0x00007380ff0677ac */ /* 0x000e220008000800 */
[----:B------:R-:W0:Y:S01]  /*33db0*/  LDCU UR10, c[0x0][0x398] ;  /* 0x00007300ff0a77ac */ /* 0x000e220008000800 */
[C---:B-1----:R-:W-:Y:S01]  /*33dc0*/  IMAD.WIDE R8, R6.reuse, 0x2, R4 ;  /* 0x0000000206087825 */ /* 0x042fe200078e0204 */
[----:B------:R-:W1:Y:S04]  /*33dd0*/  LDCU UR14, c[0x0][0x398] ;  /* 0x00007300ff0e77ac */ /* 0x000e680008000800 */
[----:B------:R-:W-:Y:S01]  /*33de0*/  @P5 STG.E.U16 desc[UR24][R8.64], R11 ;  /* 0x0000000b08005986 */ /* 0x000fe2000c101518 */
[----:B---3--:R-:W-:Y:S01]  /*33df0*/  F2FP.F16.F32.PACK_AB R15, R15, R0 ;  /* 0x000000000f0f723e */ /* 0x008fe200000000ff */
[----:B------:R-:W-:-:S04]  /*33e00*/  VIADD R0, R6, UR30 ;  /* 0x0000001e06007c36 */ /* 0x000fc80008000000 */
[----:B------:R-:W-:Y:S01]  /*33e10*/  IMAD.WIDE R6, R0, 0x2, R2 ;  /* 0x0000000200067825 */ /* 0x000fe200078e0202 */
[----:B------:R-:W-:-:S04]  /*33e20*/  PRMT R12, R15, 0x7632, R12 ;  /* 0x000076320f0c7816 */ /* 0x000fc8000000000c */
[----:B------:R3:W-:Y:S02]  /*33e30*/  @P6 STG.E.U16 desc[UR24][R6.64], R15 ;  /* 0x0000000f06006986 */ /* 0x0007e4000c101518 */
[----:B---3--:R-:W-:Y:S02]  /*33e40*/  VIADD R6, R0, UR30 ;  /* 0x0000001e00067c36 */ /* 0x008fe40008000000 */
[----:B------:R-:W3:Y:S01]  /*33e50*/  LDL.LU R15, [R1+0x68] ;  /* 0x00006800010f7983 */ /* 0x000ee20000300800 */
[----:B--2---:R-:W-:Y:S01]  /*33e60*/  F2FP.F16.F32.PACK_AB R16, R16, R10 ;  /* 0x0000000a1010723e */ /* 0x004fe200000000ff */
[----:B------:R-:W-:Y:S02]  /*33e70*/  IMAD.WIDE R10, R0, 0x2, R4 ;  /* 0x00000002000a7825 */ /* 0x000fe400078e0204 */
[----:B------:R-:W2:Y:S04]  /*33e80*/  LDL.LU R0, [R1+0x34] ;  /* 0x0000340001007983 */ /* 0x000ea80000300800 */
[----:B------:R0:W-:Y:S02]  /*33e90*/  @P2 STG.E.U16 desc[UR24][R10.64], R12 ;  /* 0x0000000c0a002986 */ /* 0x0001e4000c101518 */
[----:B0-----:R-:W-:-:S05]  /*33ea0*/  VIADD R10, R66, 0xd1 ;  /* 0x000000d1420a7836 */ /* 0x001fca0000000000 */
[----:B------:R-:W-:Y:S02]  /*33eb0*/  ISETP.GE.AND P2, PT, R10, UR4, PT ;  /* 0x000000040a007c0c */ /* 0x000fe4000bf46270 */
[----:B------:R-:W-:Y:S01]  /*33ec0*/  ISETP.LT.AND P6, PT, R74, UR12, !P3 ;  /* 0x0000000c4a007c0c */ /* 0x000fe2000dfc1270 */
[----:B------:R-:W3:Y:S01]  /*33ed0*/  LDL.LU R10, [R1+0x38] ;  /* 0x00003800010a7983 */ /* 0x000ee20000300800 */
        /* <DEDUP_REMOVED lines=16> */
[----:B--2---:R-:W-:Y:S01]  /*33fe0*/  F2FP.F16.F32.PACK_AB R17, R17, R0 ;  /* 0x000000001111723e */ /* 0x004fe200000000ff */
[----:B------:R-:W-:-:S04]  /*33ff0*/  VIADD R0, R6, UR30 ;  /* 0x0000001e06007c36 */ /* 0x000fc80008000000 */
[----:B------:R-:W-:Y:S01]  /*34000*/  IMAD.WIDE R6, R0, 0x2, R2 ;  /* 0x0000000200067825 */ /* 0x000fe200078e0202 */
[----:B------:R-:W-:-:S04]  /*34010*/  PRMT R12, R17, 0x7632, R12 ;  /* 0x00007632110c7816 */ /* 0x000fc8000000000c */
[----:B------:R2:W-:Y:S01]  /*34020*/  @P6 STG.E.U16 desc[UR24][R6.64], R17 ;  /* 0x0000001106006986 */ /* 0x0005e2000c101518 */
[----:B------:R-:W-:Y:S01]  /*34030*/  ISETP.LT.AND P6, PT, R74, UR22, !P4 ;  /* 0x000000164a007c0c */ /* 0x000fe2000e7c1270 */
[----:B------:R-:W0:Y:S01]  /*34040*/  LDCU UR22, c[0x0][0x398] ;  /* 0x00007300ff1677ac */ /* 0x000e220008000800 */
[----:B--2---:R-:W-:Y:S01]  /*34050*/  VIADD R6, R0, UR30 ;  /* 0x0000001e00067c36 */ /* 0x004fe20008000000 */
[----:B------:R-:W2:Y:S01]  /*34060*/  LDL.LU R17, [R1+0x6c] ;  /* 0x00006c0001117983 */ /* 0x000ea20000300800 */
[----:B---3--:R-:W-:Y:S01]  /*34070*/  F2FP.F16.F32.PACK_AB R18, R18, R10 ;  /* 0x0000000a1212723e */ /* 0x008fe200000000ff */
[----:B------:R-:W-:Y:S02]  /*34080*/  IMAD.WIDE R10, R0, 0x2, R4 ;  /* 0x00000002000a7825 */ /* 0x000fe400078e0204 */
[----:B------:R-:W3:Y:S02]  /*34090*/  LDL.LU R0, [R1+0x3c] ;  /* 0x00003c0001007983 */ /* 0x000ee40000300800 */
[----:B------:R-:W-:-:S02]  /*340a0*/  IMAD.WIDE R8, R6, 0x2, R2 ;  /* 0x0000000206087825 */ /* 0x000fc400078e0202 */
[----:B------:R0:W-:Y:S04]  /*340b0*/  @P0 STG.E.U16 desc[UR24][R10.64], R12 ;  /* 0x0000000c0a000986 */ /* 0x0001e8000c101518 */
[----:B------:R1:W-:Y:S01]  /*340c0*/  @P6 STG.E.U16 desc[UR24][R8.64], R18 ;  /* 0x0000001208006986 */ /* 0x0003e2000c101518 */
[----:B0-----:R-:W-:Y:S01]  /*340d0*/  VIADD R10, R66, 0xd3 ;  /* 0x000000d3420a7836 */ /* 0x001fe20000000000 */
[----:B------:R-:W-:Y:S02]  /*340e0*/  PRMT R11, R18, 0x7632, R11 ;  /* 0x00007632120b7816 */ /* 0x000fe4000000000b */
[----:B-1----:R-:W2:Y:S02]  /*340f0*/  LDL.LU R18, [R1+0x8c] ;  /* 0x00008c0001127983 */ /* 0x002ea40000300800 */
[----:B------:R-:W-:-:S02]  /*34100*/  ISETP.GE.AND P0, PT, R10, UR4, PT ;  /* 0x000000040a007c0c */ /* 0x000fc4000bf06270 */
[C---:B------:R-:W-:Y:S01]  /*34110*/  ISETP.LT.AND P4, PT, R73.reuse, UR26, !P4 ;  /* 0x0000001a49007c0c */ /* 0x040fe2000e781270 */
[----:B------:R-:W2:Y:S01]  /*34120*/  LDL.LU R10, [R1+0x40] ;  /* 0x00004000010a7983 */ /* 0x000ea20000300800 */
[----:B------:R-:W-:Y:S01]  /*34130*/  ISETP.LT.AND P6, PT, R74, UR9, !P1 ;  /* 0x000000094a007c0c */ /* 0x000fe2000cfc1270 */
[----:B------:R-:W-:Y:S02]  /*34140*/  VIADD R7, R66, 0xd2 ;  /* 0x000000d242077836 */ /* 0x000fe40000000000 */
[C---:B------:R-:W-:Y:S01]  /*34150*/  IMAD.WIDE R8, R6.reuse, 0x2, R4 ;  /* 0x0000000206087825 */ /* 0x040fe200078e0204 */
[----:B------:R-:W-:Y:S01]  /*34160*/  ISETP.LT.AND P1, PT, R73, UR10, !P1 ;  /* 0x0000000a49007c0c */ /* 0x000fe2000cf21270 */
[----:B------:R-:W0:Y:S01]  /*34170*/  LDCU UR4, c[0x0][0x39c] ;  /* 0x00007380ff0477ac */ /* 0x000e220008000800 */
[----:B------:R-:W-:Y:S01]  /*34180*/  ISETP.GE.AND P3, PT, R7, UR6, PT ;  /* 0x0000000607007c0c */ /* 0x000fe2000bf66270 */
[----:B------:R-:W1:Y:S04]  /*34190*/  LDCU UR6, c[0x0][0x39c] ;  /* 0x00007380ff0677ac */ /* 0x000e680008000800 */
[----:B------:R-:W-:Y:S01]  /*341a0*/  @P4 STG.E.U16 desc[UR24][R8.64], R11 ;  /* 0x0000000b08004986 */ /* 0x000fe2000c101518 */
[----:B------:R-:W0:Y:S01]  /*341b0*/  LDCU UR9, c[0x0][0x398] ;  /* 0x00007300ff0977ac */ /* 0x000e220008000800 */
[----:B------:R-:W0:Y:S01]  /*341c0*/  LDCU UR26, c[0x0][0x398] ;  /* 0x00007300ff1a77ac */ /* 0x000e220008000800 */
[----:B------:R-:W0:Y:S01]  /*341d0*/  LDCU UR10, c[0x0][0x398] ;  /* 0x00007300ff0a77ac */ /* 0x000e220008000800 */
[----:B---3--:R-:W-:Y:S01]  /*341e0*/  F2FP.F16.F32.PACK_AB R19, R19, R0 ;  /* 0x000000001313723e */ /* 0x008fe200000000ff */
[----:B------:R-:W-:-:S04]  /*341f0*/  VIADD R0, R6, UR30 ;  /* 0x0000001e06007c36 */ /* 0x000fc80008000000 */
[----:B------:R-:W-:Y:S01]  /*34200*/  IMAD.WIDE R6, R0, 0x2, R2 ;  /* 0x0000000200067825 */ /* 0x000fe200078e0202 */
[----:B------:R-:W-:-:S04]  /*34210*/  PRMT R12, R19, 0x7632, R12 ;  /* 0x00007632130c7816 */ /* 0x000fc8000000000c */
[----:B------:R3:W-:Y:S01]  /*34220*/  @P6 STG.E.U16 desc[UR24][R6.64], R19 ;  /* 0x0000001306006986 */ /* 0x0007e2000c101518 */
[----:B------:R-:W-:Y:S01]  /*34230*/  ISETP.LT.AND P6, PT, R74, UR12, !P5 ;  /* 0x0000000c4a007c0c */ /* 0x000fe2000efc1270 */
[----:B------:R-:W0:Y:S01]  /*34240*/  LDCU UR12, c[0x0][0x398] ;  /* 0x00007300ff0c77ac */ /* 0x000e220008000800 */
[----:B---3--:R-:W-:Y:S01]  /*34250*/  VIADD R6, R0, UR30 ;  /* 0x0000001e00067c36 */ /* 0x008fe20008000000 */
[----:B------:R-:W3:Y:S01]  /*34260*/  LDL.LU R19, [R1+0x88] ;  /* 0x0000880001137983 */ /* 0x000ee20000300800 */
[----:B--2---:R-:W-:Y:S01]  /*34270*/  F2FP.F16.F32.PACK_AB R20, R20, R10 ;  /* 0x0000000a1414723e */ /* 0x004fe200000000ff */
[----:B------:R-:W-:Y:S02]  /*34280*/  IMAD.WIDE R10, R0, 0x2, R4 ;  /* 0x00000002000a7825 */ /* 0x000fe400078e0204 */
[----:B------:R-:W2:Y:S02]  /*34290*/  LDL.LU R0, [R1+0x44] ;  /* 0x0000440001007983 */ /* 0x000ea40000300800 */
[----:B------:R-:W-:-:S02]  /*342a0*/  IMAD.WIDE R8, R6, 0x2, R2 ;  /* 0x0000000206087825 */ /* 0x000fc400078e0202 */
[----:B------:R0:W-:Y:S04]  /*342b0*/  @P1 STG.E.U16 desc[UR24][R10.64], R12 ;  /* 0x0000000c0a001986 */ /* 0x0001e8000c101518 */
[----:B------:R1:W-:Y:S01]  /*342c0*/  @P6 STG.E.U16 desc[UR24][R8.64], R20 ;  /* 0x0000001408006986 */ /* 0x0003e2000c101518 */
[----:B0-----:R-:W-:Y:S01]  /*342d0*/  VIADD R10, R66, 0xd5 ;  /* 0x000000d5420a7836 */ /* 0x001fe20000000000 */
[----:B------:R-:W-:Y:S02]  /*342e0*/  PRMT R11, R20, 0x7632, R11 ;  /* 0x00007632140b7816 */ /* 0x000fe4000000000b */
[----:B-1----:R-:W3:Y:S02]  /*342f0*/  LDL.LU R20, [R1+0x84] ;  /* 0x0000840001147983 */ /* 0x002ee40000300800 */
[----:B------:R-:W-:-:S02]  /*34300*/  ISETP.GE.AND P1, PT, R10, UR4, PT ;  /* 0x000000040a007c0c */ /* 0x000fc4000bf26270 */
[C---:B------:R-:W-:Y:S01]  /*34310*/  ISETP.LT.AND P5, PT, R73.reuse, UR14, !P5 ;  /* 0x0000000e49007c0c */ /* 0x040fe2000efa1270 */
[----:B------:R-:W3:Y:S01]  /*34320*/  LDL.LU R10, [R1+0x48] ;  /* 0x00004800010a7983 */ /* 0x000ee20000300800 */
        /* <DEDUP_REMOVED lines=30> */
[----:B------:R-:W-:Y:S01]  /*34510*/  ISETP.LT.AND P3, PT, R73, UR22, !P3 ;  /* 0x0000001649007c0c */ /* 0x000fe2000df61270 */
[----:B------:R-:W2:Y:S01]  /*34520*/  LDL.LU R10, [R1+0x50] ;  /* 0x00005000010a7983 */ /* 0x000ea20000300800 */
[----:B------:R-:W-:Y:S01]  /*34530*/  ISETP.LT.AND P6, PT, R74, UR9, !P0 ;  /* 0x000000094a007c0c */ /* 0x000fe2000c7c1270 */
[----:B------:R-:W-:Y:S01]  /*34540*/  VIADD R7, R66, 0xd6 ;  /* 0x000000d642077836 */ /* 0x000fe20000000000 */
[----:B------:R-:W0:Y:S01]  /*34550*/  LDCU UR4, c[0x0][0x39c] ;  /* 0x00007380ff0477ac */ /* 0x000e220008000800 */
[----:B------:R-:W-:-:S03]  /*34560*/  IMAD.WIDE R8, R6, 0x2, R4 ;  /* 0x0000000206087825 */ /* 0x000fc600078e0204 */
[----:B------:R-:W-:Y:S01]  /*34570*/  ISETP.GE.AND P5, PT, R7, UR6, PT ;  /* 0x0000000607007c0c */ /* 0x000fe2000bfa6270 */
[----:B------:R-:W1:Y:S04]  /*34580*/  LDCU UR6, c[0x0][0x39c] ;  /* 0x00007380ff0677ac */ /* 0x000e680008000800 */
[----:B------:R-:W-:Y:S01]  /*34590*/  @P3 STG.E.U16 desc[UR24][R8.64], R11 ;  /* 0x0000000b08003986 */ /* 0x000fe2000c101518 */
[----:B------:R-:W0:Y:S01]  /*345a0*/  LDCU UR22, c[0x0][0x398] ;  /* 0x00007300ff1677ac */ /* 0x000e220008000800 */
[----:B---3--:R-:W-:Y:S01]  /*345b0*/  F2FP.F16.F32.PACK_AB R23, R23, R0 ;  /* 0x000000001717723e */ /* 0x008fe200000000ff */
[----:B------:R-:W-:Y:S01]  /*345c0*/  VIADD R0, R6, UR30 ;  /* 0x0000001e06007c36 */ /* 0x000fe20008000000 */
[----:B------:R-:W3:Y:S03]  /*345d0*/  LDCU UR9, c[0x0][0x398] ;  /* 0x00007300ff0977ac */ /* 0x000ee60008000800 */
[----:B------:R-:W-:Y:S01]  /*345e0*/  IMAD.WIDE R6, R0, 0x2, R2 ;  /* 0x0000000200067825 */ /* 0x000fe200078e0202 */
[----:B------:R-:W-:-:S04]  /*345f0*/  PRMT R12, R23, 0x7632, R12 ;  /* 0x00007632170c7816 */ /* 0x000fc8000000000c */
[----:B------:R0:W-:Y:S02]  /*34600*/  @P6 STG.E.U16 desc[UR24][R6.64], R23 ;  /* 0x0000001706006986 */ /* 0x0001e4000c101518 */
[----:B0-----:R-:W-:Y:S02]  /*34610*/  VIADD R6, R0, UR30 ;  /* 0x0000001e00067c36 */ /* 0x001fe40008000000 */
[----:B------:R-:W3:Y:S01]  /*34620*/  LDL.LU R23, [R1+0x78] ;  /* 0x0000780001177983 */ /* 0x000ee20000300800 */
[----:B--2---:R-:W-:Y:S01]  /*34630*/  F2FP.F16.F32.PACK_AB R24, R24, R10 ;  /* 0x0000000a1818723e */ /* 0x004fe200000000ff */
[----:B------:R-:W-:Y:S02]  /*34640*/  IMAD.WIDE R10, R0, 0x2, R4 ;  /* 0x00000002000a7825 */ /* 0x000fe400078e0204 */
[----:B------:R-:W2:Y:S01]  /*34650*/  LDL.LU R0, [R1+0x54] ;  /* 0x0000540001007983 */ /* 0x000ea20000300800 */
[----:B------:R-:W-:Y:S02]  /*34660*/  ISETP.LT.AND P0, PT, R73, UR26, !P0 ;  /* 0x0000001a49007c0c */ /* 0x000fe4000c701270 */
[----:B------:R-:W-:Y:S01]  /*34670*/  ISETP.LT.AND P6, PT, R74, UR10, !P4 ;  /* 0x0000000a4a007c0c */ /* 0x000fe2000e7c1270 */
[----:B------:R-:W-:Y:S01]  /*34680*/  IMAD.WIDE R8, R6, 0x2, R2 ;  /* 0x0000000206087825 */ /* 0x000fe200078e0202 */
[----:B------:R-:W0:Y:S09]  /*34690*/  LDCU UR26, c[0x0][0x398] ;  /* 0x00007300ff1a77ac */ /* 0x000e320008000800 */
[----:B------:R-:W-:Y:S01]  /*346a0*/  @P0 STG.E.U16 desc[UR24][R10.64], R12 ;  /* 0x0000000c0a000986 */ /* 0x000fe2000c101518 */
[----:B------:R-:W-:Y:S01]  /*346b0*/  VIADD R7, R66, 0xd8 ;  /* 0x000000d842077836 */ /* 0x000fe20000000000 */
[----:B------:R-:W0:Y:S02]  /*346c0*/  LDCU UR10, c[0x0][0x398] ;  /* 0x00007300ff0a77ac */ /* 0x000e240008000800 */
[----:B------:R1:W-:Y:S02]  /*346d0*/  @P6 STG.E.U16 desc[UR24][R8.64], R24 ;  /* 0x0000001808006986 */ /* 0x0003e4000c101518 */
[----:B-1----:R-:W-:-:S02]  /*346e0*/  PRMT R9, R24, 0x7632, R9 ;  /* 0x0000763218097816 */ /* 0x002fc40000000009 */
[----:B------:R-:W3:Y:S01]  /*346f0*/  LDL.LU R24, [R1+0x74] ;  /* 0x0000740001187983 */ /* 0x000ee20000300800 */
[----:B--2---:R-:W-:Y:S01]  /*34700*/  F2FP.F16.F32.PACK_AB R25, R25, R0 ;  /* 0x000000001919723e */ /* 0x004fe200000000ff */
[----:B------:R-:W-:-:S05]  /*34710*/  VIADD R0, R66, 0xd9 ;  /* 0x000000d942007836 */ /* 0x000fca0000000000 */
[----:B------:R-:W-:Y:S02]  /*34720*/  ISETP.GE.AND P0, PT, R0, UR4, PT ;  /* 0x0000000400007c0c */ /* 0x000fe4000bf06270 */
[----:B------:R-:W-:Y:S01]  /*34730*/  ISETP.GE.AND P3, PT, R7, UR6, PT ;  /* 0x0000000607007c0c */ /* 0x000fe2000bf66270 */
[----:B------:R-:W2:Y:S01]  /*34740*/  LDL.LU R0, [R1+0x58] ;  /* 0x0000580001007983 */ /* 0x000ea20000300800 */
[----:B------:R-:W-:Y:S01]  /*34750*/  ISETP.LT.AND P4, PT, R73, UR12, !P4 ;  /* 0x0000000c49007c0c */ /* 0x000fe2000e781270 */
[----:B------:R-:W1:Y:S01]  /*34760*/  LDCU UR6, c[0x0][0x39c] ;  /* 0x00007380ff0677ac */ /* 0x000e620008000800 */
[----:B------:R-:W-:Y:S01]  /*34770*/  ISETP.LT.AND P6, PT, R74, UR14, !P1 ;  /* 0x0000000e4a007c0c */ /* 0x000fe2000cfc1270 */
[C---:B------:R-:W-:Y:S01]  /*34780*/  IMAD.WIDE R10, R6.reuse, 0x2, R4 ;  /* 0x00000002060a7825 */ /* 0x040fe200078e0204 */
[----:B------:R-:W0:Y:S03]  /*34790*/  LDCU UR4, c[0x0][0x39c] ;  /* 0x00007380ff0477ac */ /* 0x000e260008000800 */
[----:B------:R-:W-:Y:S01]  /*347a0*/  VIADD R8, R6, UR30 ;  /* 0x0000001e06087c36 */ /* 0x000fe20008000000 */
[----:B------:R-:W0:Y:S03]  /*347b0*/  LDCU UR12, c[0x0][0x398] ;  /* 0x00007300ff0c77ac */ /* 0x000e260008000800 */
[----:B------:R-:W-:-:S02]  /*347c0*/  IMAD.WIDE R6, R8, 0x2, R2 ;  /* 0x0000000208067825 */ /* 0x000fc400078e0202 */
[----:B------:R1:W-:Y:S01]  /*347d0*/  @P4 STG.E.U16 desc[UR24][R10.64], R9 ;  /* 0x000000090a004986 */ /* 0x0003e2000c101518 */
[----:B------:R-:W0:Y:S03]  /*347e0*/  LDCU UR14, c[0x0][0x398] ;  /* 0x00007300ff0e77ac */ /* 0x000e260008000800 */
[----:B------:R3:W-:Y:S01]  /*347f0*/  @P6 STG.E.U16 desc[UR24][R6.64], R25 ;  /* 0x0000001906006986 */ /* 0x0007e2000c101518 */
[----:B-1----:R-:W-:Y:S01]  /*34800*/  VIADD R10, R66, 0xda ;  /* 0x000000da420a7836 */ /* 0x002fe20000000000 */
[----:B------:R-:W-:Y:S02]  /*34810*/  PRMT R11, R25, 0x7632, R11 ;  /* 0x00007632190b7816 */ /* 0x000fe4000000000b */
[----:B---3--:R-:W3:Y:S02]  /*34820*/  LDL.LU R25, [R1+0x70] ;  /* 0x0000700001197983 */ /* 0x008ee40000300800 */
[----:B------:R-:W-:Y:S01]  /*34830*/  ISETP.GE.AND P4, PT, R10, UR6, PT ;  /* 0x000000060a007c0c */ /* 0x000fe2000bf86270 */
[----:B------:R-:W1:Y:S01]  /*34840*/  LDCU UR6, c[0x0][0x39c] ;  /* 0x00007380ff0677ac */ /* 0x000e620008000800 */
[----:B------:R-:W3:Y:S01]  /*34850*/  LDL.LU R10, [R1+0x5c] ;  /* 0x00005c00010a7983 */ /* 0x000ee20000300800 */
[----:B------:R-:W-:Y:S01]  /*34860*/  ISETP.LT.AND P1, PT, R73, UR16, !P1 ;  /* 0x0000001049007c0c */ /* 0x000fe2000cf21270 */
[----:B------:R-:W0:Y:S01]  /*34870*/  LDCU UR16, c[0x0][0x398] ;  /* 0x00007300ff1077ac */ /* 0x000e220008000800 */
[----:B------:R-:W-:-:S02]  /*34880*/  ISETP.LT.AND P6, PT, R74, UR18, !P5 ;  /* 0x000000124a007c0c */ /* 0x000fc4000efc1270 */
[----:B--2---:R-:W-:Y:S01]  /*34890*/  F2FP.F16.F32.PACK_AB R26, R26, R0 ;  /* 0x000000001a1a723e */ /* 0x004fe200000000ff */
[C---:B------:R-:W-:Y:S01]  /*348a0*/  VIADD R0, R8.reuse, UR30 ;  /* 0x0000001e08007c36 */ /* 0x040fe20008000000 */
[----:B------:R-:W-:Y:S01]  /*348b0*/  F2FP.F16.F32.PACK_AB R29, R29, R13 ;  /* 0x0000000d1d1d723e */ /* 0x000fe200000000ff */
[----:B------:R-:W-:Y:S01]  /*348c0*/  IMAD.WIDE R8, R8, 0x2, R4 ;  /* 0x0000000208087825 */ /* 0x000fe200078e0204 */
[----:B------:R-:W2:Y:S03]  /*348d0*/  LDCU UR18, c[0x0][0x398] ;  /* 0x00007300ff1277ac */ /* 0x000ea60008000800 */
[----:B------:R-:W-:Y:S02]  /*348e0*/  IMAD.WIDE R6, R0, 0x2, R2 ;  /* 0x0000000200067825 */ /* 0x000fe400078e0202 */
[----:B------:R-:W-:Y:S01]  /*348f0*/  @P1 STG.E.U16 desc[UR24][R8.64], R11 ;  /* 0x0000000b08001986 */ /* 0x000fe2000c101518 */
[----:B------:R-:W-:-:S03]  /*34900*/  PRMT R12, R26, 0x7632, R12 ;  /* 0x000076321a0c7816 */ /* 0x000fc6000000000c */
[----:B------:R0:W-:Y:S04]  /*34910*/  @P6 STG.E.U16 desc[UR24][R6.64], R26 ;  /* 0x0000001a06006986 */ /* 0x0001e8000c101518 */
[----:B0-----:R-:W2:Y:S01]  /*34920*/  LDL.LU R26, [R1+0x60] ;  /* 0x00006000011a7983 */ /* 0x001ea20000300800 */
[----:B------:R-:W-:Y:S01]  /*34930*/  ISETP.LT.AND P5, PT, R73, UR20, !P5 ;  /* 0x0000001449007c0c */ /* 0x000fe2000efa1270 */
[----:B------:R-:W-:Y:S01]  /*34940*/  IMAD.WIDE R8, R0, 0x2, R4 ;  /* 0x0000000200087825 */ /* 0x000fe200078e0204 */
[----:B------:R-:W-:Y:S01]  /*34950*/  ISETP.LT.AND P6, PT, R74, UR9, !P2 ;  /* 0x000000094a007c0c */ /* 0x000fe2000d7c1270 */
[----:B------:R-:W0:Y:S01]  /*34960*/  LDCU UR9, c[0x0][0x398] ;  /* 0x00007300ff0977ac */ /* 0x000e220008000800 */
[----:B---3--:R-:W-:Y:S01]  /*34970*/  F2FP.F16.F32.PACK_AB R27, R27, R10 ;  /* 0x0000000a1b1b723e */ /* 0x008fe200000000ff */
[----:B------:R-:W-:Y:S01]  /*34980*/  VIADD R10, R0, UR30 ;  /* 0x0000001e000a7c36 */ /* 0x000fe20008000000 */
[----:B------:R-:W-:Y:S01]  /*34990*/  F2FP.F16.F32.PACK_AB R30, R30, R15 ;  /* 0x0000000f1e1e723e */ /* 0x000fe200000000ff */
[----:B------:R-:W-:Y:S01]  /*349a0*/  VIADD R11, R66, 0xdb ;  /* 0x000000db420b7836 */ /* 0x000fe20000000000 */
[----:B------:R-:W3:Y:S01]  /*349b0*/  LDCU UR20, c[0x0][0x398] ;  /* 0x00007300ff1477ac */ /* 0x000ee20008000800 */
[----:B------:R-:W-:-:S04]  /*349c0*/  IMAD.WIDE R6, R10, 0x2, R2 ;  /* 0x000000020a067825 */ /* 0x000fc800078e0202 */
[----:B------:R0:W-:Y:S01]  /*349d0*/  @P5 STG.E.U16 desc[UR24][R8.64], R12 ;  /* 0x0000000c08005986 */ /* 0x0001e2000c101518 */
[----:B------:R-:W-:Y:S01]  /*349e0*/  ISETP.LT.AND P2, PT, R73, UR22, !P2 ;  /* 0x0000001649007c0c */ /* 0x000fe2000d741270 */
[----:B------:R-:W1:Y:S02]  /*349f0*/  LDCU UR22, c[0x0][0x398] ;  /* 0x00007300ff1677ac */ /* 0x000e640008000800 */
[----:B------:R3:W-:Y:S01]  /*34a00*/  @P6 STG.E.U16 desc[UR24][R6.64], R27 ;  /* 0x0000001b06006986 */ /* 0x0007e2000c101518 */
[----:B------:R-:W-:Y:S01]  /*34a10*/  ISETP.LT.AND P6, PT, R74, UR10, !P3 ;  /* 0x0000000a4a007c0c */ /* 0x000fe2000dfc1270 */
[----:B------:R-:W1:Y:S01]  /*34a20*/  LDCU UR10, c[0x0][0x398] ;  /* 0x00007300ff0a77ac */ /* 0x000e620008000800 */
[----:B------:R-:W-:Y:S01]  /*34a30*/  ISETP.GE.AND P1, PT, R11, UR4, PT ;  /* 0x000000040b007c0c */ /* 0x000fe2000bf26270 */
[C---:B------:R-:W-:Y:S01]  /*34a40*/  VIADD R11, R10.reuse, UR30 ;  /* 0x0000001e0a0b7c36 */ /* 0x040fe20008000000 */
[----:B------:R-:W-:Y:S02]  /*34a50*/  PRMT R14, R27, 0x7632, R14 ;  /* 0x000076321b0e7816 */ /* 0x000fe4000000000e */
[----:B------:R-:W-:Y:S01]  /*34a60*/  F2FP.F16.F32.PACK_AB R31, R31, R17 ;  /* 0x000000111f1f723e */ /* 0x000fe200000000ff */
[----:B0-----:R-:W-:Y:S01]  /*34a70*/  IMAD.WIDE R8, R10, 0x2, R4 ;  /* 0x000000020a087825 */ /* 0x001fe200078e0204 */
[----:B------:R-:W-:Y:S01]  /*34a80*/  ISETP.LT.AND P3, PT, R73, UR26, !P3 ;  /* 0x0000001a49007c0c */ /* 0x000fe2000df61270 */
[----:B------:R-:W0:Y:S02]  /*34a90*/  LDCU UR4, c[0x0][0x39c] ;  /* 0x00007380ff0477ac */ /* 0x000e240008000800 */
[C---:B---3--:R-:W-:Y:S01]  /*34aa0*/  IMAD.WIDE R6, R11.reuse, 0x2, R2 ;  /* 0x000000020b067825 */ /* 0x048fe200078e0202 */
[----:B------:R3:W-:Y:S01]  /*34ab0*/  @P2 STG.E.U16 desc[UR24][R8.64], R14 ;  /* 0x0000000e08002986 */ /* 0x0007e2000c101518 */
[----:B------:R-:W-:Y:S01]  /*34ac0*/  F2FP.F16.F32.PACK_AB R32, R32, R25 ;  /* 0x000000192020723e */ /* 0x000fe200000000ff */
[----:B------:R-:W0:Y:S01]  /*34ad0*/  LDCU UR26, c[0x0][0x398] ;  /* 0x00007300ff1a77ac */ /* 0x000e220008000800 */
[----:B------:R-:W-:-:S02]  /*34ae0*/  VIADD R13, R11, UR30 ;  /* 0x0000001e0b0d7c36 */ /* 0x000fc40008000000 */
[----:B------:R-:W-:-:S04]  /*34af0*/  IMAD.WIDE R10, R11, 0x2, R4 ;  /* 0x000000020b0a7825 */ /* 0x000fc800078e0204 */
[----:B---3--:R-:W-:-:S04]  /*34b00*/  IMAD.WIDE R8, R13, 0x2, R2 ;  /* 0x000000020d087825 */ /* 0x008fc800078e0202 */
[----:B------:R-:W-:Y:S02]  /*34b10*/  VIADD R15, R13, UR30 ;  /* 0x0000001e0d0f7c36 */ /* 0x000fe40008000000 */
[----:B------:R-:W-:Y:S02]  /*34b20*/  VIADD R0, R66, 0xdc ;  /* 0x000000dc42007836 */ /* 0x000fe40000000000 */
[----:B------:R-:W-:-:S03]  /*34b30*/  VIADD R17, R15, UR30 ;  /* 0x0000001e0f117c36 */ /* 0x000fc60008000000 */
[----:B-1----:R-:W-:Y:S01]  /*34b40*/  ISETP.GE.AND P5, PT, R0, UR6, PT ;  /* 0x0000000600007c0c */ /* 0x002fe2000bfa6270 */
[----:B------:R-:W-:Y:S01]  /*34b50*/  VIADD R0, R66, 0xdd ;  /* 0x000000dd42007836 */ /* 0x000fe20000000000 */
[----:B------:R-:W1:Y:S01]  /*34b60*/  LDCU UR6, c[0x0][0x39c] ;  /* 0x00007380ff0677ac */ /* 0x000e620008000800 */
[----:B------:R-:W-:-:S03]  /*34b70*/  PRMT R14, R31, 0x7632, R14 ;  /* 0x000076321f0e7816 */ /* 0x000fc6000000000e */
[----:B0-----:R-:W-:Y:S01]  /*34b80*/  ISETP.GE.AND P2, PT, R0, UR4, PT ;  /* 0x0000000400007c0c */ /* 0x001fe2000bf46270 */
[----:B------:R-:W-:Y:S01]  /*34b90*/  VIADD R0, R66, 0xde ;  /* 0x000000de42007836 */ /* 0x000fe20000000000 */
[----:B------:R-:W0:Y:S01]  /*34ba0*/  LDCU UR4, c[0x0][0x39c] ;  /* 0x00007380ff0477ac */ /* 0x000e220008000800 */
        /* <DEDUP_REMOVED lines=11> */
[----:B--2---:R-:W-:-:S05]  /*34c60*/  F2FP.F16.F32.PACK_AB R28, R28, R26 ;  /* 0x0000001a1c1c723e */ /* 0x004fca00000000ff */
[----:B------:R2:W-:Y:S01]  /*34c70*/  @P6 STG.E.U16 desc[UR24][R6.64], R28 ;  /* 0x0000001c06006986 */ /* 0x0005e2000c101518 */
[----:B------:R-:W-:Y:S01]  /*34c80*/  ISETP.LT.AND P6, PT, R74, UR12, !P0 ;  /* 0x0000000c4a007c0c */ /* 0x000fe2000c7c1270 */
[----:B------:R-:W3:Y:S01]  /*34c90*/  LDCU UR12, c[0x0][0x398] ;  /* 0x00007300ff0c77ac */ /* 0x000ee20008000800 */
[----:B------:R-:W-:Y:S01]  /*34ca0*/  ISETP.LT.AND P0, PT, R73, UR14, !P0 ;  /* 0x0000000e49007c0c */ /* 0x000fe2000c701270 */
[----:B------:R-:W0:Y:S01]  /*34cb0*/  LDCU UR14, c[0x0][0x398] ;  /* 0x00007300ff0e77ac */ /* 0x000e220008000800 */
[----:B--2---:R-:W-:-:S05]  /*34cc0*/  PRMT R7, R28, 0x7632, R7 ;  /* 0x000076321c077816 */ /* 0x004fca0000000007 */
[----:B------:R2:W-:Y:S04]  /*34cd0*/  @P3 STG.E.U16 desc[UR24][R10.64], R7 ;  /* 0x000000070a003986 */ /* 0x0005e8000c101518 */
[----:B------:R0:W-:Y:S01]  /*34ce0*/  @P6 STG.E.U16 desc[UR24][R8.64], R29 ;  /* 0x0000001d08006986 */ /* 0x0001e2000c101518 */
[----:B------:R-:W-:Y:S01]  /*34cf0*/  ISETP.LT.AND P6, PT, R74, UR16, !P4 ;  /* 0x000000104a007c0c */ /* 0x000fe2000e7c1270 */
[----:B------:R-:W1:Y:S01]  /*34d00*/  LDCU UR16, c[0x0][0x398] ;  /* 0x00007300ff1077ac */ /* 0x000e620008000800 */
[----:B--2---:R-:W-:Y:S01]  /*34d10*/  IMAD.WIDE R6, R13, 0x2, R4 ;  /* 0x000000020d067825 */ /* 0x004fe200078e0204 */
[----:B0-----:R-:W-:-:S03]  /*34d20*/  PRMT R9, R29, 0x7632, R9 ;  /* 0x000076321d097816 */ /* 0x001fc60000000009 */
[--C-:B------:R-:W-:Y:S01]  /*34d30*/  IMAD.WIDE R10, R15, 0x2, R2.reuse ;  /* 0x000000020f0a7825 */ /* 0x100fe200078e0202 */
[----:B------:R-:W-:Y:S01]  /*34d40*/  ISETP.LT.AND P4, PT, R73, UR18, !P4 ;  /* 0x0000001249007c0c */ /* 0x000fe2000e781270 */
[----:B------:R-:W0:Y:S01]  /*34d50*/  LDCU UR18, c[0x0][0x398] ;  /* 0x00007300ff1277ac */ /* 0x000e220008000800 */
[----:B------:R2:W-:Y:S04]  /*34d60*/  @P0 STG.E.U16 desc[UR24][R6.64], R9 ;  /* 0x0000000906000986 */ /* 0x0005e8000c101518 */
[----:B------:R0:W-:Y:S01]  /*34d70*/  @P6 STG.E.U16 desc[UR24][R10.64], R30 ;  /* 0x0000001e0a006986 */ /* 0x0001e2000c101518 */
[----:B------:R-:W-:Y:S01]  /*34d80*/  ISETP.LT.AND P6, PT, R74, UR9, !P1 ;  /* 0x000000094a007c0c */ /* 0x000fe2000cfc1270 */
[----:B------:R-:W-:Y:S01]  /*34d90*/  IMAD.WIDE R12, R17, 0x2, R2 ;  /* 0x00000002110c7825 */ /* 0x000fe200078e0202 */
[----:B--2---:R-:W-:-:S03]  /*34da0*/  PRMT R7, R30, 0x7632, R7 ;  /* 0x000076321e077816 */ /* 0x004fc60000000007 */
[--C-:B------:R-:W-:Y:S01]  /*34db0*/  IMAD.WIDE R8, R15, 0x2, R4.reuse ;  /* 0x000000020f087825 */ /* 0x100fe200078e0204 */
[----:B------:R-:W-:Y:S01]  /*34dc0*/  ISETP.LT.AND P1, PT, R73, UR20, !P1 ;  /* 0x0000001449007c0c */ /* 0x000fe2000cf21270 */
[----:B------:R-:W2:Y:S03]  /*34dd0*/  LDCU UR9, c[0x0][0x398] ;  /* 0x00007300ff0977ac */ /* 0x000ea60008000800 */
[----:B------:R3:W-:Y:S01]  /*34de0*/  @P4 STG.E.U16 desc[UR24][R8.64], R7 ;  /* 0x0000000708004986 */ /* 0x0007e2000c101518 */
[C---:B0-----:R-:W-:Y:S01]  /*34df0*/  VIADD R11, R17.reuse, UR30 ;  /* 0x0000001e110b7c36 */ /* 0x041fe20008000000 */
[----:B-1----:R-:W-:Y:S01]  /*34e00*/  ISETP.GE.AND P3, PT, R0, UR6, PT ;  /* 0x0000000600007c0c */ /* 0x002fe2000bf66270 */
[----:B------:R-:W0:Y:S01]  /*34e10*/  LDCU UR20, c[0x0][0x398] ;  /* 0x00007300ff1477ac */ /* 0x000e220008000800 */
[----:B------:R1:W-:Y:S01]  /*34e20*/  @P6 STG.E.U16 desc[UR24][R12.64], R31 ;  /* 0x0000001f0c006986 */ /* 0x0003e2000c101518 */
[----:B------:R-:W-:Y:S01]  /*34e30*/  ISETP.LT.AND P6, PT, R74, UR10, !P5 ;  /* 0x0000000a4a007c0c */ /* 0x000fe2000efc1270 */
[----:B---3--:R-:W-:-:S04]  /*34e40*/  IMAD.WIDE R6, R17, 0x2, R4 ;  /* 0x0000000211067825 */ /* 0x008fc800078e0204 */
[----:B------:R-:W-:Y:S01]  /*34e50*/  IMAD.WIDE R8, R11, 0x2, R2 ;  /* 0x000000020b087825 */ /* 0x000fe200078e0202 */
[----:B------:R3:W-:Y:S01]  /*34e60*/  @P1 STG.E.U16 desc[UR24][R6.64], R14 ;  /* 0x0000000e06001986 */ /* 0x0007e2000c101518 */
[----:B------:R-:W-:Y:S01]  /*34e70*/  ISETP.LT.AND P5, PT, R73, UR22, !P5 ;  /* 0x0000001649007c0c */ /* 0x000fe2000efa1270 */
[----:B------:R-:W0:Y:S05]  /*34e80*/  LDCU UR6, c[0x0][0x39c] ;  /* 0x00007380ff0677ac */ /* 0x000e2a0008000800 */
[----:B------:R2:W-:Y:S01]  /*34e90*/  @P6 STG.E.U16 desc[UR24][R8.64], R32 ;  /* 0x0000002008006986 */ /* 0x0005e2000c101518 */
[----:B------:R-:W-:Y:S01]  /*34ea0*/  ISETP.LT.AND P6, PT, R74, UR12, !P2 ;  /* 0x0000000c4a007c0c */ /* 0x000fe2000d7c1270 */
[C---:B-1----:R-:W-:Y:S01]  /*34eb0*/  VIADD R13, R11.reuse, UR30 ;  /* 0x0000001e0b0d7c36 */ /* 0x042fe20008000000 */
[----:B------:R-:W1:Y:S01]  /*34ec0*/  LDCU UR10, c[0x0][0x398] ;  /* 0x00007300ff0a77ac */ /* 0x000e620008000800 */
[----:B------:R-:W-:Y:S01]  /*34ed0*/  IMAD.WIDE R10, R11, 0x2, R4 ;  /* 0x000000020b0a7825 */ /* 0x000fe200078e0204 */
[----:B------:R-:W0:Y:S03]  /*34ee0*/  LDCU UR12, c[0x0][0x398] ;  /* 0x00007300ff0c77ac */ /* 0x000e260008000800 */
[----:B---3--:R-:W-:Y:S01]  /*34ef0*/  IMAD.WIDE R6, R13, 0x2, R2 ;  /* 0x000000020d067825 */ /* 0x008fe200078e0202 */
[----:B------:R-:W3:Y:S01]  /*34f00*/  LDCU UR22, c[0x0][0x398] ;  /* 0x00007300ff1677ac */ /* 0x000ee20008000800 */
[----:B--2---:R-:W-:-:S02]  /*34f10*/  PRMT R9, R32, 0x7632, R9 ;  /* 0x0000763220097816 */ /* 0x004fc40000000009 */
[----:B------:R-:W-:Y:S01]  /*34f20*/  ISETP.LT.AND P2, PT, R73, UR26, !P2 ;  /* 0x0000001a49007c0c */ /* 0x000fe2000d741270 */
[C---:B------:R-:W-:Y:S01]  /*34f30*/  VIADD R15, R13.reuse, UR30 ;  /* 0x0000001e0d0f7c36 */ /* 0x040fe20008000000 */
[----:B------:R-:W2:Y:S01]  /*34f40*/  LDCU UR26, c[0x0][0x398] ;  /* 0x00007300ff1a77ac */ /* 0x000ea20008000800 */
[----:B------:R0:W-:Y:S04]  /*34f50*/  @P5 STG.E.U16 desc[UR24][R10.64], R9 ;  /* 0x000000090a005986 */ /* 0x0001e8000c101518 */
[----:B------:R1:W-:Y:S01]  /*34f60*/  @P6 STG.E.U16 desc[UR24][R6.64], R33 ;  /* 0x0000002106006986 */ /* 0x0003e2000c101518 */
[----:B------:R-:W-:Y:S01]  /*34f70*/  ISETP.LT.AND P6, PT, R74, UR14, !P3 ;  /* 0x0000000e4a007c0c */ /* 0x000fe2000dfc1270 */
[----:B------:R-:W-:Y:S02]  /*34f80*/  VIADD R0, R66, 0xdf ;  /* 0x000000df42007836 */ /* 0x000fe40000000000 */
[----:B0-----:R-:W-:-:S03]  /*34f90*/  IMAD.WIDE R8, R13, 0x2, R4 ;  /* 0x000000020d087825 */ /* 0x001fc600078e0204 */
[----:B------:R-:W-:Y:S01]  /*34fa0*/  ISETP.GE.AND P0, PT, R0, UR4, PT ;  /* 0x0000000400007c0c */ /* 0x000fe2000bf06270 */
[----:B------:R-:W0:Y:S01]  /*34fb0*/  LDCU UR4, c[0x0][0x39c] ;  /* 0x00007380ff0477ac */ /* 0x000e220008000800 */
[----:B-1----:R-:W-:Y:S01]  /*34fc0*/  PRMT R7, R33, 0x7632, R7 ;  /* 0x0000763221077816 */ /* 0x002fe20000000007 */
[----:B------:R-:W-:Y:S01]  /*34fd0*/  IMAD.WIDE R10, R15, 0x2, R2 ;  /* 0x000000020f0a7825 */ /* 0x000fe200078e0202 */
[----:B------:R-:W-:Y:S01]  /*34fe0*/  ISETP.LT.AND P3, PT, R73, UR16, !P3 ;  /* 0x0000001049007c0c */ /* 0x000fe2000df61270 */
[----:B------:R-:W1:Y:S02]  /*34ff0*/  LDCU UR14, c[0x0][0x398] ;  /* 0x00007300ff0e77ac */ /* 0x000e640008000800 */
[----:B------:R0:W-:Y:S01]  /*35000*/  @P2 STG.E.U16 desc[UR24][R8.64], R7 ;  /* 0x0000000708002986 */ /* 0x0001e2000c101518 */
[----:B------:R-:W-:Y:S01]  /*35010*/  VIADD R13, R15, UR30 ;  /* 0x0000001e0f0d7c36 */ /* 0x000fe20008000000 */
[----:B------:R-:W1:Y:S02]  /*35020*/  LDCU UR16, c[0x0][0x398] ;  /* 0x00007300ff1077ac */ /* 0x000e640008000800 */
[----:B------:R2:W-:Y:S01]  /*35030*/  @P6 STG.E.U16 desc[UR24][R10.64], R34 ;  /* 0x000000220a006986 */ /* 0x0005e2000c101518 */
[----:B------:R-:W-:Y:S01]  /*35040*/  ISETP.LT.AND P6, PT, R74, UR9, !P0 ;  /* 0x000000094a007c0c */ /* 0x000fe2000c7c1270 */
[----:B------:R-:W-:-:S02]  /*35050*/  VIADD R0, R66, 0xe0 ;  /* 0x000000e042007836 */ /* 0x000fc40000000000 */
[----:B0-----:R-:W-:-:S03]  /*35060*/  IMAD.WIDE R6, R15, 0x2, R4 ;  /* 0x000000020f067825 */ /* 0x001fc600078e0204 */
[----:B------:R-:W-:Y:S01]  /*35070*/  ISETP.GE.AND P4, PT, R0, UR6, PT ;  /* 0x0000000600007c0c */ /* 0x000fe2000bf86270 */
[----:B------:R-:W0:Y:S01]  /*35080*/  LDCU UR6, c[0x0][0x39c] ;  /* 0x00007380ff0677ac */ /* 0x000e220008000800 */
[----:B--2---:R-:W-:Y:S01]  /*35090*/  PRMT R11, R34, 0x7632, R11 ;  /* 0x00007632220b7816 */ /* 0x004fe2000000000b */
[----:B------:R-:W-:Y:S01]  /*350a0*/  IMAD.WIDE R8, R13, 0x2, R2 ;  /* 0x000000020d087825 */ /* 0x000fe200078e0202 */
[----:B------:R-:W-:Y:S01]  /*350b0*/  ISETP.LT.AND P0, PT, R73, UR18, !P0 ;  /* 0x0000001249007c0c */ /* 0x000fe2000c701270 */
[----:B------:R-:W2:Y:S02]  /*350c0*/  LDCU UR9, c[0x0][0x398] ;  /* 0x00007300ff0977ac */ /* 0x000ea40008000800 */
        /* <DEDUP_REMOVED lines=24> */
[----:B---3--:R-:W-:Y:S01]  /*35250*/  ISETP.LT.AND P1, PT, R73, UR22, !P1 ;  /* 0x0000001649007c0c */ /* 0x008fe2000cf21270 */
[----:B------:R-:W2:Y:S02]  /*35260*/  LDCU UR12, c[0x0][0x398] ;  /* 0x00007300ff0c77ac */ /* 0x000ea40008000800 */
[----:B------:R3:W-:Y:S01]  /*35270*/  @P4 STG.E.U16 desc[UR24][R8.64], R7 ;  /* 0x0000000708004986 */ /* 0x0007e2000c101518 */
[----:B------:R-:W-:Y:S01]  /*35280*/  VIADD R15, R13, UR30 ;  /* 0x0000001e0d0f7c36 */ /* 0x000fe20008000000 */
[----:B------:R-:W0:Y:S02]  /*35290*/  LDCU UR22, c[0x0][0x398] ;  /* 0x00007300ff1677ac */ /* 0x000e240008000800 */
[----:B------:R2:W-:Y:S01]  /*352a0*/  @P6 STG.E.U16 desc[UR24][R10.64], R37 ;  /* 0x000000250a006986 */ /* 0x0005e2000c101518 */
[----:B-1----:R-:W-:Y:S01]  /*352b0*/  ISETP.LT.AND P6, PT, R74, UR14, !P5 ;  /* 0x0000000e4a007c0c */ /* 0x002fe2000efc1270 */
[----:B------:R-:W-:-:S02]  /*352c0*/  VIADD R0, R66, 0xe3 ;  /* 0x000000e342007836 */ /* 0x000fc40000000000 */
[----:B---3--:R-:W-:-:S03]  /*352d0*/  IMAD.WIDE R6, R13, 0x2, R4 ;  /* 0x000000020d067825 */ /* 0x008fc600078e0204 */
[----:B------:R-:W-:Y:S01]  /*352e0*/  ISETP.GE.AND P2, PT, R0, UR4, PT ;  /* 0x0000000400007c0c */ /* 0x000fe2000bf46270 */
[----:B------:R-:W1:Y:S01]  /*352f0*/  LDCU UR4, c[0x0][0x39c] ;  /* 0x00007380ff0477ac */ /* 0x000e620008000800 */
        /* <DEDUP_REMOVED lines=10> */
[----:B---3--:R-:W-:-:S03]  /*353a0*/  IMAD.WIDE R10, R15, 0x2, R4 ;  /* 0x000000020f0a7825 */ /* 0x008fc600078e0204 */
[----:B0-----:R-:W-:Y:S01]  /*353b0*/  ISETP.GE.AND P3, PT, R0, UR6, PT ;  /* 0x0000000600007c0c */ /* 0x001fe2000bf66270 */
[----:B------:R-:W0:Y:S01]  /*353c0*/  LDCU UR6, c[0x0][0x39c] ;  /* 0x00007380ff0677ac */ /* 0x000e220008000800 */
[----:B--2---:R-:W-:Y:S01]  /*353d0*/  PRMT R9, R38, 0x7632, R9 ;  /* 0x0000763226097816 */ /* 0x004fe20000000009 */
[----:B------:R-:W-:Y:S01]  /*353e0*/  IMAD.WIDE R6, R13, 0x2, R2 ;  /* 0x000000020d067825 */ /* 0x000fe200078e0202 */
[----:B------:R-:W-:Y:S01]  /*353f0*/  ISETP.LT.AND P2, PT, R73, UR16, !P2 ;  /* 0x0000001049007c0c */ /* 0x000fe2000d741270 */
[----:B------:R-:W2:Y:S02]  /*35400*/  LDCU UR9, c[0x0][0x398] ;  /* 0x00007300ff0977ac */ /* 0x000ea40008000800 */
[----:B------:R3:W-:Y:S01]  /*35410*/  @P5 STG.E.U16 desc[UR24][R10.64], R9 ;  /* 0x000000090a005986 */ /* 0x0007e2000c101518 */
[----:B------:R-:W-:Y:S01]  /*35420*/  VIADD R15, R13, UR30 ;  /* 0x0000001e0d0f7c36 */ /* 0x000fe20008000000 */
[----:B------:R-:W0:Y:S02]  /*35430*/  LDCU UR16, c[0x0][0x398] ;  /* 0x00007300ff1077ac */ /* 0x000e240008000800 */
[----:B------:R2:W-:Y:S01]  /*35440*/  @P6 STG.E.U16 desc[UR24][R6.64], R39 ;  /* 0x0000002706006986 */ /* 0x0005e2000c101518 */
[----:B------:R-:W-:Y:S01]  /*35450*/  ISETP.LT.AND P6, PT, R74, UR10, !P3 ;  /* 0x0000000a4a007c0c */ /* 0x000fe2000dfc1270 */
[----:B------:R-:W-:-:S02]  /*35460*/  VIADD R0, R66, 0xe5 ;  /* 0x000000e542007836 */ /* 0x000fc40000000000 */
[----:B---3--:R-:W-:-:S03]  /*35470*/  IMAD.WIDE R8, R13, 0x2, R4 ;  /* 0x000000020d087825 */ /* 0x008fc600078e0204 */
[----:B-1----:R-:W-:Y:S01]  /*35480*/  ISETP.GE.AND P0, PT, R0, UR4, PT ;  /* 0x0000000400007c0c */ /* 0x002fe2000bf06270 */
[----:B------:R-:W1:Y:S01]  /*35490*/  LDCU UR4, c[0x0][0x39c] ;  /* 0x00007380ff0477ac */ /* 0x000e620008000800 */
[----:B--2---:R-:W-:Y:S01]  /*354a0*/  PRMT R7, R39, 0x7632, R7 ;  /* 0x0000763227077816 */ /* 0x004fe20000000007 */
[----:B------:R-:W-:Y:S01]  /*354b0*/  IMAD.WIDE R10, R15, 0x2, R2 ;  /* 0x000000020f0a7825 */ /* 0x000fe200078e0202 */
[----:B------:R-:W-:Y:S01]  /*354c0*/  ISETP.LT.AND P3, PT, R73, UR18, !P3 ;  /* 0x0000001249007c0c */ /* 0x000fe2000df61270 */
[----:B------:R-:W2:Y:S02]  /*354d0*/  LDCU UR10, c[0x0][0x398] ;  /* 0x00007300ff0a77ac */ /* 0x000ea40008000800 */
[----:B------:R3:W-:Y:S01]  /*354e0*/  @P2 STG.E.U16 desc[UR24][R8.64], R7 ;  /* 0x0000000708002986 */ /* 0x0007e2000c101518 */
[C---:B------:R-:W-:Y:S01]  /*354f0*/  VIADD R13, R15.reuse, UR30 ;  /* 0x0000001e0f0d7c36 */ /* 0x040fe20008000000 */
[----:B------:R-:W-:Y:S01]  /*35500*/  F2FP.F16.F32.PACK_AB R44, R44, R91 ;  /* 0x0000005b2c2c723e */ /* 0x000fe200000000ff */
[----:B------:R-:W-:Y:S01]  /*35510*/  VIADD R0, R66, 0xe6 ;  /* 0x000000e642007836 */ /* 0x000fe20000000000 */
[----:B------:R1:W-:Y:S01]  /*35520*/  @P6 STG.E.U16 desc[UR24][R10.64], R40 ;  /* 0x000000280a006986 */ /* 0x0003e2000c101518 */
[----:B------:R-:W-:Y:S01]  /*35530*/  ISETP.LT.AND P6, PT, R74, UR12, !P0 ;  /* 0x0000000c4a007c0c */ /* 0x000fe2000c7c1270 */
[----:B------:R-:W2:Y:S02]  /*35540*/  LDCU UR12, c[0x0][0x398] ;  /* 0x00007300ff0c77ac */ /* 0x000ea40008000800 */
[----:B0-----:R-:W-:Y:S01]  /*35550*/  ISETP.GE.AND P4, PT, R0, UR6, PT ;  /* 0x0000000600007c0c */ /* 0x001fe2000bf86270 */
[----:B------:R-:W0:Y:S01]  /*35560*/  LDCU UR18, c[0x0][0x398] ;  /* 0x00007300ff1277ac */ /* 0x000e220008000800 */
[----:B---3--:R-:W-:Y:S01]  /*35570*/  IMAD.WIDE R6, R15, 0x2, R4 ;  /* 0x000000020f067825 */ /* 0x008fe200078e0204 */
[----:B-1----:R-:W-:-:S03]  /*35580*/  PRMT R11, R40, 0x7632, R11 ;  /* 0x00007632280b7816 */ /* 0x002fc6000000000b */
[----:B------:R-:W-:Y:S01]  /*35590*/  IMAD.WIDE R8, R13, 0x2, R2 ;  /* 0x000000020d087825 */ /* 0x000fe200078e0202 */
[----:B------:R-:W-:Y:S01]  /*355a0*/  ISETP.LT.AND P0, PT, R73, UR20, !P0 ;  /* 0x0000001449007c0c */ /* 0x000fe2000c701270 */
[----:B------:R-:W1:Y:S01]  /*355b0*/  LDCU UR6, c[0x0][0x39c] ;  /* 0x00007380ff0677ac */ /* 0x000e620008000800 */
[----:B------:R3:W-:Y:S01]  /*355c0*/  @P3 STG.E.U16 desc[UR24][R6.64], R11 ;  /* 0x0000000b06003986 */ /* 0x0007e2000c101518 */
[----:B------:R-:W-:Y:S01]  /*355d0*/  VIADD R15, R13, UR30 ;  /* 0x0000001e0d0f7c36 */ /* 0x000fe20008000000 */
[----:B------:R-:W-:Y:S01]  /*355e0*/  F2FP.F16.F32.PACK_AB R45, R45, R90 ;  /* 0x0000005a2d2d723e */ /* 0x000fe200000000ff */
[----:B------:R-:W-:Y:S01]  /*355f0*/  VIADD R0, R66, 0xe7 ;  /* 0x000000e742007836 */ /* 0x000fe20000000000 */
[----:B------:R0:W-:Y:S01]  /*35600*/  @P6 STG.E.U16 desc[UR24][R8.64], R41 ;  /* 0x0000002908006986 */ /* 0x0001e2000c101518 */
[----:B------:R-:W-:Y:S01]  /*35610*/  ISETP.LT.AND P6, PT, R74, UR14, !P4 ;  /* 0x0000000e4a007c0c */ /* 0x000fe2000e7c1270 */
[----:B------:R-:W1:Y:S02]  /*35620*/  LDCU UR14, c[0x0][0x398] ;  /* 0x00007300ff0e77ac */ /* 0x000e640008000800 */
[----:B------:R-:W-:Y:S01]  /*35630*/  ISETP.GE.AND P1, PT, R0, UR4, PT ;  /* 0x0000000400007c0c */ /* 0x000fe2000bf26270 */
[----:B------:R-:W1:Y:S01]  /*35640*/  LDCU UR20, c[0x0][0x398] ;  /* 0x00007300ff1477ac */ /* 0x000e620008000800 */
[----:B---3--:R-:W-:Y:S01]  /*35650*/  IMAD.WIDE R10, R13, 0x2, R4 ;  /* 0x000000020d0a7825 */ /* 0x008fe200078e0204 */
[----:B0-----:R-:W-:-:S03]  /*35660*/  PRMT R9, R41, 0x7632, R9 ;  /* 0x0000763229097816 */ /* 0x001fc60000000009 */
[----:B------:R-:W-:Y:S01]  /*35670*/  IMAD.WIDE R6, R15, 0x2, R2 ;  /* 0x000000020f067825 */ /* 0x000fe200078e0202 */
[----:B------:R-:W-:Y:S01]  /*35680*/  ISETP.LT.AND P4, PT, R73, UR22, !P4 ;  /* 0x0000001649007c0c */ /* 0x000fe2000e781270 */
[----:B------:R-:W0:Y:S01]  /*35690*/  LDCU UR4, c[0x0][0x39c] ;  /* 0x00007380ff0477ac */ /* 0x000e220008000800 */
[----:B------:R3:W-:Y:S01]  /*356a0*/  @P0 STG.E.U16 desc[UR24][R10.64], R9 ;  /* 0x000000090a000986 */ /* 0x0007e2000c101518 */
[C---:B------:R-:W-:Y:S01]  /*356b0*/  VIADD R13, R15.reuse, UR30 ;  /* 0x0000001e0f0d7c36 */ /* 0x040fe20008000000 */
[----:B------:R-:W0:Y:S02]  /*356c0*/  LDCU UR22, c[0x0][0x398] ;  /* 0x00007300ff1677ac */ /* 0x000e240008000800 */
[----:B------:R2:W-:Y:S01]  /*356d0*/  @P6 STG.E.U16 desc[UR24][R6.64], R42 ;  /* 0x0000002a06006986 */ /* 0x0005e2000c101518 */
[----:B------:R-:W-:Y:S01]  /*356e0*/  ISETP.LT.AND P6, PT, R74, UR9, !P1 ;  /* 0x000000094a007c0c */ /* 0x000fe2000cfc1270 */
[----:B------:R-:W-:Y:S02]  /*356f0*/  VIADD R0, R66, 0xe8 ;  /* 0x000000e842007836 */ /* 0x000fe40000000000 */
        /* <DEDUP_REMOVED lines=8> */
[----:B------:R-:W-:Y:S01]  /*35780*/  VIADD R0, R66, 0xe9 ;  /* 0x000000e942007836 */ /* 0x000fe20000000000 */
[----:B------:R-:W-:Y:S01]  /*35790*/  F2FP.F16.F32.PACK_AB R46, R46, R89 ;  /* 0x000000592e2e723e */ /* 0x000fe200000000ff */
[----:B------:R-:W1:Y:S01]  /*357a0*/  LDCU UR9, c[0x0][0x39c] ;  /* 0x00007380ff0977ac */ /* 0x000e620008000800 */
[----:B------:R2:W-:Y:S01]  /*357b0*/  @P6 STG.E.U16 desc[UR24][R10.64], R43 ;  /* 0x0000002b0a006986 */ /* 0x0005e2000c101518 */
[----:B------:R-:W-:Y:S01]  /*357c0*/  ISETP.LT.AND P6, PT, R74, UR10, !P5 ;  /* 0x0000000a4a007c0c */ /* 0x000fe2000efc1270 */
[C---:B------:R-:W-:Y:S01]  /*357d0*/  VIADD R15, R13.reuse, UR30 ;  /* 0x0000001e0d0f7c36 */ /* 0x040fe20008000000 */
[----:B0-----:R-:W-:Y:S01]  /*357e0*/  ISETP.GE.AND P2, PT, R0, UR4, PT ;  /* 0x0000000400007c0c */ /* 0x001fe2000bf46270 */
[----:B------:R-:W0:Y:S01]  /*357f0*/  LDCU UR4, c[0x0][0x39c] ;  /* 0x00007380ff0477ac */ /* 0x000e220008000800 */
[----:B---3--:R-:W-:Y:S01]  /*35800*/  IMAD.WIDE R6, R13, 0x2, R4 ;  /* 0x000000020d067825 */ /* 0x008fe200078e0204 */
[----:B------:R-:W3:Y:S01]  /*35810*/  LDCU UR10, c[0x0][0x398] ;  /* 0x00007300ff0a77ac */ /* 0x000ee20008000800 */
[----:B--2---:R-:W-:-:S02]  /*35820*/  PRMT R11, R43, 0x7632, R11 ;  /* 0x000076322b0b7816 */ /* 0x004fc4000000000b */
[----:B------:R-:W-:Y:S01]  /*35830*/  IMAD.WIDE R8, R15, 0x2, R2 ;  /* 0x000000020f087825 */ /* 0x000fe200078e0202 */
[----:B------:R-:W-:Y:S01]  /*35840*/  ISETP.LT.AND P5, PT, R73, UR16, !P5 ;  /* 0x0000001049007c0c */ /* 0x000fe2000efa1270 */
[----:B------:R-:W2:Y:S01]  /*35850*/  LDCU UR16, c[0x0][0x398] ;  /* 0x00007300ff1077ac */ /* 0x000ea20008000800 */
[----:B------:R0:W-:Y:S01]  /*35860*/  @P1 STG.E.U16 desc[UR24][R6.64], R11 ;  /* 0x0000000b06001986 */ /* 0x0001e2000c101518 */
[----:B------:R-:W-:-:S03]  /*35870*/  VIADD R0, R66, 0xea ;  /* 0x000000ea42007836 */ /* 0x000fc60000000000 */
[----:B------:R3:W-:Y:S01]  /*35880*/  @P6 STG.E.U16 desc[UR24][R8.64], R44 ;  /* 0x0000002c08006986 */ /* 0x0007e2000c101518 */
[----:B------:R-:W-:Y:S01]  /*35890*/  ISETP.LT.AND P6, PT, R74, UR12, !P2 ;  /* 0x0000000c4a007c0c */ /* 0x000fe2000d7c1270 */
[C---:B------:R-:W-:Y:S01]  /*358a0*/  VIADD R13, R15.reuse, UR30 ;  /* 0x0000001e0f0d7c36 */ /* 0x040fe20008000000 */
[----:B-1----:R-:W-:Y:S01]  /*358b0*/  ISETP.GE.AND P3, PT, R0, UR6, PT ;  /* 0x0000000600007c0c */ /* 0x002fe2000bf66270 */
[----:B------:R-:W-:Y:S01]  /*358c0*/  VIADD R0, R66, 0xeb ;  /* 0x000000eb42007836 */ /* 0x000fe20000000000 */
[----:B------:R-:W1:Y:S01]  /*358d0*/  LDCU UR6, c[0x0][0x39c] ;  /* 0x00007380ff0677ac */ /* 0x000e620008000800 */
[----:B0-----:R-:W-:-:S03]  /*358e0*/  IMAD.WIDE R10, R15, 0x2, R4 ;  /* 0x000000020f0a7825 */ /* 0x001fc600078e0204 */
[----:B------:R-:W-:Y:S01]  /*358f0*/  ISETP.GE.AND P0, PT, R0, UR4, PT ;  /* 0x0000000400007c0c */ /* 0x000fe2000bf06270 */
[----:B------:R-:W0:Y:S01]  /*35900*/  LDCU UR4, c[0x0][0x39c] ;  /* 0x00007380ff0477ac */ /* 0x000e220008000800 */
[----:B---3--:R-:W-:Y:S01]  /*35910*/  PRMT R9, R44, 0x7632, R9 ;  /* 0x000076322c097816 */ /* 0x008fe20000000009 */
[----:B------:R-:W-:Y:S01]  /*35920*/  IMAD.WIDE R6, R13, 0x2, R2 ;  /* 0x000000020d067825 */ /* 0x000fe200078e0202 */
[----:B------:R-:W-:Y:S01]  /*35930*/  ISETP.LT.AND P2, PT, R73, UR18, !P2 ;  /* 0x0000001249007c0c */ /* 0x000fe2000d741270 */
[----:B------:R-:W3:Y:S02]  /*35940*/  LDCU UR12, c[0x0][0x398] ;  /* 0x00007300ff0c77ac */ /* 0x000ee40008000800 */
[----:B------:R0:W-:Y:S01]  /*35950*/  @P5 STG.E.U16 desc[UR24][R10.64], R9 ;  /* 0x000000090a005986 */ /* 0x0001e2000c101518 */
[----:B------:R-:W-:Y:S01]  /*35960*/  VIADD R0, R66, 0xec ;  /* 0x000000ec42007836 */ /* 0x000fe20000000000 */
[----:B------:R-:W-:Y:S01]  /*35970*/  F2FP.F16.F32.PACK_AB R47, R47, R88 ;  /* 0x000000582f2f723e */ /* 0x000fe200000000ff */
[----:B------:R-:W-:Y:S01]  /*35980*/  VIADD R15, R13, UR30 ;  /* 0x0000001e0d0f7c36 */ /* 0x000fe20008000000 */
[----:B------:R2:W-:Y:S01]  /*35990*/  @P6 STG.E.U16 desc[UR24][R6.64], R45 ;  /* 0x0000002d06006986 */ /* 0x0005e2000c101518 */
[----:B------:R-:W-:Y:S01]  /*359a0*/  ISETP.LT.AND P6, PT, R74, UR14, !P3 ;  /* 0x0000000e4a007c0c */ /* 0x000fe2000dfc1270 */
[----:B------:R-:W3:Y:S01]  /*359b0*/  LDCU UR14, c[0x0][0x398] ;  /* 0x00007300ff0e77ac */ /* 0x000ee20008000800 */
[----:B-1----:R-:W-:Y:S01]  /*359c0*/  ISETP.GE.AND P4, PT, R0, UR6, PT ;  /* 0x0000000600007c0c */ /* 0x002fe2000bf86270 */
[----:B------:R-:W-:-:S02]  /*359d0*/  VIADD R0, R66, 0xed ;  /* 0x000000ed42007836 */ /* 0x000fc40000000000 */
[----:B------:R-:W-:Y:S01]  /*359e0*/  VIADD R12, R66, 0xef ;  /* 0x000000ef420c7836 */ /* 0x000fe20000000000 */
[----:B------:R-:W1:Y:S01]  /*359f0*/  LDCU UR6, c[0x0][0x39c] ;  /* 0x00007380ff0677ac */ /* 0x000e620008000800 */
[----:B0-----:R-:W-:Y:S01]  /*35a00*/  IMAD.WIDE R8, R13, 0x2, R4 ;  /* 0x000000020d087825 */ /* 0x001fe200078e0204 */
[----:B------:R-:W-:Y:S01]  /*35a10*/  F2FP.F16.F32.PACK_AB R48, R48, R87 ;  /* 0x000000573030723e */ /* 0x000fe200000000ff */
[----:B------:R-:W0:Y:S01]  /*35a20*/  LDCU UR18, c[0x0][0x398] ;  /* 0x00007300ff1277ac */ /* 0x000e220008000800 */
[----:B--2---:R-:W-:Y:S01]  /*35a30*/  PRMT R7, R45, 0x7632, R7 ;  /* 0x000076322d077816 */ /* 0x004fe20000000007 */
[----:B------:R-:W-:Y:S01]  /*35a40*/  IMAD.WIDE R10, R15, 0x2, R2 ;  /* 0x000000020f0a7825 */ /* 0x000fe200078e0202 */
[----:B------:R-:W-:-:S03]  /*35a50*/  ISETP.LT.AND P3, PT, R73, UR20, !P3 ;  /* 0x0000001449007c0c */ /* 0x000fc6000df61270 */
[----:B------:R2:W-:Y:S01]  /*35a60*/  @P2 STG.E.U16 desc[UR24][R8.64], R7 ;  /* 0x0000000708002986 */ /* 0x0005e2000c101518 */
[----:B------:R-:W-:Y:S01]  /*35a70*/  ISETP.GE.AND P1, PT, R0, UR4, PT ;  /* 0x0000000400007c0c */ /* 0x000fe2000bf26270 */
[----:B------:R-:W0:Y:S02]  /*35a80*/  LDCU UR4, c[0x0][0x39c] ;  /* 0x00007380ff0477ac */ /* 0x000e240008000800 */
[----:B------:R1:W-:Y:S01]  /*35a90*/  @P6 STG.E.U16 desc[UR24][R10.64], R46 ;  /* 0x0000002e0a006986 */ /* 0x0003e2000c101518 */
[----:B------:R-:W-:Y:S01]  /*35aa0*/  ISETP.LT.AND P6, PT, R74, UR22, !P0 ;  /* 0x000000164a007c0c */ /* 0x000fe2000c7c1270 */
[C---:B------:R-:W-:Y:S02]  /*35ab0*/  VIADD R13, R15.reuse, UR30 ;  /* 0x0000001e0f0d7c36 */ /* 0x040fe40008000000 */
[----:B------:R-:W-:Y:S02]  /*35ac0*/  VIADD R0, R66, 0xee ;  /* 0x000000ee42007836 */ /* 0x000fe40000000000 */
[----:B--2---:R-:W-:Y:S01]  /*35ad0*/  IMAD.WIDE R6, R15, 0x2, R4 ;  /* 0x000000020f067825 */ /* 0x004fe200078e0204 */
[----:B-1----:R-:W-:-:S03]  /*35ae0*/  PRMT R11, R46, 0x7632, R11 ;  /* 0x000076322e0b7816 */ /* 0x002fc6000000000b */
[----:B------:R-:W-:Y:S01]  /*35af0*/  IMAD.WIDE R8, R13, 0x2, R2 ;  /* 0x000000020d087825 */ /* 0x000fe200078e0202 */
[----:B------:R-:W-:Y:S01]  /*35b00*/  ISETP.LT.AND P0, PT, R73, UR28, !P0 ;  /* 0x0000001c49007c0c */ /* 0x000fe2000c701270 */
[----:B------:R1:W-:Y:S01]  /*35b10*/  @P3 STG.E.U16 desc[UR24][R6.64], R11 ;  /* 0x0000000b06003986 */ /* 0x0003e2000c101518 */
[----:B------:R-:W-:Y:S01]  /*35b20*/  ISETP.GE.AND P5, PT, R0, UR6, PT ;  /* 0x0000000600007c0c */ /* 0x000fe2000bfa6270 */
[----:B------:R-:W2:Y:S02]  /*35b30*/  LDCU UR6, c[0x0][0x39c] ;  /* 0x00007380ff0677ac */ /* 0x000ea40008000800 */
[----:B------:R3:W-:Y:S01]  /*35b40*/  @P6 STG.E.U16 desc[UR24][R8.64], R47 ;  /* 0x0000002f08006986 */ /* 0x0007e2000c101518 */
[----:B------:R-:W-:Y:S01]  /*35b50*/  ISETP.LT.AND P6, PT, R74, UR10, !P4 ;  /* 0x0000000a4a007c0c */ /* 0x000fe2000e7c1270 */
[----:B------:R-:W-:Y:S01]  /*35b60*/  VIADD R15, R13, UR30 ;  /* 0x0000001e0d0f7c36 */ /* 0x000fe20008000000 */
[----:B------:R-:W-:Y:S01]  /*35b70*/  ISETP.LT.AND P4, PT, R73, UR26, !P4 ;  /* 0x0000001a49007c0c */ /* 0x000fe2000e781270 */
[----:B------:R-:W-:Y:S01]  /*35b80*/  VIADD R0, R66, 0xf0 ;  /* 0x000000f042007836 */ /* 0x000fe20000000000 */
[----:B0-----:R-:W-:Y:S01]  /*35b90*/  ISETP.GE.AND P2, PT, R12, UR4, PT ;  /* 0x000000040c007c0c */ /* 0x001fe2000bf46270 */
[----:B------:R-:W0:Y:S01]  /*35ba0*/  LDCU UR4, c[0x0][0x39c] ;  /* 0x00007380ff0477ac */ /* 0x000e220008000800 */
[----:B------:R-:W-:Y:S01]  /*35bb0*/  PRMT R12, R47, 0x7632, R12 ;  /* 0x000076322f0c7816 */ /* 0x000fe2000000000c */
[----:B-1----:R-:W-:Y:S01]  /*35bc0*/  IMAD.WIDE R6, R13, 0x2, R4 ;  /* 0x000000020d067825 */ /* 0x002fe200078e0204 */
[----:B------:R-:W-:Y:S01]  /*35bd0*/  PRMT R13, R48, 0x7632, R13 ;  /* 0x00007632300d7816 */ /* 0x000fe2000000000d */
[----:B------:R-:W1:Y:S02]  /*35be0*/  LDCU UR10, c[0x0][0x398] ;  /* 0x00007300ff0a77ac */ /* 0x000e640008000800 */
[C---:B---3--:R-:W-:Y:S01]  /*35bf0*/  IMAD.WIDE R8, R15.reuse, 0x2, R2 ;  /* 0x000000020f087825 */ /* 0x048fe200078e0202 */
[----:B------:R-:W-:Y:S01]  /*35c00*/  ISETP.GE.AND P3, PT, R0, UR9, PT ;  /* 0x0000000900007c0c */ /* 0x000fe2000bf66270 */
[----:B------:R-:W3:Y:S02]  /*35c10*/  LDCU UR9, c[0x0][0x398] ;  /* 0x00007300ff0977ac */ /* 0x000ee40008000800 */
[----:B------:R-:W-:Y:S01]  /*35c20*/  IMAD.WIDE R10, R15, 0x2, R4 ;  /* 0x000000020f0a7825 */ /* 0x000fe200078e0204 */
[----:B------:R-:W-:Y:S04]  /*35c30*/  @P0 STG.E.U16 desc[UR24][R6.64], R12 ;  /* 0x0000000c06000986 */ /* 0x000fe8000c101518 */
[----:B------:R-:W-:Y:S01]  /*35c40*/  @P6 STG.E.U16 desc[UR24][R8.64], R48 ;  /* 0x0000003008006986 */ /* 0x000fe2000c101518 */
[----:B------:R-:W-:-:S03]  /*35c50*/  VIADD R0, R66, 0xf1 ;  /* 0x000000f142007836 */ /* 0x000fc60000000000 */
[----:B------:R0:W-:Y:S01]  /*35c60*/  @P4 STG.E.U16 desc[UR24][R10.64], R13 ;  /* 0x0000000d0a004986 */ /* 0x0001e2000c101518 */
[C---:B------:R-:W-:Y:S01]  /*35c70*/  ISETP.LT.AND P4, PT, R74.reuse, UR12, !P1 ;  /* 0x0000000c4a007c0c */ /* 0x040fe2000cf81270 */
[----:B------:R-:W-:Y:S01]  /*35c80*/  VIADD R15, R15, UR30 ;  /* 0x0000001e0f0f7c36 */ /* 0x000fe20008000000 */
[----:B------:R-:W-:Y:S01]  /*35c90*/  ISETP.LT.AND P1, PT, R73, UR16, !P1 ;  /* 0x0000001049007c0c */ /* 0x000fe2000cf21270 */
[----:B------:R-:W1:Y:S01]  /*35ca0*/  LDCU UR12, c[0x0][0x398] ;  /* 0x00007300ff0c77ac */ /* 0x000e620008000800 */
[----:B------:R-:W-:Y:S02]  /*35cb0*/  ISETP.LT.AND P6, PT, R74, UR14, !P5 ;  /* 0x0000000e4a007c0c */ /* 0x000fe4000efc1270 */
[----:B------:R-:W-:Y:S02]  /*35cc0*/  F2FP.F16.F32.PACK_AB R49, R49, R85 ;  /* 0x000000553131723e */ /* 0x000fe400000000ff */
[----:B--2---:R-:W-:Y:S01]  /*35cd0*/  ISETP.GE.AND P0, PT, R0, UR6, PT ;  /* 0x0000000600007c0c */ /* 0x004fe2000bf06270 */
[----:B------:R-:W2:Y:S01]  /*35ce0*/  LDCU UR6, c[0x0][0x39c] ;  /* 0x00007380ff0677ac */ /* 0x000ea20008000800 */
[----:B0-----:R-:W-:Y:S01]  /*35cf0*/  VIADD R13, R15, UR30 ;  /* 0x0000001e0f0d7c36 */ /* 0x001fe20008000000 */
[----:B------:R-:W-:Y:S01]  /*35d00*/  PRMT R12, R49, 0x7632, R12 ;  /* 0x00007632310c7816 */ /* 0x000fe2000000000c */
[C---:B------:R-:W-:Y:S01]  /*35d10*/  IMAD.WIDE R6, R15.reuse, 0x2, R2 ;  /* 0x000000020f067825 */ /* 0x040fe200078e0202 */
[----:B------:R-:W-:Y:S01]  /*35d20*/  F2FP.F16.F32.PACK_AB R50, R50, R86 ;  /* 0x000000563232723e */ /* 0x000fe200000000ff */
[----:B------:R-:W0:Y:S02]  /*35d30*/  LDCU UR14, c[0x0][0x398] ;  /* 0x00007300ff0e77ac */ /* 0x000e240008000800 */
[----:B------:R-:W-:Y:S01]  /*35d40*/  IMAD.WIDE R8, R15, 0x2, R4 ;  /* 0x000000020f087825 */ /* 0x000fe200078e0204 */
[----:B------:R0:W-:Y:S03]  /*35d50*/  @P4 STG.E.U16 desc[UR24][R6.64], R49 ;  /* 0x0000003106004986 */ /* 0x0001e6000c101518 */
[----:B------:R-:W-:Y:S01]  /*35d60*/  IMAD.WIDE R10, R13, 0x2, R2 ;  /* 0x000000020d0a7825 */ /* 0x000fe200078e0202 */
[----:B------:R1:W-:Y:S01]  /*35d70*/  @P1 STG.E.U16 desc[UR24][R8.64], R12 ;  /* 0x0000000c08001986 */ /* 0x0003e2000c101518 */
[----:B---3--:R-:W-:Y:S01]  /*35d80*/  ISETP.LT.AND P5, PT, R73, UR9, !P5 ;  /* 0x0000000949007c0c */ /* 0x008fe2000efa1270 */
[----:B------:R-:W3:Y:S01]  /*35d90*/  LDCU UR9, c[0x0][0x398] ;  /* 0x00007300ff0977ac */ /* 0x000ee20008000800 */
[----:B------:R-:W-:Y:S01]  /*35da0*/  VIADD R0, R66, 0xf2 ;  /* 0x000000f242007836 */ /* 0x000fe20000000000 */
[----:B------:R4:W-:Y:S01]  /*35db0*/  @P6 STG.E.U16 desc[UR24][R10.64], R50 ;  /* 0x000000320a006986 */ /* 0x0009e2000c101518 */
[----:B------:R-:W-:Y:S01]  /*35dc0*/  ISETP.LT.AND P6, PT, R74, UR18, !P2 ;  /* 0x000000124a007c0c */ /* 0x000fe2000d7c1270 */
[----:B------:R-:W-:-:S02]  /*35dd0*/  VIADD R15, R13, UR30 ;  /* 0x0000001e0d0f7c36 */ /* 0x000fc40008000000 */
[----:B------:R-:W-:Y:S01]  /*35de0*/  ISETP.GE.AND P4, PT, R0, UR4, PT ;  /* 0x0000000400007c0c */ /* 0x000fe2000bf86270 */
[----:B------:R-:W-:Y:S01]  /*35df0*/  VIADD R0, R66, 0xf3 ;  /* 0x000000f342007836 */ /* 0x000fe20000000000 */
[----:B------:R-:W3:Y:S01]  /*35e00*/  LDCU UR4, c[0x0][0x39c] ;  /* 0x00007380ff0477ac */ /* 0x000ee20008000800 */
[----:B0-----:R-:W-:Y:S01]  /*35e10*/  IMAD.WIDE R6, R13, 0x2, R4 ;  /* 0x000000020d067825 */ /* 0x001fe200078e0204 */
[----:B------:R-:W-:Y:S02]  /*35e20*/  F2FP.F16.F32.PACK_AB R51, R51, R84 ;  /* 0x000000543333723e */ /* 0x000fe400000000ff */
[----:B--2---:R-:W-:Y:S01]  /*35e30*/  ISETP.GE.AND P1, PT, R0, UR6, PT ;  /* 0x0000000600007c0c */ /* 0x004fe2000bf26270 */
[----:B-1----:R-:W-:Y:S01]  /*35e40*/  IMAD.WIDE R8, R15, 0x2, R2 ;  /* 0x000000020f087825 */ /* 0x002fe200078e0202 */
[----:B----4-:R-:W-:Y:S01]  /*35e50*/  PRMT R11, R50, 0x7632, R11 ;  /* 0x00007632320b7816 */ /* 0x010fe2000000000b */
[----:B------:R-:W0:Y:S01]  /*35e60*/  LDCU UR6, c[0x0][0x398] ;  /* 0x00007300ff0677ac */ /* 0x000e220008000800 */
[----:B------:R-:W-:-:S03]  /*35e70*/  ISETP.LT.AND P2, PT, R73, UR10, !P2 ;  /* 0x0000000a49007c0c */ /* 0x000fc6000d741270 */
[----:B------:R1:W-:Y:S01]  /*35e80*/  @P5 STG.E.U16 desc[UR24][R6.64], R11 ;  /* 0x0000000b06005986 */ /* 0x0003e2000c101518 */
[----:B------:R-:W-:Y:S01]  /*35e90*/  VIADD R0, R66, 0xf4 ;  /* 0x000000f442007836 */ /* 0x000fe20000000000 */
[----:B------:R-:W-:Y:S01]  /*35ea0*/  F2FP.F16.F32.PACK_AB R52, R52, R83 ;  /* 0x000000533434723e */ /* 0x000fe200000000ff */
[----:B------:R-:W-:Y:S01]  /*35eb0*/  VIADD R17, R15, UR30 ;  /* 0x0000001e0f117c36 */ /* 0x000fe20008000000 */
[----:B------:R2:W-:Y:S01]  /*35ec0*/  @P6 STG.E.U16 desc[UR24][R8.64], R51 ;  /* 0x0000003308006986 */ /* 0x0005e2000c101518 */
[----:B------:R-:W-:Y:S01]  /*35ed0*/  ISETP.LT.AND P6, PT, R74, UR12, !P3 ;  /* 0x0000000c4a007c0c */ /* 0x000fe2000dfc1270 */
[----:B------:R-:W4:Y:S01]  /*35ee0*/  LDCU UR10, c[0x0][0x398] ;  /* 0x00007300ff0a77ac */ /* 0x000f220008000800 */
[----:B------:R-:W-:Y:S01]  /*35ef0*/  IMAD.WIDE R12, R17, 0x2, R2 ;  /* 0x00000002110c7825 */ /* 0x000fe200078e0202 */
[----:B---3--:R-:W-:Y:S01]  /*35f00*/  ISETP.GE.AND P5, PT, R0, UR4, PT ;  /* 0x0000000400007c0c */ /* 0x008fe2000bfa6270 */
[----:B------:R-:W3:Y:S01]  /*35f10*/  LDCU UR4, c[0x0][0x398] ;  /* 0x00007300ff0477ac */ /* 0x000ee20008000800 */
[----:B-1----:R-:W-:Y:S01]  /*35f20*/  PRMT R7, R51, 0x7632, R7 ;  /* 0x0000763233077816 */ /* 0x002fe20000000007 */
[----:B------:R-:W-:Y:S01]  /*35f30*/  IMAD.WIDE R10, R15, 0x2, R4 ;  /* 0x000000020f0a7825 */ /* 0x000fe200078e0204 */
[----:B------:R-:W-:Y:S01]  /*35f40*/  ISETP.LT.AND P3, PT, R73, UR14, !P3 ;  /* 0x0000000e49007c0c */ /* 0x000fe2000df61270 */
[----:B------:R-:W1:Y:S03]  /*35f50*/  LDCU UR12, c[0x0][0x398] ;  /* 0x00007300ff0c77ac */ /* 0x000e660008000800 */
[----:B------:R3:W-:Y:S01]  /*35f60*/  @P2 STG.E.U16 desc[UR24][R10.64], R7 ;  /* 0x000000070a002986 */ /* 0x0007e2000c101518 */
[----:B------:R-:W-:Y:S01]  /*35f70*/  VIADD R15, R17, UR30 ;  /* 0x0000001e110f7c36 */ /* 0x000fe20008000000 */
[----:B------:R-:W-:Y:S01]  /*35f80*/  F2FP.F16.F32.PACK_AB R53, R53, R82 ;  /* 0x000000523535723e */ /* 0x000fe200000000ff */
[----:B------:R-:W-:Y:S01]  /*35f90*/  VIADD R0, R66, 0xf5 ;  /* 0x000000f542007836 */ /* 0x000fe20000000000 */
[----:B------:R1:W-:Y:S01]  /*35fa0*/  @P6 STG.E.U16 desc[UR24][R12.64], R52 ;  /* 0x000000340c006986 */ /* 0x0003e2000c101518 */
[----:B0-----:R-:W-:Y:S01]  /*35fb0*/  ISETP.LT.AND P6, PT, R74, UR6, !P0 ;  /* 0x000000064a007c0c */ /* 0x001fe2000c7c1270 */
[----:B--2---:R-:W-:Y:S01]  /*35fc0*/  IMAD.WIDE R8, R15, 0x2, R2 ;  /* 0x000000020f087825 */ /* 0x004fe200078e0202 */
[----:B------:R-:W0:Y:S01]  /*35fd0*/  LDCU UR6, c[0x0][0x398] ;  /* 0x00007300ff0677ac */ /* 0x000e220008000800 */
[----:B------:R-:W-:-:S02]  /*35fe0*/  F2FP.F16.F32.PACK_AB R54, R54, R81 ;  /* 0x000000513636723e */ /* 0x000fc400000000ff */
[----:B------:R-:W-:Y:S01]  /*35ff0*/  F2FP.F16.F32.PACK_AB R55, R55, R80 ;  /* 0x000000503737723e */ /* 0x000fe200000000ff */
[----:B------:R-:W2:Y:S01]  /*36000*/  LDCU UR14, c[0x0][0x398] ;  /* 0x00007300ff0e77ac */ /* 0x000ea20008000800 */
[----:B---3--:R-:W-:Y:S01]  /*36010*/  PRMT R11, R52, 0x7632, R11 ;  /* 0x00007632340b7816 */ /* 0x008fe2000000000b */
[--C-:B------:R-:W-:Y:S01]  /*36020*/  IMAD.WIDE R6, R17, 0x2, R4.reuse ;  /* 0x0000000211067825 */ /* 0x100fe200078e0204 */
[----:B------:R-:W-:Y:S01]  /*36030*/  ISETP.LT.AND P0, PT, R73, UR9, !P0 ;  /* 0x0000000949007c0c */ /* 0x000fe2000c701270 */
[----:B------:R-:W3:Y:S03]  /*36040*/  LDCU UR9, c[0x0][0x398] ;  /* 0x00007300ff0977ac */ /* 0x000ee60008000800 */
[----:B------:R0:W-:Y:S04]  /*36050*/  @P3 STG.E.U16 desc[UR24][R6.64], R11 ;  /* 0x0000000b06003986 */ /* 0x0001e8000c101518 */
[----:B------:R2:W-:Y:S01]  /*36060*/  @P6 STG.E.U16 desc[UR24][R8.64], R53 ;  /* 0x0000003508006986 */ /* 0x0005e2000c101518 */
[----:B------:R-:W-:Y:S01]  /*36070*/  ISETP.LT.AND P6, PT, R74, UR4, !P4 ;  /* 0x000000044a007c0c */ /* 0x000fe2000e7c1270 */
[C---:B-1----:R-:W-:Y:S01]  /*36080*/  VIADD R13, R15.reuse, UR30 ;  /* 0x0000001e0f0d7c36 */ /* 0x042fe20008000000 */
[----:B------:R-:W-:Y:S01]  /*36090*/  ISETP.GE.AND P2, PT, R0, UR5, PT ;  /* 0x0000000500007c0c */ /* 0x000fe2000bf46270 */
[----:B------:R-:W1:Y:S01]  /*360a0*/  LDCU UR5, c[0x0][0x398] ;  /* 0x00007300ff0577ac */ /* 0x000e620008000800 */
[----:B0-----:R-:W-:Y:S01]  /*360b0*/  IMAD.WIDE R10, R15, 0x2, R4 ;  /* 0x000000020f0a7825 */ /* 0x001fe200078e0204 */
[----:B------:R-:W0:Y:S01]  /*360c0*/  LDCU UR4, c[0x0][0x398] ;  /* 0x00007300ff0477ac */ /* 0x000e220008000800 */
[----:B--2---:R-:W-:-:S02]  /*360d0*/  PRMT R9, R53, 0x7632, R9 ;  /* 0x0000763235097816 */ /* 0x004fc40000000009 */
[----:B------:R-:W-:Y:S01]  /*360e0*/  IMAD.WIDE R6, R13, 0x2, R2 ;  /* 0x000000020d067825 */ /* 0x000fe200078e0202 */
[----:B------:R-:W-:Y:S01]  /*360f0*/  ISETP.LT.AND P4, PT, R73, UR6, !P4 ;  /* 0x0000000649007c0c */ /* 0x000fe2000e781270 */
[----:B------:R-:W2:Y:S01]  /*36100*/  LDCU UR6, c[0x0][0x398] ;  /* 0x00007300ff0677ac */ /* 0x000ea20008000800 */
[----:B------:R0:W-:Y:S04]  /*36110*/  @P0 STG.E.U16 desc[UR24][R10.64], R9 ;  /* 0x000000090a000986 */ /* 0x0001e8000c101518 */
[----:B------:R1:W-:Y:S01]  /*36120*/  @P6 STG.E.U16 desc[UR24][R6.64], R54 ;  /* 0x0000003606006986 */ /* 0x0003e2000c101518 */
[----:B----4-:R-:W-:Y:S01]  /*36130*/  ISETP.LT.AND P6, PT, R74, UR10, !P1 ;  /* 0x0000000a4a007c0c */ /* 0x010fe2000cfc1270 */
[C---:B------:R-:W-:Y:S02]  /*36140*/  VIADD R15, R13.reuse, UR30 ;  /* 0x0000001e0d0f7c36 */ /* 0x040fe40008000000 */
[----:B0-----:R-:W-:Y:S01]  /*36150*/  IMAD.WIDE R8, R13, 0x2, R4 ;  /* 0x000000020d087825 */ /* 0x001fe200078e0204 */
[----:B------:R-:W-:Y:S01]  /*36160*/  F2FP.F16.F32.PACK_AB R56, R56, R79 ;  /* 0x0000004f3838723e */ /* 0x000fe200000000ff */
[----:B------:R-:W0:Y:S01]  /*36170*/  LDCU UR10, c[0x0][0x398] ;  /* 0x00007300ff0a77ac */ /* 0x000e220008000800 */
[----:B-1----:R-:W-:Y:S01]  /*36180*/  PRMT R7, R54, 0x7632, R7 ;  /* 0x0000763236077816 */ /* 0x002fe20000000007 */
[----:B------:R-:W-:Y:S01]  /*36190*/  IMAD.WIDE R10, R15, 0x2, R2 ;  /* 0x000000020f0a7825 */ /* 0x000fe200078e0202 */
[----:B------:R-:W-:Y:S01]  /*361a0*/  ISETP.LT.AND P1, PT, R73, UR5, !P1 ;  /* 0x0000000549007c0c */ /* 0x000fe2000cf21270 */
[----:B------:R-:W1:Y:S02]  /*361b0*/  LDCU UR5, c[0x0][0x398] ;  /* 0x00007300ff0577ac */ /* 0x000e640008000800 */
[----:B------:R4:W-:Y:S04]  /*361c0*/  @P4 STG.E.U16 desc[UR24][R8.64], R7 ;  /* 0x0000000708004986 */ /* 0x0009e8000c101518 */
[----:B------:R0:W-:Y:S01]  /*361d0*/  @P6 STG.E.U16 desc[UR24][R10.64], R55 ;  /* 0x000000370a006986 */ /* 0x0001e2000c101518 */
[----:B------:R-:W-:Y:S01]  /*361e0*/  ISETP.LT.AND P6, PT, R74, UR4, !P5 ;  /* 0x000000044a007c0c */ /* 0x000fe2000efc1270 */
[----:B------:R-:W-:-:S02]  /*361f0*/  VIADD R13, R15, UR30 ;  /* 0x0000001e0f0d7c36 */ /* 0x000fc40008000000 */
[----:B----4-:R-:W-:Y:S01]  /*36200*/  IMAD.WIDE R6, R15, 0x2, R4 ;  /* 0x000000020f067825 */ /* 0x010fe200078e0204 */
[----:B------:R-:W-:Y:S01]  /*36210*/  F2FP.F16.F32.PACK_AB R57, R57, R78 ;  /* 0x0000004e3939723e */ /* 0x000fe200000000ff */
[----:B------:R-:W4:Y:S01]  /*36220*/  LDCU UR4, c[0x0][0x398] ;  /* 0x00007300ff0477ac */ /* 0x000f220008000800 */
[----:B0-----:R-:W-:Y:S01]  /*36230*/  PRMT R11, R55, 0x7632, R11 ;  /* 0x00007632370b7816 */ /* 0x001fe2000000000b */
[----:B------:R-:W-:Y:S01]  /*36240*/  IMAD.WIDE R8, R13, 0x2, R2 ;  /* 0x000000020d087825 */ /* 0x000fe200078e0202 */
[----:B---3--:R-:W-:Y:S01]  /*36250*/  ISETP.LT.AND P5, PT, R73, UR9, !P5 ;  /* 0x0000000949007c0c */ /* 0x008fe2000efa1270 */
[----:B------:R-:W0:Y:S02]  /*36260*/  LDCU UR9, c[0x0][0x398] ;  /* 0x00007300ff0977ac */ /* 0x000e240008000800 */
[----:B------:R3:W-:Y:S04]  /*36270*/  @P1 STG.E.U16 desc[UR24][R6.64], R11 ;  /* 0x0000000b06001986 */ /* 0x0007e8000c101518 */
[----:B------:R0:W-:Y:S01]  /*36280*/  @P6 STG.E.U16 desc[UR24][R8.64], R56 ;  /* 0x0000003808006986 */ /* 0x0001e2000c101518 */
[----:B------:R-:W-:Y:S01]  /*36290*/  ISETP.LT.AND P6, PT, R74, UR12, !P2 ;  /* 0x0000000c4a007c0c */ /* 0x000fe2000d7c1270 */
[----:B------:R-:W-:-:S02]  /*362a0*/  VIADD R15, R13, UR30 ;  /* 0x0000001e0d0f7c36 */ /* 0x000fc40008000000 */
[----:B------:R-:W-:Y:S01]  /*362b0*/  VIADD R0, R66, 0xf6 ;  /* 0x000000f642007836 */ /* 0x000fe20000000000 */
[----:B------:R-:W-:Y:S01]  /*362c0*/  F2FP.F16.F32.PACK_AB R58, R58, R77 ;  /* 0x0000004d3a3a723e */ /* 0x000fe200000000ff */
[----:B------:R-:W1:Y:S01]  /*362d0*/  LDCU UR12, c[0x0][0x398] ;  /* 0x00007300ff0c77ac */ /* 0x000e620008000800 */
[----:B---3--:R-:W-:Y:S02]  /*362e0*/  IMAD.WIDE R10, R13, 0x2, R4 ;  /* 0x000000020d0a7825 */ /* 0x008fe400078e0204 */
[----:B------:R-:W-:Y:S01]  /*362f0*/  ISETP.GE.AND P3, PT, R0, UR15, PT ;  /* 0x0000000f00007c0c */ /* 0x000fe2000bf66270 */
[----:B------:R-:W3:Y:S01]  /*36300*/  LDCU UR15, c[0x0][0x398] ;  /* 0x00007300ff0f77ac */ /* 0x000ee20008000800 */
[----:B0-----:R-:W-:Y:S01]  /*36310*/  PRMT R9, R56, 0x7632, R9 ;  /* 0x0000763238097816 */ /* 0x001fe20000000009 */
[----:B------:R-:W-:Y:S01]  /*36320*/  IMAD.WIDE R6, R15, 0x2, R2 ;  /* 0x000000020f067825 */ /* 0x000fe200078e0202 */
[----:B--2---:R-:W-:Y:S01]  /*36330*/  ISETP.LT.AND P2, PT, R73, UR6, !P2 ;  /* 0x0000000649007c0c */ /* 0x004fe2000d741270 */
[----:B------:R-:W0:Y:S02]  /*36340*/  LDCU UR6, c[0x0][0x398] ;  /* 0x00007300ff0677ac */ /* 0x000e240008000800 */
[----:B------:R2:W-:Y:S04]  /*36350*/  @P5 STG.E.U16 desc[UR24][R10.64], R9 ;  /* 0x000000090a005986 */ /* 0x0005e8000c101518 */
[----:B------:R0:W-:Y:S01]  /*36360*/  @P6 STG.E.U16 desc[UR24][R6.64], R57 ;  /* 0x0000003906006986 */ /* 0x0001e2000c101518 */
[----:B------:R-:W-:Y:S01]  /*36370*/  ISETP.LT.AND P6, PT, R74, UR10, !P3 ;  /* 0x0000000a4a007c0c */ /* 0x000fe2000dfc1270 */
[----:B------:R-:W-:-:S02]  /*36380*/  VIADD R13, R15, UR30 ;  /* 0x0000001e0f0d7c36 */ /* 0x000fc40008000000 */
[C---:B------:R-:W-:Y:S01]  /*36390*/  VIADD R0, R66.reuse, 0xf7 ;  /* 0x000000f742007836 */ /* 0x040fe20000000000 */
[----:B------:R-:W-:Y:S01]  /*363a0*/  F2FP.F16.F32.PACK_AB R59, R59, R76 ;  /* 0x0000004c3b3b723e */ /* 0x000fe200000000ff */
[----:B------:R-:W-:Y:S01]  /*363b0*/  VIADD R12, R66, 0xfb ;  /* 0x000000fb420c7836 */ /* 0x000fe20000000000 */
[----:B------:R-:W-:Y:S01]  /*363c0*/  F2FP.F16.F32.PACK_AB R60, R60, R75 ;  /* 0x0000004b3c3c723e */ /* 0x000fe200000000ff */
[----:B--2---:R-:W-:Y:S01]  /*363d0*/  IMAD.WIDE R8, R15, 0x2, R4 ;  /* 0x000000020f087825 */ /* 0x004fe200078e0204 */
[----:B------:R-:W-:Y:S01]  /*363e0*/  ISETP.GE.AND P0, PT, R0, UR27, PT ;  /* 0x0000001b00007c0c */ /* 0x000fe2000bf06270 */
[----:B------:R-:W2:Y:S01]  /*363f0*/  LDCU UR10, c[0x0][0x398] ;  /* 0x00007300ff0a77ac */ /* 0x000ea20008000800 */
[----:B0-----:R-:W-:Y:S01]  /*36400*/  PRMT R7, R57, 0x7632, R7 ;  /* 0x0000763239077816 */ /* 0x001fe20000000007 */
[----:B------:R-:W-:Y:S01]  /*36410*/  IMAD.WIDE R10, R13, 0x2, R2 ;  /* 0x000000020d0a7825 */ /* 0x000fe200078e0202 */
[----:B------:R-:W-:Y:S01]  /*36420*/  ISETP.LT.AND P3, PT, R73, UR14, !P3 ;  /* 0x0000000e49007c0c */ /* 0x000fe2000df61270 */
[----:B------:R-:W0:Y:S02]  /*36430*/  LDCU UR14, c[0x0][0x398] ;  /* 0x00007300ff0e77ac */ /* 0x000e240008000800 */
[----:B------:R1:W-:Y:S04]  /*36440*/  @P2 STG.E.U16 desc[UR24][R8.64], R7 ;  /* 0x0000000708002986 */ /* 0x0003e8000c101518 */
[----:B------:R0:W-:Y:S01]  /*36450*/  @P6 STG.E.U16 desc[UR24][R10.64], R58 ;  /* 0x0000003a0a006986 */ /* 0x0001e2000c101518 */
[----:B----4-:R-:W-:Y:S01]  /*36460*/  ISETP.LT.AND P6, PT, R74, UR4, !P0 ;  /* 0x000000044a007c0c */ /* 0x010fe2000c7c1270 */
[----:B------:R-:W-:-:S02]  /*36470*/  VIADD R15, R13, UR30 ;  /* 0x0000001e0d0f7c36 */ /* 0x000fc40008000000 */
[----:B------:R-:W-:Y:S02]  /*36480*/  VIADD R0, R66, 0xf8 ;  /* 0x000000f842007836 */ /* 0x000fe40000000000 */
[----:B-1----:R-:W-:-:S03]  /*36490*/  IMAD.WIDE R6, R13, 0x2, R4 ;  /* 0x000000020d067825 */ /* 0x002fc600078e0204 */
[----:B------:R-:W-:Y:S01]  /*364a0*/  ISETP.GE.AND P4, PT, R0, UR21, PT ;  /* 0x0000001500007c0c */ /* 0x000fe2000bf86270 */
[----:B------:R-:W1:Y:S01]  /*364b0*/  LDCU UR4, c[0x0][0x398] ;  /* 0x00007300ff0477ac */ /* 0x000e620008000800 */
[----:B0-----:R-:W-:Y:S01]  /*364c0*/  PRMT R11, R58, 0x7632, R11 ;  /* 0x000076323a0b7816 */ /* 0x001fe2000000000b */
[----:B------:R-:W-:Y:S01]  /*364d0*/  IMAD.WIDE R8, R15, 0x2, R2 ;  /* 0x000000020f087825 */ /* 0x000fe200078e0202 */
[----:B------:R-:W-:Y:S01]  /*364e0*/  ISETP.LT.AND P0, PT, R73, UR5, !P0 ;  /* 0x0000000549007c0c */ /* 0x000fe2000c701270 */
[----:B------:R-:W0:Y:S02]  /*364f0*/  LDCU UR5, c[0x0][0x398] ;  /* 0x00007300ff0577ac */ /* 0x000e240008000800 */
[----:B------:R4:W-:Y:S01]  /*36500*/  @P3 STG.E.U16 desc[UR24][R6.64], R11 ;  /* 0x0000000b06003986 */ /* 0x0009e2000c101518 */
[----:B------:R-:W-:-:S03]  /*36510*/  VIADD R0, R66, 0xf9 ;  /* 0x000000f942007836 */ /* 0x000fc60000000000 */
[----:B------:R0:W-:Y:S01]  /*36520*/  @P6 STG.E.U16 desc[UR24][R8.64], R59 ;  /* 0x0000003b08006986 */ /* 0x0001e2000c101518 */
[----:B---3--:R-:W-:Y:S01]  /*36530*/  ISETP.LT.AND P6, PT, R74, UR15, !P4 ;  /* 0x0000000f4a007c0c */ /* 0x008fe2000e7c1270 */
[----:B------:R-:W-:Y:S01]  /*36540*/  VIADD R13, R15, UR30 ;  /* 0x0000001e0f0d7c36 */ /* 0x000fe20008000000 */
[----:B------:R-:W-:Y:S01]  /*36550*/  ISETP.LT.AND P4, PT, R73, UR9, !P4 ;  /* 0x0000000949007c0c */ /* 0x000fe2000e781270 */
[----:B------:R-:W3:Y:S01]  /*36560*/  LDCU UR9, c[0x0][0x398] ;  /* 0x00007300ff0977ac */ /* 0x000ee20008000800 */
[----:B------:R-:W-:Y:S01]  /*36570*/  ISETP.GE.AND P1, PT, R0, UR13, PT ;  /* 0x0000000d00007c0c */ /* 0x000fe2000bf26270 */
[----:B------:R-:W-:Y:S01]  /*36580*/  VIADD R0, R66, 0xfa ;  /* 0x000000fa42007836 */ /* 0x000fe20000000000 */
[----:B------:R-:W-:Y:S01]  /*36590*/  ISETP.GE.AND P2, PT, R12, UR23, PT ;  /* 0x000000170c007c0c */ /* 0x000fe2000bf46270 */
[----:B----4-:R-:W-:Y:S01]  /*365a0*/  IMAD.WIDE R6, R15, 0x2, R4 ;  /* 0x000000020f067825 */ /* 0x010fe200078e0204 */
[----:B------:R-:W-:Y:S01]  /*365b0*/  PRMT R12, R59, 0x7632, R12 ;  /* 0x000076323b0c7816 */ /* 0x000fe2000000000c */
[----:B------:R-:W4:Y:S01]  /*365c0*/  LDCU UR13, c[0x0][0x398] ;  /* 0x00007300ff0d77ac */ /* 0x000f220008000800 */
[----:B------:R-:W-:Y:S01]  /*365d0*/  PRMT R14, R60, 0x7632, R14 ;  /* 0x000076323c0e7816 */ /* 0x000fe2000000000e */
[C---:B0-----:R-:W-:Y:S01]  /*365e0*/  IMAD.WIDE R8, R13.reuse, 0x2, R2 ;  /* 0x000000020d087825 */ /* 0x041fe200078e0202 */
[----:B------:R-:W-:Y:S01]  /*365f0*/  ISETP.GE.AND P5, PT, R0, UR7, PT ;  /* 0x0000000700007c0c */ /* 0x000fe2000bfa6270 */
[----:B------:R-:W0:Y:S02]  /*36600*/  LDCU UR15, c[0x0][0x398] ;  /* 0x00007300ff0f77ac */ /* 0x000e240008000800 */
[----:B------:R-:W-:Y:S01]  /*36610*/  IMAD.WIDE R10, R13, 0x2, R4 ;  /* 0x000000020d0a7825 */ /* 0x000fe200078e0204 */
[----:B------:R1:W-:Y:S01]  /*36620*/  @P0 STG.E.U16 desc[UR24][R6.64], R12 ;  /* 0x0000000c06000986 */ /* 0x0003e2000c101518 */
[----:B------:R-:W-:Y:S01]  /*36630*/  F2FP.F16.F32.PACK_AB R61, R61, R71 ;  /* 0x000000473d3d723e */ /* 0x000fe200000000ff */
[----:B------:R-:W0:Y:S01]  /*36640*/  LDCU UR7, c[0x0][0x398] ;  /* 0x00007300ff0777ac */ /* 0x000e220008000800 */
[----:B------:R-:W-:Y:S01]  /*36650*/  VIADD R0, R66, 0xfc ;  /* 0x000000fc42007836 */ /* 0x000fe20000000000 */
[----:B------:R0:W-:Y:S04]  /*36660*/  @P6 STG.E.U16 desc[UR24][R8.64], R60 ;  /* 0x0000003c08006986 */ /* 0x0001e8000c101518 */
[----:B------:R0:W-:Y:S01]  /*36670*/  @P4 STG.E.U16 desc[UR24][R10.64], R14 ;  /* 0x0000000e0a004986 */ /* 0x0001e2000c101518 */
[----:B------:R-:W-:Y:S01]  /*36680*/  ISETP.LT.AND P4, PT, R74, UR12, !P1 ;  /* 0x0000000c4a007c0c */ /* 0x000fe2000cf81270 */
[----:B------:R-:W-:Y:S01]  /*36690*/  VIADD R13, R13, UR30 ;  /* 0x0000001e0d0d7c36 */ /* 0x000fe20008000000 */
[----:B------:R-:W-:Y:S01]  /*366a0*/  ISETP.GE.AND P3, PT, R0, UR29, PT ;  /* 0x0000001d00007c0c */ /* 0x000fe2000bf66270 */
[----:B------:R-:W-:Y:S01]  /*366b0*/  VIADD R0, R66, 0xfd ;  /* 0x000000fd42007836 */ /* 0x000fe20000000000 */
[----:B------:R-:W-:Y:S01]  /*366c0*/  F2FP.F16.F32.PACK_AB R62, R62, R72 ;  /* 0x000000483e3e723e */ /* 0x000fe200000000ff */
[----:B-1----:R-:W-:Y:S01]  /*366d0*/  IMAD.WIDE R6, R13, 0x2, R2 ;  /* 0x000000020d067825 */ /* 0x002fe200078e0202 */
[----:B------:R-:W-:Y:S01]  /*366e0*/  F2FP.F16.F32.PACK_AB R64, R64, R70 ;  /* 0x000000464040723e */ /* 0x000fe200000000ff */
[----:B------:R-:W1:Y:S01]  /*366f0*/  LDCU UR12, c[0x0][0x398] ;  /* 0x00007300ff0c77ac */ /* 0x000e620008000800 */
[----:B------:R-:W-:Y:S01]  /*36700*/  ISETP.GE.AND P0, PT, R0, UR17, PT ;  /* 0x0000001100007c0c */ /* 0x000fe2000bf06270 */
[----:B------:R-:W-:-:S04]  /*36710*/  VIADD R0, R66, 0xfe ;  /* 0x000000fe42007836 */ /* 0x000fc80000000000 */
[----:B------:R1:W-:Y:S01]  /*36720*/  @P4 STG.E.U16 desc[UR24][R6.64], R61 ;  /* 0x0000003d06004986 */ /* 0x0003e2000c101518 */
[----:B------:R-:W-:Y:S01]  /*36730*/  ISETP.GE.AND P4, PT, R0, UR11, PT ;  /* 0x0000000b00007c0c */ /* 0x000fe2000bf86270 */
[----:B------:R-:W-:Y:S01]  /*36740*/  VIADD R0, R66, 0xff ;  /* 0x000000ff42007836 */ /* 0x000fe20000000000 */
[----:B------:R-:W-:Y:S01]  /*36750*/  F2FP.F16.F32.PACK_AB R63, R63, R69 ;  /* 0x000000453f3f723e */ /* 0x000fe200000000ff */
[----:B------:R-:W3:Y:S01]  /*36760*/  LDL.LU R66, [R1+0xa3c] ;  /* 0x000a3c0001427983 */ /* 0x000ee20000300800 */
[----:B----4-:R-:W-:Y:S02]  /*36770*/  ISETP.LT.AND P1, PT, R73, UR13, !P1 ;  /* 0x0000000d49007c0c */ /* 0x010fe4000cf21270 */
[C---:B------:R-:W-:Y:S01]  /*36780*/  ISETP.LT.AND P6, PT, R74.reuse, UR6, !P5 ;  /* 0x000000064a007c0c */ /* 0x040fe2000efc1270 */
[----:B------:R-:W4:Y:S01]  /*36790*/  LDL.LU R72, [R1+0xf4] ;  /* 0x0000f40001487983 */ /* 0x000f220000300800 */
[----:B------:R-:W-:Y:S01]  /*367a0*/  VIADD R15, R13, UR30 ;  /* 0x0000001e0d0f7c36 */ /* 0x000fe20008000000 */
[----:B------:R-:W-:Y:S01]  /*367b0*/  PRMT R12, R61, 0x7632, R12 ;  /* 0x000076323d0c7816 */ /* 0x000fe2000000000c */
[----:B0-----:R-:W-:Y:S01]  /*367c0*/  IMAD.WIDE R8, R13, 0x2, R4 ;  /* 0x000000020d087825 */ /* 0x001fe200078e0204 */
[----:B------:R-:W4:Y:S01]  /*367d0*/  LDL.LU R71, [R1+0xf8] ;  /* 0x0000f80001477983 */ /* 0x000f220000300800 */
[----:B------:R-:W0:Y:S03]  /*367e0*/  LDCU UR6, c[0x0][0x398] ;  /* 0x00007300ff0677ac */ /* 0x000e260008000800 */
[----:B------:R-:W4:Y:S01]  /*367f0*/  LDL.S16 R70, [R1+0xfc] ;  /* 0x0000fc0001467983 */ /* 0x000f220000100600 */
[----:B------:R-:W0:Y:S03]  /*36800*/  LDCU UR11, c[0x0][0x398] ;  /* 0x00007300ff0b77ac */ /* 0x000e260008000800 */
[----:B------:R-:W4:Y:S01]  /*36810*/  LDL.LU.S16 R69, [R1+0xfe] ;  /* 0x0000fe0001457983 */ /* 0x000f220000300600 */
[----:B------:R-:W-:Y:S01]  /*36820*/  IMAD.WIDE R10, R15, 0x2, R2 ;  /* 0x000000020f0a7825 */ /* 0x000fe200078e0202 */
[----:B--2---:R-:W-:Y:S01]  /*36830*/  ISETP.LT.AND P5, PT, R73, UR10, !P5 ;  /* 0x0000000a49007c0c */ /* 0x004fe2000efa1270 */
[----:B------:R-:W2:Y:S01]  /*36840*/  LDCU UR13, c[0x0][0x398] ;  /* 0x00007300ff0d77ac */ /* 0x000ea20008000800 */
[----:B------:R0:W-:Y:S01]  /*36850*/  @P1 STG.E.U16 desc[UR24][R8.64], R12 ;  /* 0x0000000c08001986 */ /* 0x0001e2000c101518 */
[C---:B------:R-:W-:Y:S01]  /*36860*/  ISETP.LT.AND P1, PT, R74.reuse, UR7, !P2 ;  /* 0x000000074a007c0c */ /* 0x040fe2000d721270 */
[----:B------:R-:W-:Y:S01]  /*36870*/  VIADD R13, R15, UR30 ;  /* 0x0000001e0f0d7c36 */ /* 0x000fe20008000000 */
[----:B------:R-:W-:Y:S01]  /*36880*/  ISETP.LT.AND P2, PT, R73, UR4, !P2 ;  /* 0x0000000449007c0c */ /* 0x000fe2000d741270 */
[----:B------:R2:W-:Y:S01]  /*36890*/  @P6 STG.E.U16 desc[UR24][R10.64], R62 ;  /* 0x0000003e0a006986 */ /* 0x0005e2000c101518 */
[----:B------:R-:W-:Y:S01]  /*368a0*/  ISETP.LT.AND P6, PT, R74, UR14, !P3 ;  /* 0x0000000e4a007c0c */ /* 0x000fe2000dfc1270 */
[----:B------:R-:W-:Y:S01]  /*368b0*/  VIADD R17, R13, UR30 ;  /* 0x0000001e0d117c36 */ /* 0x000fe20008000000 */
[----:B------:R-:W-:Y:S01]  /*368c0*/  PRMT R14, R62, 0x7632, R14 ;  /* 0x000076323e0e7816 */ /* 0x000fe2000000000e */
[----:B-1----:R-:W-:Y:S01]  /*368d0*/  IMAD.WIDE R6, R15, 0x2, R4 ;  /* 0x000000020f067825 */ /* 0x002fe200078e0204 */
[----:B------:R-:W-:-:S03]  /*368e0*/  PRMT R16, R63, 0x7632, R16 ;  /* 0x000076323f107816 */ /* 0x000fc60000000010 */
[C---:B0-----:R-:W-:Y:S01]  /*368f0*/  IMAD.WIDE R8, R13.reuse, 0x2, R2 ;  /* 0x000000020d087825 */ /* 0x041fe200078e0202 */
[----:B------:R0:W-:Y:S03]  /*36900*/  @P5 STG.E.U16 desc[UR24][R6.64], R14 ;  /* 0x0000000e06005986 */ /* 0x0001e6000c101518 */
[----:B--2---:R-:W-:Y:S01]  /*36910*/  IMAD.WIDE R10, R13, 0x2, R4 ;  /* 0x000000020d0a7825 */ /* 0x004fe200078e0204 */
[----:B------:R1:W-:Y:S03]  /*36920*/  @P1 STG.E.U16 desc[UR24][R8.64], R63 ;  /* 0x0000003f08001986 */ /* 0x0003e6000c101518 */
[----:B------:R-:W-:Y:S01]  /*36930*/  IMAD.WIDE R12, R17, 0x2, R2 ;  /* 0x00000002110c7825 */ /* 0x000fe200078e0202 */
[----:B------:R2:W-:Y:S01]  /*36940*/  @P2 STG.E.U16 desc[UR24][R10.64], R16 ;  /* 0x000000100a002986 */ /* 0x0005e2000c101518 */
[----:B------:R-:W-:-:S03]  /*36950*/  ISETP.LT.AND P3, PT, R73, UR5, !P3 ;  /* 0x0000000549007c0c */ /* 0x000fc6000df61270 */
[----:B------:R1:W-:Y:S01]  /*36960*/  @P6 STG.E.U16 desc[UR24][R12.64], R64 ;  /* 0x000000400c006986 */ /* 0x0003e2000c101518 */
[----:B---3--:R-:W-:Y:S01]  /*36970*/  ISETP.LT.AND P6, PT, R74, UR9, !P0 ;  /* 0x000000094a007c0c */ /* 0x008fe2000c7c1270 */
[----:B------:R-:W-:Y:S01]  /*36980*/  VIADD R15, R17, UR30 ;  /* 0x0000001e110f7c36 */ /* 0x000fe20008000000 */
[----:B------:R-:W-:Y:S02]  /*36990*/  ISETP.GE.AND P5, PT, R0, UR19, PT ;  /* 0x0000001300007c0c */ /* 0x000fe4000bfa6270 */
[----:B------:R-:W-:Y:S01]  /*369a0*/  ISETP.LT.AND P0, PT, R73, UR15, !P0 ;  /* 0x0000000f49007c0c */ /* 0x000fe2000c701270 */
[----:B0-----:R-:W-:Y:S01]  /*369b0*/  IMAD.WIDE R6, R17, 0x2, R4 ;  /* 0x0000000211067825 */ /* 0x001fe200078e0204 */
[----:B------:R-:W-:Y:S02]  /*369c0*/  ISETP.LT.AND P2, PT, R74, UR12, !P4 ;  /* 0x0000000c4a007c0c */ /* 0x000fe4000e741270 */
[----:B------:R-:W-:Y:S01]  /*369d0*/  ISETP.LT.AND P4, PT, R73, UR6, !P4 ;  /* 0x0000000649007c0c */ /* 0x000fe2000e781270 */
[C---:B------:R-:W-:Y:S01]  /*369e0*/  VIADD R19, R15.reuse, UR30 ;  /* 0x0000001e0f137c36 */ /* 0x040fe20008000000 */
[----:B------:R-:W-:Y:S01]  /*369f0*/  PRMT R0, R64, 0x7632, R0 ;  /* 0x0000763240007816 */ /* 0x000fe20000000000 */
[----:B-1----:R-:W-:Y:S01]  /*36a00*/  IMAD.WIDE R8, R15, 0x2, R2 ;  /* 0x000000020f087825 */ /* 0x002fe200078e0202 */
[----:B------:R-:W-:-:S02]  /*36a10*/  ISETP.LT.AND P1, PT, R74, UR11, !P5 ;  /* 0x0000000b4a007c0c */ /* 0x000fc4000ef21270 */
[----:B------:R-:W-:Y:S01]  /*36a20*/  ISETP.LT.AND P5, PT, R73, UR13, !P5 ;  /* 0x0000000d49007c0c */ /* 0x000fe2000efa1270 */
[----:B------:R-:W-:Y:S01]  /*36a30*/  VIADD R17, R19, UR30 ;  /* 0x0000001e13117c36 */ /* 0x000fe20008000000 */
[----:B------:R0:W-:Y:S01]  /*36a40*/  @P3 STG.E.U16 desc[UR24][R6.64], R0 ;  /* 0x0000000006003986 */ /* 0x0001e2000c101518 */
[----:B--2---:R-:W-:-:S04]  /*36a50*/  IMAD.WIDE R10, R15, 0x2, R4 ;  /* 0x000000020f0a7825 */ /* 0x004fc800078e0204 */
[----:B------:R-:W-:-:S04]  /*36a60*/  IMAD.WIDE R12, R19, 0x2, R2 ;  /* 0x00000002130c7825 */ /* 0x000fc800078e0202 */
[----:B------:R-:W-:-:S04]  /*36a70*/  IMAD.WIDE R14, R19, 0x2, R4 ;  /* 0x00000002130e7825 */ /* 0x000fc800078e0204 */
[----:B------:R-:W-:-:S04]  /*36a80*/  IMAD.WIDE R2, R17, 0x2, R2 ;  /* 0x0000000211027825 */ /* 0x000fc800078e0202 */
[----:B------:R-:W-:Y:S01]  /*36a90*/  IMAD.WIDE R4, R17, 0x2, R4 ;  /* 0x0000000211047825 */ /* 0x000fe200078e0204 */
[----:B----4-:R-:W-:Y:S02]  /*36aa0*/  F2FP.F16.F32.PACK_AB R65, R65, R72 ;  /* 0x000000484141723e */ /* 0x010fe400000000ff */
[----:B------:R-:W-:-:S03]  /*36ab0*/  F2FP.F16.F32.PACK_AB R66, R66, R71 ;  /* 0x000000474242723e */ /* 0x000fc600000000ff */
[----:B------:R1:W-:Y:S01]  /*36ac0*/  @P6 STG.E.U16 desc[UR24][R8.64], R65 ;  /* 0x0000004108006986 */ /* 0x0003e2000c101518 */
[----:B0-----:R-:W-:Y:S02]  /*36ad0*/  PRMT R7, R65, 0x7632, R7 ;  /* 0x0000763241077816 */ /* 0x001fe40000000007 */
[----:B------:R-:W-:-:S03]  /*36ae0*/  PRMT R16, R70, 0x7610, R16 ;  /* 0x0000761046107816 */ /* 0x000fc60000000010 */
[----:B------:R0:W-:Y:S01]  /*36af0*/  @P0 STG.E.U16 desc[UR24][R10.64], R7 ;  /* 0x000000070a000986 */ /* 0x0001e2000c101518 */
[----:B------:R-:W-:Y:S02]  /*36b00*/  PRMT R17, R69, 0x7610, R17 ;  /* 0x0000761045117816 */ /* 0x000fe40000000011 */
[----:B-1----:R-:W-:Y:S01]  /*36b10*/  PRMT R9, R66, 0x7632, R9 ;  /* 0x0000763242097816 */ /* 0x002fe20000000009 */
[----:B------:R0:W-:Y:S04]  /*36b20*/  @P2 STG.E.U16 desc[UR24][R12.64], R66 ;  /* 0x000000420c002986 */ /* 0x0001e8000c101518 */
[----:B------:R0:W-:Y:S04]  /*36b30*/  @P4 STG.E.U16 desc[UR24][R14.64], R9 ;  /* 0x000000090e004986 */ /* 0x0001e8000c101518 */
[----:B------:R0:W-:Y:S04]  /*36b40*/  @P1 STG.E.U16 desc[UR24][R2.64], R16 ;  /* 0x0000001002001986 */ /* 0x0001e8000c101518 */
[----:B------:R0:W-:Y:S01]  /*36b50*/  @P5 STG.E.U16 desc[UR24][R4.64], R17 ;  /* 0x0000001104005986 */ /* 0x0001e2000c101518 */
[----:B------:R-:W-:Y:S06]  /*36b60*/  BAR.SYNC.DEFER_BLOCKING 0x0 ;  /* 0x0000000000007b1d */ /* 0x000fec0000010000 */
[----:B------:R-:W-:Y:S05]  /*36b70*/  BRA.U UP0, `(.L_x_13) ;  /* 0x0000000100a07547 */ /* 0x000fea000b800000 */
[----:B------:R-:W1:Y:S01]  /*36b80*/  S2UR UR5, SR_CgaCtaId ;  /* 0x00000000000579c3 */ /* 0x000e620000008800 */
[----:B------:R-:W-:Y:S01]  /*36b90*/  NOP ;  /* 0x0000000000007918 */ /* 0x000fe20000000000 */
[----:B------:R-:W-:Y:S01]  /*36ba0*/  UMOV UR4, 0x50 ;  /* 0x0000005000047882 */ /* 0x000fe20000000000 */
[----:B------:R-:W-:Y:S02]  /*36bb0*/  IMAD.U32 R0, RZ, RZ, UR8 ;  /* 0x00000008ff007e24 */ /* 0x000fe4000f8e00ff */
[----:B0-----:R-:W-:Y:S02]  /*36bc0*/  IMAD.MOV.U32 R3, RZ, RZ, 0xffff ;  /* 0x0000ffffff037424 */ /* 0x001fe400078e00ff */
[----:B------:R-:W-:Y:S01]  /*36bd0*/  IMAD.MOV.U32 R7, RZ, RZ, 0x1 ;  /* 0x00000001ff077424 */ /* 0x000fe200078e00ff */
[----:B------:R-:W-:-:S04]  /*36be0*/  LOP3.LUT R0, R0, 0xffff, RZ, 0xc0, !PT ;  /* 0x0000ffff00007812 */ /* 0x000fc800078ec0ff */
[----:B------:R-:W-:-:S05]  /*36bf0*/  SHF.R.U32.HI R0, RZ, 0x5, R0 ;  /* 0x00000005ff007819 */ /* 0x000fca0000011600 */
[----:B------:R-:W-:Y:S01]  /*36c00*/  VIADD R2, R0, 0x10 ;  /* 0x0000001000027836 */ /* 0x000fe20000000000 */
[----:B------:R-:W-:Y:S01]  /*36c10*/  SHF.L.U32 R0, R3, R0, RZ ;  /* 0x0000000003007219 */ /* 0x000fe200000006ff */
[----:B-1----:R-:W-:-:S03]  /*36c20*/  ULEA UR6, UR5, UR4, 0x18 ;  /* 0x0000000405067291 */ /* 0x002fc6000f8ec0ff */
[----:B------:R-:W-:-:S04]  /*36c30*/  SHF.L.U32 R3, R7, R2, RZ ;  /* 0x0000000207037219 */ /* 0x000fc800000006ff */
[----:B------:R-:W-:Y:S02]  /*36c40*/  LOP3.LUT R0, R3, R0, RZ, 0xfc, !PT ;  /* 0x0000000003007212 */ /* 0x000fe400078efcff */
[----:B------:R-:W0:Y:S02]  /*36c50*/  LDS R5, [UR6] ;  /* 0x00000006ff057984 */ /* 0x000e240008000800 */
[C---:B------:R-:W-:Y:S02]  /*36c60*/  LOP3.LUT R2, R0.reuse, 0xffff, RZ, 0xc0, !PT ;  /* 0x0000ffff00027812 */ /* 0x040fe400078ec0ff */
[----:B0-----:R-:W-:-:S04]  /*36c70*/  LOP3.LUT R3, R0, 0xffff, R5, 0x80, !PT ;  /* 0x0000ffff00037812 */ /* 0x001fc800078e8005 */
[----:B------:R-:W-:-:S13]  /*36c80*/  ISETP.NE.AND P0, PT, R3, R2, PT ;  /* 0x000000020300720c */ /* 0x000fda0003f05270 */
[----:B------:R-:W-:Y:S05]  /*36c90*/  @P0 BRA `(.L_x_14) ;  /* 0x0000000000500947 */ /* 0x000fea0003800000 */
[----:B------:R-:W-:Y:S02]  /*36ca0*/  SHF.R.U32.HI R5, RZ, 0x10, R5 ;  /* 0x00000010ff057819 */ /* 0x000fe40000011605 */
[----:B------:R-:W-:-:S04]  /*36cb0*/  SHF.R.U32.HI R2, RZ, 0x10, R0 ;  /* 0x00000010ff027819 */ /* 0x000fc80000011600 */
[----:B------:R-:W-:-:S04]  /*36cc0*/  LOP3.LUT R5, R5, R2, RZ, 0xc0, !PT ;  /* 0x0000000205057212 */ /* 0x000fc800078ec0ff */
[----:B------:R-:W-:-:S13]  /*36cd0*/  ISETP.NE.AND P0, PT, R5, R2, PT ;  /* 0x000000020500720c */ /* 0x000fda0003f05270 */
[----:B------:R-:W-:Y:S05]  /*36ce0*/  @P0 BRA `(.L_x_15) ;  /* 0x0000000000300947 */ /* 0x000fea0003800000 */
[----:B------:R-:W-:Y:S01]  /*36cf0*/  R2UR UR4, R0 ;  /* 0x00000000000472ca */ /* 0x000fe200000e0000 */
[----:B------:R-:W-:Y:S01]  /*36d00*/  VOTEU.ANY UR5, UPT, PT ;  /* 0x0000000000057886 */ /* 0x000fe200038e0100 */
[----:B------:R-:W0:Y:S01]  /*36d10*/  S2R R0, SR_LANEID ;  /* 0x0000000000007919 */ /* 0x000e220000000000 */
[----:B------:R-:W-:-:S10]  /*36d20*/  UFLO.U32 UR5, UR5 ;  /* 0x00000005000572bd */ /* 0x000fd400080e0000 */
[----:B------:R-:W-:-:S06]  /*36d30*/  ULOP3.LUT UR4, URZ, UR4, URZ, 0x33, !UPT ;  /* 0x00000004ff047292 */ /* 0x000fcc000f8e33ff */
[----:B------:R-:W-:-:S04]  /*36d40*/  IMAD.U32 R2, RZ, RZ, UR4 ;  /* 0x00000004ff027e24 */ /* 0x000fc8000f8e00ff */
[----:B------:R-:W1:Y:S02]  /*36d50*/  REDUX UR7, R2 ;  /* 0x00000000020773c4 */ /* 0x000e640000000000 */
[----:B------:R2:W-:Y:S01]  /*36d60*/  UTCATOMSWS.AND URZ, UR4 ;  /* 0x0000000400ff79e3 */ /* 0x0005e20008000000 */
[----:B0-----:R-:W-:Y:S01]  /*36d70*/  ISETP.EQ.U32.AND P0, PT, R0, UR5, PT ;  /* 0x0000000500007c0c */ /* 0x001fe2000bf02070 */
[----:B-1----:R-:W-:-:S12]  /*36d80*/  IMAD.U32 R0, RZ, RZ, UR7 ;  /* 0x00000007ff007e24 */ /* 0x002fd8000f8e00ff */
[----:B------:R2:W-:Y:S01]  /*36d90*/  @P0 ATOMS.AND RZ, [UR6], R0 ;  /* 0x00000000ffff098c */ /* 0x0005e2000a800006 */
[----:B------:R-:W-:Y:S05]  /*36da0*/  BRA `(.L_x_13) ;  /* 0x0000000000147947 */ /* 0x000fea0003800000 */
.L_x_15:
[----:B------:R-:W-:-:S07]  /*36db0*/  MOV R2, 0x36dd0 ;  /* 0x00036dd000027802 */ /* 0x000fce0000000f00 */
[----:B------:R-:W-:Y:S05]  /*36dc0*/  CALL.REL.NOINC `($__internal_0_$__cuda_sm10x_tcgen05_guardrail_trap_col_being_dealloced_not_returned_by_alloc) ;  /* 0x00000000002c7944 */ /* 0x000fea0003c00000 */
[----:B------:R-:W-:Y:S05]  /*36dd0*/  BRA `(.L_x_13) ;  /* 0x0000000000087947 */ /* 0x000fea0003800000 */
.L_x_14:
[----:B------:R-:W-:-:S07]  /*36de0*/  MOV R2, 0x36e00 ;  /* 0x00036e0000027802 */ /* 0x000fce0000000f00 */
[----:B------:R-:W-:Y:S05]  /*36df0*/  CALL.REL.NOINC `($__internal_2_$__cuda_sm10x_tcgen05_guardrail_trap_unallocated_columns_being_dealloced) ;  /* 0x0000000000387944 */ /* 0x000fea0003c00000 */
.L_x_13:
[----:B------:R-:W-:Y:S01]  /*36e00*/  NOP ;  /* 0x0000000000007918 */ /* 0x000fe20000000000 */
[----:B--2---:R-:W-:Y:S05]  /*36e10*/  EXIT ;  /* 0x000000000000794d */ /* 0x004fea0003800000 */
.L_x_8:
[----:B------:R-:W0:Y:S02]  /*36e20*/  SYNCS.PHASECHK.TRANS64.TRYWAIT P2, [UR11], R8 ;  /* 0x00000008ff0075a7 */ /* 0x000e24000804110b */
[----:B0-----:R-:W-:Y:S05]  /*36e30*/  @!P2 BRA `(.L_x_8) ;  /* 0xfffffffc00f8a947 */ /* 0x001fea000383ffff */
[----:B------:R-:W-:Y:S05]  /*36e40*/  BRA `(.L_x_16) ;  /* 0xfffffe2000bc7947 */ /* 0x000fea000383ffff */
.L_x_12:
[----:B------:R-:W2:Y:S02]  /*36e50*/  SYNCS.PHASECHK.TRANS64.TRYWAIT P1, [UR11], R0 ;  /* 0x00000000ff0075a7 */ /* 0x000ea4000802110b */
[----:B--2---:R-:W-:Y:S05]  /*36e60*/  @!P1 BRA `(.L_x_12) ;  /* 0xfffffffc00f89947 */ /* 0x004fea000383ffff */
[----:B------:R-:W-:Y:S05]  /*36e70*/  BRA `(.L_x_11) ;  /* 0xfffffed000247947 */ /* 0x000fea000383ffff */
        .weak           $__internal_0_$__cuda_sm10x_tcgen05_guardrail_trap_col_being_dealloced_not_returned_by_alloc
        .type           $__internal_0_$__cuda_sm10x_tcgen05_guardrail_trap_col_being_dealloced_not_returned_by_alloc,@function
        .size           $__internal_0_$__cuda_sm10x_tcgen05_guardrail_trap_col_being_dealloced_not_returned_by_alloc,($__internal_1_$__cuda_sm10x_tcgen05_guardrail_trap_phase_invalid_during_alloc - $__internal_0_$__cuda_sm10x_tcgen05_guardrail_trap_col_being_dealloced_not_returned_by_alloc)
$__internal_0_$__cuda_sm10x_tcgen05_guardrail_trap_col_being_dealloced_not_returned_by_alloc:
[----:B------:R-:W-:Y:S05]  /*36e80*/  BPT.TRAP 0x1 ;  /* 0x000000040000795c */ /* 0x000fea0000300000 */
[----:B------:R-:W-:-:S04]  /*36e90*/  IMAD.MOV.U32 R3, RZ, RZ, 0x0 ;  /* 0x00000000ff037424 */ /* 0x000fc800078e00ff */
[----:B------:R-:W-:Y:S05]  /*36ea0*/  RET.REL.NODEC R2 `(matmul_kernel) ;  /* 0xfffffc9002547950 */ /* 0x000fea0003c3ffff */
        .weak           $__internal_1_$__cuda_sm10x_tcgen05_guardrail_trap_phase_invalid_during_alloc
        .type           $__internal_1_$__cuda_sm10x_tcgen05_guardrail_trap_phase_invalid_during_alloc,@function
        .size           $__internal_1_$__cuda_sm10x_tcgen05_guardrail_trap_phase_invalid_during_alloc,($__internal_2_$__cuda_sm10x_tcgen05_guardrail_trap_unallocated_columns_being_dealloced - $__internal_1_$__cuda_sm10x_tcgen05_guardrail_trap_phase_invalid_during_alloc)
$__internal_1_$__cuda_sm10x_tcgen05_guardrail_trap_phase_invalid_during_alloc:
[----:B------:R-:W-:Y:S05]  /*36eb0*/  BPT.TRAP 0x1 ;  /* 0x000000040000795c */ /* 0x000fea0000300000 */
[----:B------:R-:W-:-:S04]  /*36ec0*/  IMAD.MOV.U32 R5, RZ, RZ, 0x0 ;  /* 0x00000000ff057424 */ /* 0x000fc800078e00ff */
[----:B------:R-:W-:Y:S05]  /*36ed0*/  RET.REL.NODEC R4 `(matmul_kernel) ;  /* 0xfffffc9004487950 */ /* 0x000fea0003c3ffff */
        .weak           $__internal_2_$__cuda_sm10x_tcgen05_guardrail_trap_unallocated_columns_being_dealloced
        .type           $__internal_2_$__cuda_sm10x_tcgen05_guardrail_trap_unallocated_columns_being_dealloced,@function
        .size           $__internal_2_$__cuda_sm10x_tcgen05_guardrail_trap_unallocated_columns_being_dealloced,(.L_x_20 - $__internal_2_$__cuda_sm10x_tcgen05_guardrail_trap_unallocated_columns_being_dealloced)
$__internal_2_$__cuda_sm10x_tcgen05_guardrail_trap_unallocated_columns_being_dealloced:
[----:B------:R-:W-:Y:S05]  /*36ee0*/  BPT.TRAP 0x1 ;  /* 0x000000040000795c */ /* 0x000fea0000300000 */
[----:B------:R-:W-:-:S04]  /*36ef0*/  IMAD.MOV.U32 R3, RZ, RZ, 0x0 ;  /* 0x00000000ff037424 */ /* 0x000fc800078e00ff */
[----:B------:R-:W-:Y:S05]  /*36f00*/  RET.REL.NODEC R2 `(matmul_kernel) ;  /* 0xfffffc90023c7950 */ /* 0x000fea0003c3ffff */
.L_x_17:
[----:B------:R-:W-:-:S00]  /*36f10*/  BRA `(.L_x_17) ;  /* 0xfffffffc00fc7947 */ /* 0x000fc0000383ffff */
[----:B------:R-:W-:-:S00]  /*36f20*/  NOP ;  /* 0x0000000000007918 */ /* 0x000fc00000000000 */
        /* <DEDUP_REMOVED lines=13> */
.L_x_20:


//--------------------- .nv.shared.matmul_kernel  --------------------------
	.section	.nv.shared.matmul_kernel,"aw",@nobits
	.sectionflags	@""
	.align	16
	.zero		1024


//--------------------- .nv.shared.reserved.0     --------------------------
	.section	.nv.shared.reserved.0,"aw",@nobits
	.align	8
	.weak		__nv_reservedSMEM_offset_0_alias
	.size		__nv_reservedSMEM_offset_0_alias, 0, 64
	.other		__nv_reservedSMEM_offset_0_alias,@"STO_CUDA_RESERVED_SHARED STV_DEFAULT"
__nv_reservedSMEM_offset_0_alias:
	.zero		0
.nv.shared.reserved.0:
	.zero		64
	.weak		__nv_reservedSMEM_allocation_phase
	.type		__nv_reservedSMEM_allocation_phase,@object
	.size		__nv_reservedSMEM_allocation_phase,(.L_0 - __nv_reservedSMEM_allocation_phase)
__nv_reservedSMEM_allocation_phase:
	.zero		1
.L_0:
	.zero		7
	.weak		__nv_reservedSMEM_devtool_atexit_pc
	.type		__nv_reservedSMEM_devtool_atexit_pc,@object
	.size		__nv_reservedSMEM_devtool_atexit_pc,(__nv_reservedSMEM_allocation_mask - __nv_reservedSMEM_devtool_atexit_pc)
__nv_reservedSMEM_devtool_atexit_pc:
	.zero		8
	.weak		__nv_reservedSMEM_allocation_mask
	.type		__nv_reservedSMEM_allocation_mask,@object
	.size		__nv_reservedSMEM_allocation_mask,(.L_2 - __nv_reservedSMEM_allocation_mask)
__nv_reservedSMEM_allocation_mask:
	.zero		4
.L_2:


//--------------------- .nv.constant0.matmul_kernel --------------------------
	.section	.nv.constant0.matmul_kernel,"a",@progbits
	.sectionflags	@""
	.align	4
.nv.constant0.matmul_kernel:
	.zero		976


//--------------------- SYMBOLS --------------------------

	.type		.nv.reservedSmem.offset0,@object
	.size		.nv.reservedSmem.offset0,0x4
	.type		.nv.reservedSmem.cap,@object
	.size		.nv.reservedSmem.cap,0x4
